//
// Generated by NVIDIA NVVM Compiler
//
// Compiler Build ID: CL-36424714
// Cuda compilation tools, release 13.0, V13.0.88
// Based on NVVM 20.0.0
//

.version 9.0
.target sm_100
.address_size 64

	// .globl	_ZN3cub18CUB_300001_SM_10006detail11EmptyKernelIvEEvv
// _ZZN3cub18CUB_300001_SM_10006detail4scan16DeviceScanKernelINS2_10policy_hubIiiij7lateralE10Policy1000EN6thrust24THRUST_300001_SM_1000_NS6detail15normal_iteratorINS9_10device_ptrIiEEEESE_NS0_13ScanTileStateIiLb1EEES5_NS0_8NullTypeEjiLb0ESH_EEvT0_T1_T2_iT3_T4_T5_E12temp_storage has been demoted
// _ZZN3cub18CUB_300001_SM_10006detail4scan16DeviceScanKernelINS2_10policy_hubIiiim7lateralE10Policy1000EN6thrust24THRUST_300001_SM_1000_NS6detail15normal_iteratorINS9_10device_ptrIiEEEESE_NS0_13ScanTileStateIiLb1EEES5_NS0_8NullTypeEmiLb0ESH_EEvT0_T1_T2_iT3_T4_T5_E12temp_storage has been demoted
// _ZZN3cub18CUB_300001_SM_10006detail6reduce28DeviceReduceSingleTileKernelINS2_10policy_hubIijN4cuda3__47maximumIiEEE10Policy1000EN6thrust24THRUST_300001_SM_1000_NS6detail15normal_iteratorINSC_10device_ptrIiEEEEPijS8_iiNS5_3std3__410__identityEEEvT0_T1_T2_T3_T4_T6_E12temp_storage has been demoted
// _ZZN3cub18CUB_300001_SM_10006detail6reduce18DeviceReduceKernelINS2_10policy_hubIijN4cuda3__47maximumIiEEE10Policy1000EN6thrust24THRUST_300001_SM_1000_NS6detail15normal_iteratorINSC_10device_ptrIiEEEEjS8_iNS5_3std3__410__identityEEEvT0_PT3_T1_NS0_13GridEvenShareISO_EET2_T4_E12temp_storage has been demoted
// _ZZN3cub18CUB_300001_SM_10006detail6reduce28DeviceReduceSingleTileKernelINS2_10policy_hubIijN4cuda3__47maximumIiEEE10Policy1000EPiSB_iS8_iiNS5_3std3__410__identityEEEvT0_T1_T2_T3_T4_T6_E12temp_storage has been demoted
// _ZZN3cub18CUB_300001_SM_10006detail6reduce28DeviceReduceSingleTileKernelINS2_10policy_hubIiyN4cuda3__47maximumIiEEE10Policy1000EN6thrust24THRUST_300001_SM_1000_NS6detail15normal_iteratorINSC_10device_ptrIiEEEEPiyS8_iiNS5_3std3__410__identityEEEvT0_T1_T2_T3_T4_T6_E12temp_storage has been demoted
// _ZZN3cub18CUB_300001_SM_10006detail6reduce18DeviceReduceKernelINS2_10policy_hubIiyN4cuda3__47maximumIiEEE10Policy1000EN6thrust24THRUST_300001_SM_1000_NS6detail15normal_iteratorINSC_10device_ptrIiEEEEyS8_iNS5_3std3__410__identityEEEvT0_PT3_T1_NS0_13GridEvenShareISO_EET2_T4_E12temp_storage has been demoted
// _ZZN3cub18CUB_300001_SM_10006detail6reduce28DeviceReduceSingleTileKernelINS2_10policy_hubIiyN4cuda3__47maximumIiEEE10Policy1000EPiSB_iS8_iiNS5_3std3__410__identityEEEvT0_T1_T2_T3_T4_T6_E12temp_storage has been demoted
.global .align 1 .b8 _ZN34_INTERNAL_65662f39_4_k_cu_8c29fc4e4cuda3std3__45__cpo5beginE[1];
.global .align 1 .b8 _ZN34_INTERNAL_65662f39_4_k_cu_8c29fc4e4cuda3std3__45__cpo3endE[1];
.global .align 1 .b8 _ZN34_INTERNAL_65662f39_4_k_cu_8c29fc4e4cuda3std3__45__cpo6cbeginE[1];
.global .align 1 .b8 _ZN34_INTERNAL_65662f39_4_k_cu_8c29fc4e4cuda3std3__45__cpo4cendE[1];
.global .align 1 .b8 _ZN34_INTERNAL_65662f39_4_k_cu_8c29fc4e4cuda3std3__45__cpo6rbeginE[1];
.global .align 1 .b8 _ZN34_INTERNAL_65662f39_4_k_cu_8c29fc4e4cuda3std3__45__cpo4rendE[1];
.global .align 1 .b8 _ZN34_INTERNAL_65662f39_4_k_cu_8c29fc4e4cuda3std3__45__cpo7crbeginE[1];
.global .align 1 .b8 _ZN34_INTERNAL_65662f39_4_k_cu_8c29fc4e4cuda3std3__45__cpo5crendE[1];
.global .align 1 .b8 _ZN34_INTERNAL_65662f39_4_k_cu_8c29fc4e4cuda3std3__436_GLOBAL__N__65662f39_4_k_cu_8c29fc4e6ignoreE[1];
.global .align 1 .b8 _ZN34_INTERNAL_65662f39_4_k_cu_8c29fc4e4cuda3std3__419piecewise_constructE[1];
.global .align 1 .b8 _ZN34_INTERNAL_65662f39_4_k_cu_8c29fc4e4cuda3std3__48in_placeE[1];
.global .align 1 .b8 _ZN34_INTERNAL_65662f39_4_k_cu_8c29fc4e4cuda3std3__420unreachable_sentinelE[1];
.global .align 1 .b8 _ZN34_INTERNAL_65662f39_4_k_cu_8c29fc4e4cuda3std3__47nulloptE[1];
.global .align 1 .b8 _ZN34_INTERNAL_65662f39_4_k_cu_8c29fc4e4cuda3std3__48unexpectE[1];
.global .align 1 .b8 _ZN34_INTERNAL_65662f39_4_k_cu_8c29fc4e4cuda3std6ranges3__45__cpo4swapE[1];
.global .align 1 .b8 _ZN34_INTERNAL_65662f39_4_k_cu_8c29fc4e4cuda3std6ranges3__45__cpo9iter_moveE[1];
.global .align 1 .b8 _ZN34_INTERNAL_65662f39_4_k_cu_8c29fc4e4cuda3std6ranges3__45__cpo5beginE[1];
.global .align 1 .b8 _ZN34_INTERNAL_65662f39_4_k_cu_8c29fc4e4cuda3std6ranges3__45__cpo3endE[1];
.global .align 1 .b8 _ZN34_INTERNAL_65662f39_4_k_cu_8c29fc4e4cuda3std6ranges3__45__cpo6cbeginE[1];
.global .align 1 .b8 _ZN34_INTERNAL_65662f39_4_k_cu_8c29fc4e4cuda3std6ranges3__45__cpo4cendE[1];
.global .align 1 .b8 _ZN34_INTERNAL_65662f39_4_k_cu_8c29fc4e4cuda3std6ranges3__45__cpo7advanceE[1];
.global .align 1 .b8 _ZN34_INTERNAL_65662f39_4_k_cu_8c29fc4e4cuda3std6ranges3__45__cpo9iter_swapE[1];
.global .align 1 .b8 _ZN34_INTERNAL_65662f39_4_k_cu_8c29fc4e4cuda3std6ranges3__45__cpo4nextE[1];
.global .align 1 .b8 _ZN34_INTERNAL_65662f39_4_k_cu_8c29fc4e4cuda3std6ranges3__45__cpo4prevE[1];
.global .align 1 .b8 _ZN34_INTERNAL_65662f39_4_k_cu_8c29fc4e4cuda3std6ranges3__45__cpo4dataE[1];
.global .align 1 .b8 _ZN34_INTERNAL_65662f39_4_k_cu_8c29fc4e4cuda3std6ranges3__45__cpo5cdataE[1];
.global .align 1 .b8 _ZN34_INTERNAL_65662f39_4_k_cu_8c29fc4e4cuda3std6ranges3__45__cpo4sizeE[1];
.global .align 1 .b8 _ZN34_INTERNAL_65662f39_4_k_cu_8c29fc4e4cuda3std6ranges3__45__cpo5ssizeE[1];
.global .align 1 .b8 _ZN34_INTERNAL_65662f39_4_k_cu_8c29fc4e4cuda3std6ranges3__45__cpo8distanceE[1];
.global .align 1 .b8 _ZN34_INTERNAL_65662f39_4_k_cu_8c29fc4e6thrust24THRUST_300001_SM_1000_NS8cuda_cub3parE[1];
.global .align 1 .b8 _ZN34_INTERNAL_65662f39_4_k_cu_8c29fc4e6thrust24THRUST_300001_SM_1000_NS8cuda_cub10par_nosyncE[1];
.global .align 1 .b8 _ZN34_INTERNAL_65662f39_4_k_cu_8c29fc4e6thrust24THRUST_300001_SM_1000_NS6system6detail10sequential3seqE[1];
.global .align 1 .b8 _ZN34_INTERNAL_65662f39_4_k_cu_8c29fc4e6thrust24THRUST_300001_SM_1000_NS12placeholders2_1E[1];
.global .align 1 .b8 _ZN34_INTERNAL_65662f39_4_k_cu_8c29fc4e6thrust24THRUST_300001_SM_1000_NS12placeholders2_2E[1];
.global .align 1 .b8 _ZN34_INTERNAL_65662f39_4_k_cu_8c29fc4e6thrust24THRUST_300001_SM_1000_NS12placeholders2_3E[1];
.global .align 1 .b8 _ZN34_INTERNAL_65662f39_4_k_cu_8c29fc4e6thrust24THRUST_300001_SM_1000_NS12placeholders2_4E[1];
.global .align 1 .b8 _ZN34_INTERNAL_65662f39_4_k_cu_8c29fc4e6thrust24THRUST_300001_SM_1000_NS12placeholders2_5E[1];
.global .align 1 .b8 _ZN34_INTERNAL_65662f39_4_k_cu_8c29fc4e6thrust24THRUST_300001_SM_1000_NS12placeholders2_6E[1];
.global .align 1 .b8 _ZN34_INTERNAL_65662f39_4_k_cu_8c29fc4e6thrust24THRUST_300001_SM_1000_NS12placeholders2_7E[1];
.global .align 1 .b8 _ZN34_INTERNAL_65662f39_4_k_cu_8c29fc4e6thrust24THRUST_300001_SM_1000_NS12placeholders2_8E[1];
.global .align 1 .b8 _ZN34_INTERNAL_65662f39_4_k_cu_8c29fc4e6thrust24THRUST_300001_SM_1000_NS12placeholders2_9E[1];
.global .align 1 .b8 _ZN34_INTERNAL_65662f39_4_k_cu_8c29fc4e6thrust24THRUST_300001_SM_1000_NS12placeholders3_10E[1];
.global .align 1 .b8 _ZN34_INTERNAL_65662f39_4_k_cu_8c29fc4e6thrust24THRUST_300001_SM_1000_NS3seqE[1];

.visible .entry _ZN3cub18CUB_300001_SM_10006detail11EmptyKernelIvEEvv()
{


	ret;

}
	// .globl	_ZN3cub18CUB_300001_SM_10006detail8for_each13static_kernelINS2_12policy_hub_t12policy_500_tEmN6thrust24THRUST_300001_SM_1000_NS8cuda_cub20__uninitialized_fill7functorINS7_10device_ptrIiEEiEEEEvT0_T1_
.visible .entry _ZN3cub18CUB_300001_SM_10006detail8for_each13static_kernelINS2_12policy_hub_t12policy_500_tEmN6thrust24THRUST_300001_SM_1000_NS8cuda_cub20__uninitialized_fill7functorINS7_10device_ptrIiEEiEEEEvT0_T1_(
	.param .u64 _ZN3cub18CUB_300001_SM_10006detail8for_each13static_kernelINS2_12policy_hub_t12policy_500_tEmN6thrust24THRUST_300001_SM_1000_NS8cuda_cub20__uninitialized_fill7functorINS7_10device_ptrIiEEiEEEEvT0_T1__param_0,
	.param .align 8 .b8 _ZN3cub18CUB_300001_SM_10006detail8for_each13static_kernelINS2_12policy_hub_t12policy_500_tEmN6thrust24THRUST_300001_SM_1000_NS8cuda_cub20__uninitialized_fill7functorINS7_10device_ptrIiEEiEEEEvT0_T1__param_1[16]
)
.maxntid 256
{
	.reg .pred 	%p<4>;
	.reg .b16 	%rs<5>;
	.reg .b32 	%r<12>;
	.reg .b64 	%rd<16>;

	ld.param.u32 	%r3, [_ZN3cub18CUB_300001_SM_10006detail8for_each13static_kernelINS2_12policy_hub_t12policy_500_tEmN6thrust24THRUST_300001_SM_1000_NS8cuda_cub20__uninitialized_fill7functorINS7_10device_ptrIiEEiEEEEvT0_T1__param_1+8];
	ld.param.u64 	%rd4, [_ZN3cub18CUB_300001_SM_10006detail8for_each13static_kernelINS2_12policy_hub_t12policy_500_tEmN6thrust24THRUST_300001_SM_1000_NS8cuda_cub20__uninitialized_fill7functorINS7_10device_ptrIiEEiEEEEvT0_T1__param_1];
	ld.param.u64 	%rd5, [_ZN3cub18CUB_300001_SM_10006detail8for_each13static_kernelINS2_12policy_hub_t12policy_500_tEmN6thrust24THRUST_300001_SM_1000_NS8cuda_cub20__uninitialized_fill7functorINS7_10device_ptrIiEEiEEEEvT0_T1__param_0];
	mov.u32 	%r9, %ctaid.x;
	mul.wide.u32 	%rd1, %r9, 512;
	sub.s64 	%rd2, %rd5, %rd1;
	setp.lt.u64 	%p1, %rd2, 512;
	@%p1 bra 	$L__BB1_2;
	mov.u32 	%r11, %tid.x;
	cvta.to.global.u64 	%rd11, %rd4;
	cvt.u64.u32 	%rd12, %r11;
	add.s64 	%rd13, %rd1, %rd12;
	shl.b64 	%rd14, %rd13, 2;
	add.s64 	%rd15, %rd11, %rd14;
	st.global.u32 	[%rd15], %r3;
	st.global.u32 	[%rd15+1024], %r3;
	bra.uni 	$L__BB1_6;
$L__BB1_2:
	cvta.to.global.u64 	%rd6, %rd4;
	mov.u32 	%r2, %tid.x;
	cvt.u64.u32 	%rd7, %r2;
	setp.le.u64 	%p2, %rd2, %rd7;
	add.s64 	%rd8, %rd1, %rd7;
	shl.b64 	%rd9, %rd8, 2;
	add.s64 	%rd3, %rd6, %rd9;
	@%p2 bra 	$L__BB1_4;
	st.global.u32 	[%rd3], %r3;
$L__BB1_4:
	add.s32 	%r10, %r2, 256;
	cvt.u64.u32 	%rd10, %r10;
	setp.le.u64 	%p3, %rd2, %rd10;
	@%p3 bra 	$L__BB1_6;
	st.global.u32 	[%rd3+1024], %r3;
$L__BB1_6:
	ret;

}
	// .globl	_ZN3cub18CUB_300001_SM_10006detail8for_each13static_kernelINS2_12policy_hub_t12policy_500_tEmN6thrust24THRUST_300001_SM_1000_NS8cuda_cub6__fill7functorINS7_6detail15normal_iteratorINS7_10device_ptrIiEEEEiEEEEvT0_T1_
.visible .entry _ZN3cub18CUB_300001_SM_10006detail8for_each13static_kernelINS2_12policy_hub_t12policy_500_tEmN6thrust24THRUST_300001_SM_1000_NS8cuda_cub6__fill7functorINS7_6detail15normal_iteratorINS7_10device_ptrIiEEEEiEEEEvT0_T1_(
	.param .u64 _ZN3cub18CUB_300001_SM_10006detail8for_each13static_kernelINS2_12policy_hub_t12policy_500_tEmN6thrust24THRUST_300001_SM_1000_NS8cuda_cub6__fill7functorINS7_6detail15normal_iteratorINS7_10device_ptrIiEEEEiEEEEvT0_T1__param_0,
	.param .align 8 .b8 _ZN3cub18CUB_300001_SM_10006detail8for_each13static_kernelINS2_12policy_hub_t12policy_500_tEmN6thrust24THRUST_300001_SM_1000_NS8cuda_cub6__fill7functorINS7_6detail15normal_iteratorINS7_10device_ptrIiEEEEiEEEEvT0_T1__param_1[16]
)
.maxntid 256
{
	.reg .pred 	%p<4>;
	.reg .b16 	%rs<5>;
	.reg .b32 	%r<12>;
	.reg .b64 	%rd<16>;

	ld.param.u32 	%r3, [_ZN3cub18CUB_300001_SM_10006detail8for_each13static_kernelINS2_12policy_hub_t12policy_500_tEmN6thrust24THRUST_300001_SM_1000_NS8cuda_cub6__fill7functorINS7_6detail15normal_iteratorINS7_10device_ptrIiEEEEiEEEEvT0_T1__param_1+8];
	ld.param.u64 	%rd4, [_ZN3cub18CUB_300001_SM_10006detail8for_each13static_kernelINS2_12policy_hub_t12policy_500_tEmN6thrust24THRUST_300001_SM_1000_NS8cuda_cub6__fill7functorINS7_6detail15normal_iteratorINS7_10device_ptrIiEEEEiEEEEvT0_T1__param_1];
	ld.param.u64 	%rd5, [_ZN3cub18CUB_300001_SM_10006detail8for_each13static_kernelINS2_12policy_hub_t12policy_500_tEmN6thrust24THRUST_300001_SM_1000_NS8cuda_cub6__fill7functorINS7_6detail15normal_iteratorINS7_10device_ptrIiEEEEiEEEEvT0_T1__param_0];
	mov.u32 	%r9, %ctaid.x;
	mul.wide.u32 	%rd1, %r9, 512;
	sub.s64 	%rd2, %rd5, %rd1;
	setp.lt.u64 	%p1, %rd2, 512;
	@%p1 bra 	$L__BB2_2;
	mov.u32 	%r11, %tid.x;
	cvta.to.global.u64 	%rd11, %rd4;
	cvt.u64.u32 	%rd12, %r11;
	add.s64 	%rd13, %rd1, %rd12;
	shl.b64 	%rd14, %rd13, 2;
	add.s64 	%rd15, %rd11, %rd14;
	st.global.u32 	[%rd15], %r3;
	st.global.u32 	[%rd15+1024], %r3;
	bra.uni 	$L__BB2_6;
$L__BB2_2:
	cvta.to.global.u64 	%rd6, %rd4;
	mov.u32 	%r2, %tid.x;
	cvt.u64.u32 	%rd7, %r2;
	setp.le.u64 	%p2, %rd2, %rd7;
	add.s64 	%rd8, %rd1, %rd7;
	shl.b64 	%rd9, %rd8, 2;
	add.s64 	%rd3, %rd6, %rd9;
	@%p2 bra 	$L__BB2_4;
	st.global.u32 	[%rd3], %r3;
$L__BB2_4:
	add.s32 	%r10, %r2, 256;
	cvt.u64.u32 	%rd10, %r10;
	setp.le.u64 	%p3, %rd2, %rd10;
	@%p3 bra 	$L__BB2_6;
	st.global.u32 	[%rd3+1024], %r3;
$L__BB2_6:
	ret;

}
	// .globl	_ZN3cub18CUB_300001_SM_10006detail8for_each13static_kernelINS2_12policy_hub_t12policy_500_tElN6thrust24THRUST_300001_SM_1000_NS8cuda_cub6__fill7functorINS7_6detail15normal_iteratorINS7_10device_ptrIiEEEEiEEEEvT0_T1_
.visible .entry _ZN3cub18CUB_300001_SM_10006detail8for_each13static_kernelINS2_12policy_hub_t12policy_500_tElN6thrust24THRUST_300001_SM_1000_NS8cuda_cub6__fill7functorINS7_6detail15normal_iteratorINS7_10device_ptrIiEEEEiEEEEvT0_T1_(
	.param .u64 _ZN3cub18CUB_300001_SM_10006detail8for_each13static_kernelINS2_12policy_hub_t12policy_500_tElN6thrust24THRUST_300001_SM_1000_NS8cuda_cub6__fill7functorINS7_6detail15normal_iteratorINS7_10device_ptrIiEEEEiEEEEvT0_T1__param_0,
	.param .align 8 .b8 _ZN3cub18CUB_300001_SM_10006detail8for_each13static_kernelINS2_12policy_hub_t12policy_500_tElN6thrust24THRUST_300001_SM_1000_NS8cuda_cub6__fill7functorINS7_6detail15normal_iteratorINS7_10device_ptrIiEEEEiEEEEvT0_T1__param_1[16]
)
.maxntid 256
{
	.reg .pred 	%p<4>;
	.reg .b16 	%rs<5>;
	.reg .b32 	%r<12>;
	.reg .b64 	%rd<17>;

	ld.param.u32 	%r3, [_ZN3cub18CUB_300001_SM_10006detail8for_each13static_kernelINS2_12policy_hub_t12policy_500_tElN6thrust24THRUST_300001_SM_1000_NS8cuda_cub6__fill7functorINS7_6detail15normal_iteratorINS7_10device_ptrIiEEEEiEEEEvT0_T1__param_1+8];
	ld.param.u64 	%rd5, [_ZN3cub18CUB_300001_SM_10006detail8for_each13static_kernelINS2_12policy_hub_t12policy_500_tElN6thrust24THRUST_300001_SM_1000_NS8cuda_cub6__fill7functorINS7_6detail15normal_iteratorINS7_10device_ptrIiEEEEiEEEEvT0_T1__param_1];
	ld.param.u64 	%rd6, [_ZN3cub18CUB_300001_SM_10006detail8for_each13static_kernelINS2_12policy_hub_t12policy_500_tElN6thrust24THRUST_300001_SM_1000_NS8cuda_cub6__fill7functorINS7_6detail15normal_iteratorINS7_10device_ptrIiEEEEiEEEEvT0_T1__param_0];
	mov.u32 	%r9, %ctaid.x;
	mul.wide.u32 	%rd1, %r9, 512;
	sub.s64 	%rd2, %rd6, %rd1;
	setp.lt.s64 	%p1, %rd2, 512;
	@%p1 bra 	$L__BB3_2;
	mov.u32 	%r11, %tid.x;
	cvta.to.global.u64 	%rd12, %rd5;
	cvt.u64.u32 	%rd13, %r11;
	add.s64 	%rd14, %rd1, %rd13;
	shl.b64 	%rd15, %rd14, 2;
	add.s64 	%rd16, %rd12, %rd15;
	st.global.u32 	[%rd16], %r3;
	st.global.u32 	[%rd16+1024], %r3;
	bra.uni 	$L__BB3_6;
$L__BB3_2:
	cvta.to.global.u64 	%rd7, %rd5;
	mov.u32 	%r2, %tid.x;
	cvt.s64.s32 	%rd3, %rd2;
	cvt.u64.u32 	%rd8, %r2;
	setp.le.s64 	%p2, %rd3, %rd8;
	add.s64 	%rd9, %rd1, %rd8;
	shl.b64 	%rd10, %rd9, 2;
	add.s64 	%rd4, %rd7, %rd10;
	@%p2 bra 	$L__BB3_4;
	st.global.u32 	[%rd4], %r3;
$L__BB3_4:
	add.s32 	%r10, %r2, 256;
	cvt.u64.u32 	%rd11, %r10;
	setp.le.s64 	%p3, %rd3, %rd11;
	@%p3 bra 	$L__BB3_6;
	st.global.u32 	[%rd4+1024], %r3;
$L__BB3_6:
	ret;

}
	// .globl	_ZN3cub18CUB_300001_SM_10006detail9transform16transform_kernelINS2_10policy_hubILb1EN4cuda3std3__45tupleIJN6thrust24THRUST_300001_SM_1000_NS17counting_iteratorIiNSA_11use_defaultESC_SC_EEEEEE10policy1000Ei4tempNSA_6detail15normal_iteratorINSA_10device_ptrIiEEEEJSD_EEEvT0_iT1_T2_DpNS2_10kernel_argIT3_EE
.visible .entry _ZN3cub18CUB_300001_SM_10006detail9transform16transform_kernelINS2_10policy_hubILb1EN4cuda3std3__45tupleIJN6thrust24THRUST_300001_SM_1000_NS17counting_iteratorIiNSA_11use_defaultESC_SC_EEEEEE10policy1000Ei4tempNSA_6detail15normal_iteratorINSA_10device_ptrIiEEEEJSD_EEEvT0_iT1_T2_DpNS2_10kernel_argIT3_EE(
	.param .u32 _ZN3cub18CUB_300001_SM_10006detail9transform16transform_kernelINS2_10policy_hubILb1EN4cuda3std3__45tupleIJN6thrust24THRUST_300001_SM_1000_NS17counting_iteratorIiNSA_11use_defaultESC_SC_EEEEEE10policy1000Ei4tempNSA_6detail15normal_iteratorINSA_10device_ptrIiEEEEJSD_EEEvT0_iT1_T2_DpNS2_10kernel_argIT3_EE_param_0,
	.param .u32 _ZN3cub18CUB_300001_SM_10006detail9transform16transform_kernelINS2_10policy_hubILb1EN4cuda3std3__45tupleIJN6thrust24THRUST_300001_SM_1000_NS17counting_iteratorIiNSA_11use_defaultESC_SC_EEEEEE10policy1000Ei4tempNSA_6detail15normal_iteratorINSA_10device_ptrIiEEEEJSD_EEEvT0_iT1_T2_DpNS2_10kernel_argIT3_EE_param_1,
	.param .align 8 .b8 _ZN3cub18CUB_300001_SM_10006detail9transform16transform_kernelINS2_10policy_hubILb1EN4cuda3std3__45tupleIJN6thrust24THRUST_300001_SM_1000_NS17counting_iteratorIiNSA_11use_defaultESC_SC_EEEEEE10policy1000Ei4tempNSA_6detail15normal_iteratorINSA_10device_ptrIiEEEEJSD_EEEvT0_iT1_T2_DpNS2_10kernel_argIT3_EE_param_2[24],
	.param .align 8 .b8 _ZN3cub18CUB_300001_SM_10006detail9transform16transform_kernelINS2_10policy_hubILb1EN4cuda3std3__45tupleIJN6thrust24THRUST_300001_SM_1000_NS17counting_iteratorIiNSA_11use_defaultESC_SC_EEEEEE10policy1000Ei4tempNSA_6detail15normal_iteratorINSA_10device_ptrIiEEEEJSD_EEEvT0_iT1_T2_DpNS2_10kernel_argIT3_EE_param_3[8],
	.param .align 8 .b8 _ZN3cub18CUB_300001_SM_10006detail9transform16transform_kernelINS2_10policy_hubILb1EN4cuda3std3__45tupleIJN6thrust24THRUST_300001_SM_1000_NS17counting_iteratorIiNSA_11use_defaultESC_SC_EEEEEE10policy1000Ei4tempNSA_6detail15normal_iteratorINSA_10device_ptrIiEEEEJSD_EEEvT0_iT1_T2_DpNS2_10kernel_argIT3_EE_param_4[16]
)
.maxntid 128
{
	.reg .pred 	%p<91>;
	.reg .b16 	%rs<35>;
	.reg .b32 	%r<253>;
	.reg .b64 	%rd<75>;

	ld.param.u32 	%r1, [_ZN3cub18CUB_300001_SM_10006detail9transform16transform_kernelINS2_10policy_hubILb1EN4cuda3std3__45tupleIJN6thrust24THRUST_300001_SM_1000_NS17counting_iteratorIiNSA_11use_defaultESC_SC_EEEEEE10policy1000Ei4tempNSA_6detail15normal_iteratorINSA_10device_ptrIiEEEEJSD_EEEvT0_iT1_T2_DpNS2_10kernel_argIT3_EE_param_4];
	ld.param.u32 	%r39, [_ZN3cub18CUB_300001_SM_10006detail9transform16transform_kernelINS2_10policy_hubILb1EN4cuda3std3__45tupleIJN6thrust24THRUST_300001_SM_1000_NS17counting_iteratorIiNSA_11use_defaultESC_SC_EEEEEE10policy1000Ei4tempNSA_6detail15normal_iteratorINSA_10device_ptrIiEEEEJSD_EEEvT0_iT1_T2_DpNS2_10kernel_argIT3_EE_param_0];
	ld.param.u64 	%rd11, [_ZN3cub18CUB_300001_SM_10006detail9transform16transform_kernelINS2_10policy_hubILb1EN4cuda3std3__45tupleIJN6thrust24THRUST_300001_SM_1000_NS17counting_iteratorIiNSA_11use_defaultESC_SC_EEEEEE10policy1000Ei4tempNSA_6detail15normal_iteratorINSA_10device_ptrIiEEEEJSD_EEEvT0_iT1_T2_DpNS2_10kernel_argIT3_EE_param_2+16];
	ld.param.u64 	%rd12, [_ZN3cub18CUB_300001_SM_10006detail9transform16transform_kernelINS2_10policy_hubILb1EN4cuda3std3__45tupleIJN6thrust24THRUST_300001_SM_1000_NS17counting_iteratorIiNSA_11use_defaultESC_SC_EEEEEE10policy1000Ei4tempNSA_6detail15normal_iteratorINSA_10device_ptrIiEEEEJSD_EEEvT0_iT1_T2_DpNS2_10kernel_argIT3_EE_param_2];
	ld.param.u64 	%rd13, [_ZN3cub18CUB_300001_SM_10006detail9transform16transform_kernelINS2_10policy_hubILb1EN4cuda3std3__45tupleIJN6thrust24THRUST_300001_SM_1000_NS17counting_iteratorIiNSA_11use_defaultESC_SC_EEEEEE10policy1000Ei4tempNSA_6detail15normal_iteratorINSA_10device_ptrIiEEEEJSD_EEEvT0_iT1_T2_DpNS2_10kernel_argIT3_EE_param_3];
	ld.param.u32 	%r38, [_ZN3cub18CUB_300001_SM_10006detail9transform16transform_kernelINS2_10policy_hubILb1EN4cuda3std3__45tupleIJN6thrust24THRUST_300001_SM_1000_NS17counting_iteratorIiNSA_11use_defaultESC_SC_EEEEEE10policy1000Ei4tempNSA_6detail15normal_iteratorINSA_10device_ptrIiEEEEJSD_EEEvT0_iT1_T2_DpNS2_10kernel_argIT3_EE_param_1];
	ld.param.u8 	%rs1, [_ZN3cub18CUB_300001_SM_10006detail9transform16transform_kernelINS2_10policy_hubILb1EN4cuda3std3__45tupleIJN6thrust24THRUST_300001_SM_1000_NS17counting_iteratorIiNSA_11use_defaultESC_SC_EEEEEE10policy1000Ei4tempNSA_6detail15normal_iteratorINSA_10device_ptrIiEEEEJSD_EEEvT0_iT1_T2_DpNS2_10kernel_argIT3_EE_param_2+8];
	cvta.to.global.u64 	%rd1, %rd13;
	cvta.to.global.u64 	%rd2, %rd12;
	cvta.to.global.u64 	%rd3, %rd11;
	shl.b32 	%r40, %r38, 7;
	mov.u32 	%r41, %ctaid.x;
	mul.lo.s32 	%r2, %r40, %r41;
	sub.s32 	%r42, %r39, %r2;
	min.s32 	%r3, %r40, %r42;
	add.s32 	%r4, %r1, %r2;
	mul.wide.s32 	%rd14, %r2, 4;
	add.s64 	%rd4, %rd1, %rd14;
	setp.gt.s32 	%p1, %r40, %r42;
	@%p1 bra 	$L__BB4_13;
	setp.lt.s32 	%p2, %r38, 1;
	@%p2 bra 	$L__BB4_35;
	mov.u32 	%r5, %tid.x;
	and.b32  	%r6, %r38, 7;
	setp.lt.u32 	%p3, %r38, 8;
	mov.b32 	%r250, 0;
	@%p3 bra 	$L__BB4_5;
	and.b32  	%r250, %r38, 2147483640;
	neg.s32 	%r246, %r250;
	add.s32 	%r44, %r1, %r5;
	add.s32 	%r245, %r44, %r2;
	mul.wide.u32 	%rd16, %r5, 4;
	add.s64 	%rd17, %rd14, %rd1;
	add.s64 	%rd74, %rd17, %rd16;
	add.s64 	%rd6, %rd17, 1536;
	add.s32 	%r244, %r5, 128;
$L__BB4_4:
	.pragma "nounroll";
	cvt.s64.s32 	%rd18, %r245;
	add.s64 	%rd19, %rd2, %rd18;
	mul.wide.s32 	%rd20, %r245, 4;
	add.s64 	%rd21, %rd3, %rd20;
	mul.wide.s32 	%rd22, %r244, 4;
	add.s64 	%rd23, %rd6, %rd22;
	ld.global.u32 	%r45, [%rd21+-4];
	ld.global.u8 	%rs2, [%rd19+-1];
	setp.eq.s16 	%p4, %rs1, %rs2;
	selp.b32 	%r46, 2, -1, %p4;
	add.s32 	%r47, %r46, %r45;
	ld.global.u32 	%r48, [%rd21];
	add.s32 	%r49, %r48, -1;
	setp.gt.s32 	%p5, %r48, %r47;
	setp.gt.s32 	%p6, %r48, 1;
	max.s32 	%r50, %r47, 0;
	selp.b32 	%r51, %r49, %r50, %p5;
	selp.b32 	%r52, %r51, %r50, %p6;
	st.global.u32 	[%rd74], %r52;
	ld.global.u32 	%r53, [%rd21+508];
	ld.global.u8 	%rs4, [%rd19+127];
	setp.eq.s16 	%p7, %rs1, %rs4;
	selp.b32 	%r54, 2, -1, %p7;
	add.s32 	%r55, %r54, %r53;
	ld.global.u32 	%r56, [%rd21+512];
	add.s32 	%r57, %r56, -1;
	setp.gt.s32 	%p8, %r56, %r55;
	setp.gt.s32 	%p9, %r56, 1;
	max.s32 	%r58, %r55, 0;
	selp.b32 	%r59, %r57, %r58, %p8;
	selp.b32 	%r60, %r59, %r58, %p9;
	st.global.u32 	[%rd23+-1536], %r60;
	ld.global.u32 	%r61, [%rd21+1020];
	ld.global.u8 	%rs5, [%rd19+255];
	setp.eq.s16 	%p10, %rs1, %rs5;
	selp.b32 	%r62, 2, -1, %p10;
	add.s32 	%r63, %r62, %r61;
	ld.global.u32 	%r64, [%rd21+1024];
	add.s32 	%r65, %r64, -1;
	setp.gt.s32 	%p11, %r64, %r63;
	setp.gt.s32 	%p12, %r64, 1;
	max.s32 	%r66, %r63, 0;
	selp.b32 	%r67, %r65, %r66, %p11;
	selp.b32 	%r68, %r67, %r66, %p12;
	st.global.u32 	[%rd23+-1024], %r68;
	ld.global.u32 	%r69, [%rd21+1532];
	ld.global.u8 	%rs6, [%rd19+383];
	setp.eq.s16 	%p13, %rs1, %rs6;
	selp.b32 	%r70, 2, -1, %p13;
	add.s32 	%r71, %r70, %r69;
	ld.global.u32 	%r72, [%rd21+1536];
	add.s32 	%r73, %r72, -1;
	setp.gt.s32 	%p14, %r72, %r71;
	setp.gt.s32 	%p15, %r72, 1;
	max.s32 	%r74, %r71, 0;
	selp.b32 	%r75, %r73, %r74, %p14;
	selp.b32 	%r76, %r75, %r74, %p15;
	st.global.u32 	[%rd23+-512], %r76;
	ld.global.u32 	%r77, [%rd21+2044];
	ld.global.u8 	%rs7, [%rd19+511];
	setp.eq.s16 	%p16, %rs1, %rs7;
	selp.b32 	%r78, 2, -1, %p16;
	add.s32 	%r79, %r78, %r77;
	ld.global.u32 	%r80, [%rd21+2048];
	add.s32 	%r81, %r80, -1;
	setp.gt.s32 	%p17, %r80, %r79;
	setp.gt.s32 	%p18, %r80, 1;
	max.s32 	%r82, %r79, 0;
	selp.b32 	%r83, %r81, %r82, %p17;
	selp.b32 	%r84, %r83, %r82, %p18;
	st.global.u32 	[%rd23], %r84;
	ld.global.u32 	%r85, [%rd21+2556];
	ld.global.u8 	%rs8, [%rd19+639];
	setp.eq.s16 	%p19, %rs1, %rs8;
	selp.b32 	%r86, 2, -1, %p19;
	add.s32 	%r87, %r86, %r85;
	ld.global.u32 	%r88, [%rd21+2560];
	add.s32 	%r89, %r88, -1;
	setp.gt.s32 	%p20, %r88, %r87;
	setp.gt.s32 	%p21, %r88, 1;
	max.s32 	%r90, %r87, 0;
	selp.b32 	%r91, %r89, %r90, %p20;
	selp.b32 	%r92, %r91, %r90, %p21;
	st.global.u32 	[%rd23+512], %r92;
	ld.global.u32 	%r93, [%rd21+3068];
	ld.global.u8 	%rs9, [%rd19+767];
	setp.eq.s16 	%p22, %rs1, %rs9;
	selp.b32 	%r94, 2, -1, %p22;
	add.s32 	%r95, %r94, %r93;
	ld.global.u32 	%r96, [%rd21+3072];
	add.s32 	%r97, %r96, -1;
	setp.gt.s32 	%p23, %r96, %r95;
	setp.gt.s32 	%p24, %r96, 1;
	max.s32 	%r98, %r95, 0;
	selp.b32 	%r99, %r97, %r98, %p23;
	selp.b32 	%r100, %r99, %r98, %p24;
	st.global.u32 	[%rd23+1024], %r100;
	ld.global.u32 	%r101, [%rd21+3580];
	ld.global.u8 	%rs10, [%rd19+895];
	setp.eq.s16 	%p25, %rs1, %rs10;
	selp.b32 	%r102, 2, -1, %p25;
	add.s32 	%r103, %r102, %r101;
	ld.global.u32 	%r104, [%rd21+3584];
	add.s32 	%r105, %r104, -1;
	setp.gt.s32 	%p26, %r104, %r103;
	setp.gt.s32 	%p27, %r104, 1;
	max.s32 	%r106, %r103, 0;
	selp.b32 	%r107, %r105, %r106, %p26;
	selp.b32 	%r108, %r107, %r106, %p27;
	st.global.u32 	[%rd23+1536], %r108;
	add.s32 	%r246, %r246, 8;
	add.s32 	%r245, %r245, 1024;
	add.s64 	%rd74, %rd74, 4096;
	add.s32 	%r244, %r244, 1024;
	setp.eq.s32 	%p28, %r246, 0;
	@%p28 bra 	$L__BB4_5;
	bra.uni 	$L__BB4_4;
$L__BB4_5:
	setp.eq.s32 	%p29, %r6, 0;
	@%p29 bra 	$L__BB4_35;
	and.b32  	%r33, %r38, 3;
	setp.lt.u32 	%p30, %r6, 4;
	@%p30 bra 	$L__BB4_8;
	shl.b32 	%r109, %r250, 7;
	add.s32 	%r110, %r109, %r5;
	add.s32 	%r111, %r110, %r4;
	cvt.s64.s32 	%rd24, %r111;
	mul.wide.s32 	%rd25, %r111, 4;
	add.s64 	%rd26, %rd3, %rd25;
	ld.global.u32 	%r112, [%rd26+-4];
	add.s64 	%rd27, %rd2, %rd24;
	ld.global.u8 	%rs11, [%rd27+-1];
	setp.eq.s16 	%p31, %rs1, %rs11;
	selp.b32 	%r113, 2, -1, %p31;
	add.s32 	%r114, %r113, %r112;
	ld.global.u32 	%r115, [%rd26];
	add.s32 	%r116, %r115, -1;
	setp.gt.s32 	%p32, %r115, %r114;
	setp.gt.s32 	%p33, %r115, 1;
	max.s32 	%r117, %r114, 0;
	selp.b32 	%r118, %r116, %r117, %p32;
	selp.b32 	%r119, %r118, %r117, %p33;
	mul.wide.s32 	%rd28, %r110, 4;
	add.s64 	%rd29, %rd4, %rd28;
	st.global.u32 	[%rd29], %r119;
	ld.global.u32 	%r120, [%rd26+508];
	ld.global.u8 	%rs13, [%rd27+127];
	setp.eq.s16 	%p34, %rs1, %rs13;
	selp.b32 	%r121, 2, -1, %p34;
	add.s32 	%r122, %r121, %r120;
	ld.global.u32 	%r123, [%rd26+512];
	add.s32 	%r124, %r123, -1;
	setp.gt.s32 	%p35, %r123, %r122;
	setp.gt.s32 	%p36, %r123, 1;
	max.s32 	%r125, %r122, 0;
	selp.b32 	%r126, %r124, %r125, %p35;
	selp.b32 	%r127, %r126, %r125, %p36;
	st.global.u32 	[%rd29+512], %r127;
	ld.global.u32 	%r128, [%rd26+1020];
	ld.global.u8 	%rs14, [%rd27+255];
	setp.eq.s16 	%p37, %rs1, %rs14;
	selp.b32 	%r129, 2, -1, %p37;
	add.s32 	%r130, %r129, %r128;
	ld.global.u32 	%r131, [%rd26+1024];
	add.s32 	%r132, %r131, -1;
	setp.gt.s32 	%p38, %r131, %r130;
	setp.gt.s32 	%p39, %r131, 1;
	max.s32 	%r133, %r130, 0;
	selp.b32 	%r134, %r132, %r133, %p38;
	selp.b32 	%r135, %r134, %r133, %p39;
	st.global.u32 	[%rd29+1024], %r135;
	ld.global.u32 	%r136, [%rd26+1532];
	ld.global.u8 	%rs15, [%rd27+383];
	setp.eq.s16 	%p40, %rs1, %rs15;
	selp.b32 	%r137, 2, -1, %p40;
	add.s32 	%r138, %r137, %r136;
	ld.global.u32 	%r139, [%rd26+1536];
	add.s32 	%r140, %r139, -1;
	setp.gt.s32 	%p41, %r139, %r138;
	setp.gt.s32 	%p42, %r139, 1;
	max.s32 	%r141, %r138, 0;
	selp.b32 	%r142, %r140, %r141, %p41;
	selp.b32 	%r143, %r142, %r141, %p42;
	st.global.u32 	[%rd29+1536], %r143;
	add.s32 	%r250, %r250, 4;
$L__BB4_8:
	setp.eq.s32 	%p43, %r33, 0;
	@%p43 bra 	$L__BB4_35;
	setp.eq.s32 	%p44, %r33, 1;
	@%p44 bra 	$L__BB4_11;
	shl.b32 	%r144, %r250, 7;
	add.s32 	%r145, %r144, %r5;
	add.s32 	%r146, %r145, %r4;
	cvt.s64.s32 	%rd30, %r146;
	mul.wide.s32 	%rd31, %r146, 4;
	add.s64 	%rd32, %rd3, %rd31;
	ld.global.u32 	%r147, [%rd32+-4];
	add.s64 	%rd33, %rd2, %rd30;
	ld.global.u8 	%rs16, [%rd33+-1];
	setp.eq.s16 	%p45, %rs1, %rs16;
	selp.b32 	%r148, 2, -1, %p45;
	add.s32 	%r149, %r148, %r147;
	ld.global.u32 	%r150, [%rd32];
	add.s32 	%r151, %r150, -1;
	setp.gt.s32 	%p46, %r150, %r149;
	setp.gt.s32 	%p47, %r150, 1;
	max.s32 	%r152, %r149, 0;
	selp.b32 	%r153, %r151, %r152, %p46;
	selp.b32 	%r154, %r153, %r152, %p47;
	mul.wide.s32 	%rd34, %r145, 4;
	add.s64 	%rd35, %rd4, %rd34;
	st.global.u32 	[%rd35], %r154;
	ld.global.u32 	%r155, [%rd32+508];
	ld.global.u8 	%rs18, [%rd33+127];
	setp.eq.s16 	%p48, %rs1, %rs18;
	selp.b32 	%r156, 2, -1, %p48;
	add.s32 	%r157, %r156, %r155;
	ld.global.u32 	%r158, [%rd32+512];
	add.s32 	%r159, %r158, -1;
	setp.gt.s32 	%p49, %r158, %r157;
	setp.gt.s32 	%p50, %r158, 1;
	max.s32 	%r160, %r157, 0;
	selp.b32 	%r161, %r159, %r160, %p49;
	selp.b32 	%r162, %r161, %r160, %p50;
	st.global.u32 	[%rd35+512], %r162;
	add.s32 	%r250, %r250, 2;
$L__BB4_11:
	and.b32  	%r163, %r38, 1;
	setp.eq.b32 	%p51, %r163, 1;
	not.pred 	%p52, %p51;
	@%p52 bra 	$L__BB4_35;
	shl.b32 	%r164, %r250, 7;
	add.s32 	%r165, %r164, %r5;
	add.s32 	%r166, %r165, %r4;
	cvt.s64.s32 	%rd36, %r166;
	mul.wide.s32 	%rd37, %r166, 4;
	add.s64 	%rd38, %rd3, %rd37;
	ld.global.u32 	%r167, [%rd38+-4];
	add.s64 	%rd39, %rd2, %rd36;
	ld.global.u8 	%rs19, [%rd39+-1];
	setp.eq.s16 	%p53, %rs1, %rs19;
	selp.b32 	%r168, 2, -1, %p53;
	add.s32 	%r169, %r168, %r167;
	ld.global.u32 	%r170, [%rd38];
	add.s32 	%r171, %r170, -1;
	setp.gt.s32 	%p54, %r170, %r169;
	setp.gt.s32 	%p55, %r170, 1;
	max.s32 	%r172, %r169, 0;
	selp.b32 	%r173, %r171, %r172, %p54;
	selp.b32 	%r174, %r173, %r172, %p55;
	mul.wide.s32 	%rd40, %r165, 4;
	add.s64 	%rd41, %rd4, %rd40;
	st.global.u32 	[%rd41], %r174;
	bra.uni 	$L__BB4_35;
$L__BB4_13:
	setp.lt.s32 	%p56, %r38, 1;
	@%p56 bra 	$L__BB4_35;
	mov.u32 	%r11, %tid.x;
	and.b32  	%r12, %r38, 3;
	setp.lt.u32 	%p57, %r38, 4;
	mov.b32 	%r248, 0;
	@%p57 bra 	$L__BB4_25;
	and.b32  	%r248, %r38, 2147483644;
	mov.b32 	%r247, 0;
$L__BB4_16:
	.pragma "nounroll";
	shl.b32 	%r177, %r247, 7;
	add.s32 	%r21, %r177, %r11;
	setp.ge.s32 	%p58, %r21, %r3;
	mul.wide.s32 	%rd42, %r21, 4;
	add.s64 	%rd9, %rd4, %rd42;
	@%p58 bra 	$L__BB4_18;
	add.s32 	%r178, %r21, %r4;
	cvt.s64.s32 	%rd43, %r178;
	mul.wide.s32 	%rd44, %r178, 4;
	add.s64 	%rd45, %rd3, %rd44;
	ld.global.u32 	%r179, [%rd45+-4];
	add.s64 	%rd46, %rd2, %rd43;
	ld.global.u8 	%rs21, [%rd46+-1];
	setp.eq.s16 	%p59, %rs1, %rs21;
	selp.b32 	%r180, 2, -1, %p59;
	add.s32 	%r181, %r180, %r179;
	ld.global.u32 	%r182, [%rd45];
	add.s32 	%r183, %r182, -1;
	setp.gt.s32 	%p60, %r182, %r181;
	setp.gt.s32 	%p61, %r182, 1;
	max.s32 	%r184, %r181, 0;
	selp.b32 	%r185, %r183, %r184, %p60;
	selp.b32 	%r186, %r185, %r184, %p61;
	st.global.u32 	[%rd9], %r186;
$L__BB4_18:
	add.s32 	%r22, %r21, 128;
	setp.ge.s32 	%p62, %r22, %r3;
	@%p62 bra 	$L__BB4_20;
	add.s32 	%r187, %r22, %r4;
	cvt.s64.s32 	%rd47, %r187;
	mul.wide.s32 	%rd48, %r187, 4;
	add.s64 	%rd49, %rd3, %rd48;
	ld.global.u32 	%r188, [%rd49+-4];
	add.s64 	%rd50, %rd2, %rd47;
	ld.global.u8 	%rs23, [%rd50+-1];
	setp.eq.s16 	%p63, %rs1, %rs23;
	selp.b32 	%r189, 2, -1, %p63;
	add.s32 	%r190, %r189, %r188;
	ld.global.u32 	%r191, [%rd49];
	add.s32 	%r192, %r191, -1;
	setp.gt.s32 	%p64, %r191, %r190;
	setp.gt.s32 	%p65, %r191, 1;
	max.s32 	%r193, %r190, 0;
	selp.b32 	%r194, %r192, %r193, %p64;
	selp.b32 	%r195, %r194, %r193, %p65;
	st.global.u32 	[%rd9+512], %r195;
$L__BB4_20:
	add.s32 	%r23, %r21, 256;
	setp.ge.s32 	%p66, %r23, %r3;
	@%p66 bra 	$L__BB4_22;
	add.s32 	%r196, %r23, %r4;
	cvt.s64.s32 	%rd51, %r196;
	mul.wide.s32 	%rd52, %r196, 4;
	add.s64 	%rd53, %rd3, %rd52;
	ld.global.u32 	%r197, [%rd53+-4];
	add.s64 	%rd54, %rd2, %rd51;
	ld.global.u8 	%rs25, [%rd54+-1];
	setp.eq.s16 	%p67, %rs1, %rs25;
	selp.b32 	%r198, 2, -1, %p67;
	add.s32 	%r199, %r198, %r197;
	ld.global.u32 	%r200, [%rd53];
	add.s32 	%r201, %r200, -1;
	setp.gt.s32 	%p68, %r200, %r199;
	setp.gt.s32 	%p69, %r200, 1;
	max.s32 	%r202, %r199, 0;
	selp.b32 	%r203, %r201, %r202, %p68;
	selp.b32 	%r204, %r203, %r202, %p69;
	st.global.u32 	[%rd9+1024], %r204;
$L__BB4_22:
	add.s32 	%r24, %r21, 384;
	setp.ge.s32 	%p70, %r24, %r3;
	@%p70 bra 	$L__BB4_24;
	add.s32 	%r205, %r24, %r4;
	cvt.s64.s32 	%rd55, %r205;
	mul.wide.s32 	%rd56, %r205, 4;
	add.s64 	%rd57, %rd3, %rd56;
	ld.global.u32 	%r206, [%rd57+-4];
	add.s64 	%rd58, %rd2, %rd55;
	ld.global.u8 	%rs27, [%rd58+-1];
	setp.eq.s16 	%p71, %rs1, %rs27;
	selp.b32 	%r207, 2, -1, %p71;
	add.s32 	%r208, %r207, %r206;
	ld.global.u32 	%r209, [%rd57];
	add.s32 	%r210, %r209, -1;
	setp.gt.s32 	%p72, %r209, %r208;
	setp.gt.s32 	%p73, %r209, 1;
	max.s32 	%r211, %r208, 0;
	selp.b32 	%r212, %r210, %r211, %p72;
	selp.b32 	%r213, %r212, %r211, %p73;
	st.global.u32 	[%rd9+1536], %r213;
$L__BB4_24:
	add.s32 	%r247, %r247, 4;
	setp.ne.s32 	%p74, %r247, %r248;
	@%p74 bra 	$L__BB4_16;
$L__BB4_25:
	setp.eq.s32 	%p75, %r12, 0;
	@%p75 bra 	$L__BB4_35;
	setp.eq.s32 	%p76, %r12, 1;
	@%p76 bra 	$L__BB4_32;
	shl.b32 	%r214, %r248, 7;
	add.s32 	%r27, %r214, %r11;
	setp.ge.s32 	%p77, %r27, %r3;
	mul.wide.s32 	%rd59, %r27, 4;
	add.s64 	%rd10, %rd4, %rd59;
	@%p77 bra 	$L__BB4_29;
	add.s32 	%r215, %r27, %r4;
	cvt.s64.s32 	%rd60, %r215;
	mul.wide.s32 	%rd61, %r215, 4;
	add.s64 	%rd62, %rd3, %rd61;
	ld.global.u32 	%r216, [%rd62+-4];
	add.s64 	%rd63, %rd2, %rd60;
	ld.global.u8 	%rs29, [%rd63+-1];
	setp.eq.s16 	%p78, %rs1, %rs29;
	selp.b32 	%r217, 2, -1, %p78;
	add.s32 	%r218, %r217, %r216;
	ld.global.u32 	%r219, [%rd62];
	add.s32 	%r220, %r219, -1;
	setp.gt.s32 	%p79, %r219, %r218;
	setp.gt.s32 	%p80, %r219, 1;
	max.s32 	%r221, %r218, 0;
	selp.b32 	%r222, %r220, %r221, %p79;
	selp.b32 	%r223, %r222, %r221, %p80;
	st.global.u32 	[%rd10], %r223;
$L__BB4_29:
	add.s32 	%r28, %r27, 128;
	setp.ge.s32 	%p81, %r28, %r3;
	@%p81 bra 	$L__BB4_31;
	add.s32 	%r224, %r28, %r4;
	cvt.s64.s32 	%rd64, %r224;
	mul.wide.s32 	%rd65, %r224, 4;
	add.s64 	%rd66, %rd3, %rd65;
	ld.global.u32 	%r225, [%rd66+-4];
	add.s64 	%rd67, %rd2, %rd64;
	ld.global.u8 	%rs31, [%rd67+-1];
	setp.eq.s16 	%p82, %rs1, %rs31;
	selp.b32 	%r226, 2, -1, %p82;
	add.s32 	%r227, %r226, %r225;
	ld.global.u32 	%r228, [%rd66];
	add.s32 	%r229, %r228, -1;
	setp.gt.s32 	%p83, %r228, %r227;
	setp.gt.s32 	%p84, %r228, 1;
	max.s32 	%r230, %r227, 0;
	selp.b32 	%r231, %r229, %r230, %p83;
	selp.b32 	%r232, %r231, %r230, %p84;
	st.global.u32 	[%rd10+512], %r232;
$L__BB4_31:
	add.s32 	%r248, %r248, 2;
$L__BB4_32:
	and.b32  	%r233, %r38, 1;
	setp.eq.b32 	%p85, %r233, 1;
	not.pred 	%p86, %p85;
	@%p86 bra 	$L__BB4_35;
	shl.b32 	%r234, %r248, 7;
	add.s32 	%r31, %r234, %r11;
	setp.ge.s32 	%p87, %r31, %r3;
	@%p87 bra 	$L__BB4_35;
	add.s32 	%r235, %r31, %r4;
	cvt.s64.s32 	%rd68, %r235;
	mul.wide.s32 	%rd69, %r235, 4;
	add.s64 	%rd70, %rd3, %rd69;
	ld.global.u32 	%r236, [%rd70+-4];
	add.s64 	%rd71, %rd2, %rd68;
	ld.global.u8 	%rs33, [%rd71+-1];
	setp.eq.s16 	%p88, %rs1, %rs33;
	selp.b32 	%r237, 2, -1, %p88;
	add.s32 	%r238, %r237, %r236;
	ld.global.u32 	%r239, [%rd70];
	add.s32 	%r240, %r239, -1;
	setp.gt.s32 	%p89, %r239, %r238;
	setp.gt.s32 	%p90, %r239, 1;
	max.s32 	%r241, %r238, 0;
	selp.b32 	%r242, %r240, %r241, %p89;
	selp.b32 	%r243, %r242, %r241, %p90;
	mul.wide.s32 	%rd72, %r31, 4;
	add.s64 	%rd73, %rd4, %rd72;
	st.global.u32 	[%rd73], %r243;
$L__BB4_35:
	ret;

}
	// .globl	_ZN3cub18CUB_300001_SM_10006detail9transform16transform_kernelINS2_10policy_hubILb1EN4cuda3std3__45tupleIJN6thrust24THRUST_300001_SM_1000_NS17counting_iteratorIiNSA_11use_defaultESC_SC_EEEEEE10policy1000El4tempNSA_6detail15normal_iteratorINSA_10device_ptrIiEEEEJSD_EEEvT0_iT1_T2_DpNS2_10kernel_argIT3_EE
.visible .entry _ZN3cub18CUB_300001_SM_10006detail9transform16transform_kernelINS2_10policy_hubILb1EN4cuda3std3__45tupleIJN6thrust24THRUST_300001_SM_1000_NS17counting_iteratorIiNSA_11use_defaultESC_SC_EEEEEE10policy1000El4tempNSA_6detail15normal_iteratorINSA_10device_ptrIiEEEEJSD_EEEvT0_iT1_T2_DpNS2_10kernel_argIT3_EE(
	.param .u64 _ZN3cub18CUB_300001_SM_10006detail9transform16transform_kernelINS2_10policy_hubILb1EN4cuda3std3__45tupleIJN6thrust24THRUST_300001_SM_1000_NS17counting_iteratorIiNSA_11use_defaultESC_SC_EEEEEE10policy1000El4tempNSA_6detail15normal_iteratorINSA_10device_ptrIiEEEEJSD_EEEvT0_iT1_T2_DpNS2_10kernel_argIT3_EE_param_0,
	.param .u32 _ZN3cub18CUB_300001_SM_10006detail9transform16transform_kernelINS2_10policy_hubILb1EN4cuda3std3__45tupleIJN6thrust24THRUST_300001_SM_1000_NS17counting_iteratorIiNSA_11use_defaultESC_SC_EEEEEE10policy1000El4tempNSA_6detail15normal_iteratorINSA_10device_ptrIiEEEEJSD_EEEvT0_iT1_T2_DpNS2_10kernel_argIT3_EE_param_1,
	.param .align 8 .b8 _ZN3cub18CUB_300001_SM_10006detail9transform16transform_kernelINS2_10policy_hubILb1EN4cuda3std3__45tupleIJN6thrust24THRUST_300001_SM_1000_NS17counting_iteratorIiNSA_11use_defaultESC_SC_EEEEEE10policy1000El4tempNSA_6detail15normal_iteratorINSA_10device_ptrIiEEEEJSD_EEEvT0_iT1_T2_DpNS2_10kernel_argIT3_EE_param_2[24],
	.param .align 8 .b8 _ZN3cub18CUB_300001_SM_10006detail9transform16transform_kernelINS2_10policy_hubILb1EN4cuda3std3__45tupleIJN6thrust24THRUST_300001_SM_1000_NS17counting_iteratorIiNSA_11use_defaultESC_SC_EEEEEE10policy1000El4tempNSA_6detail15normal_iteratorINSA_10device_ptrIiEEEEJSD_EEEvT0_iT1_T2_DpNS2_10kernel_argIT3_EE_param_3[8],
	.param .align 8 .b8 _ZN3cub18CUB_300001_SM_10006detail9transform16transform_kernelINS2_10policy_hubILb1EN4cuda3std3__45tupleIJN6thrust24THRUST_300001_SM_1000_NS17counting_iteratorIiNSA_11use_defaultESC_SC_EEEEEE10policy1000El4tempNSA_6detail15normal_iteratorINSA_10device_ptrIiEEEEJSD_EEEvT0_iT1_T2_DpNS2_10kernel_argIT3_EE_param_4[16]
)
.maxntid 128
{
	.reg .pred 	%p<91>;
	.reg .b16 	%rs<35>;
	.reg .b32 	%r<251>;
	.reg .b64 	%rd<81>;

	ld.param.u32 	%r1, [_ZN3cub18CUB_300001_SM_10006detail9transform16transform_kernelINS2_10policy_hubILb1EN4cuda3std3__45tupleIJN6thrust24THRUST_300001_SM_1000_NS17counting_iteratorIiNSA_11use_defaultESC_SC_EEEEEE10policy1000El4tempNSA_6detail15normal_iteratorINSA_10device_ptrIiEEEEJSD_EEEvT0_iT1_T2_DpNS2_10kernel_argIT3_EE_param_4];
	ld.param.u64 	%rd12, [_ZN3cub18CUB_300001_SM_10006detail9transform16transform_kernelINS2_10policy_hubILb1EN4cuda3std3__45tupleIJN6thrust24THRUST_300001_SM_1000_NS17counting_iteratorIiNSA_11use_defaultESC_SC_EEEEEE10policy1000El4tempNSA_6detail15normal_iteratorINSA_10device_ptrIiEEEEJSD_EEEvT0_iT1_T2_DpNS2_10kernel_argIT3_EE_param_0];
	ld.param.u64 	%rd13, [_ZN3cub18CUB_300001_SM_10006detail9transform16transform_kernelINS2_10policy_hubILb1EN4cuda3std3__45tupleIJN6thrust24THRUST_300001_SM_1000_NS17counting_iteratorIiNSA_11use_defaultESC_SC_EEEEEE10policy1000El4tempNSA_6detail15normal_iteratorINSA_10device_ptrIiEEEEJSD_EEEvT0_iT1_T2_DpNS2_10kernel_argIT3_EE_param_2+16];
	ld.param.u64 	%rd14, [_ZN3cub18CUB_300001_SM_10006detail9transform16transform_kernelINS2_10policy_hubILb1EN4cuda3std3__45tupleIJN6thrust24THRUST_300001_SM_1000_NS17counting_iteratorIiNSA_11use_defaultESC_SC_EEEEEE10policy1000El4tempNSA_6detail15normal_iteratorINSA_10device_ptrIiEEEEJSD_EEEvT0_iT1_T2_DpNS2_10kernel_argIT3_EE_param_2];
	ld.param.u64 	%rd15, [_ZN3cub18CUB_300001_SM_10006detail9transform16transform_kernelINS2_10policy_hubILb1EN4cuda3std3__45tupleIJN6thrust24THRUST_300001_SM_1000_NS17counting_iteratorIiNSA_11use_defaultESC_SC_EEEEEE10policy1000El4tempNSA_6detail15normal_iteratorINSA_10device_ptrIiEEEEJSD_EEEvT0_iT1_T2_DpNS2_10kernel_argIT3_EE_param_3];
	ld.param.u32 	%r38, [_ZN3cub18CUB_300001_SM_10006detail9transform16transform_kernelINS2_10policy_hubILb1EN4cuda3std3__45tupleIJN6thrust24THRUST_300001_SM_1000_NS17counting_iteratorIiNSA_11use_defaultESC_SC_EEEEEE10policy1000El4tempNSA_6detail15normal_iteratorINSA_10device_ptrIiEEEEJSD_EEEvT0_iT1_T2_DpNS2_10kernel_argIT3_EE_param_1];
	ld.param.u8 	%rs1, [_ZN3cub18CUB_300001_SM_10006detail9transform16transform_kernelINS2_10policy_hubILb1EN4cuda3std3__45tupleIJN6thrust24THRUST_300001_SM_1000_NS17counting_iteratorIiNSA_11use_defaultESC_SC_EEEEEE10policy1000El4tempNSA_6detail15normal_iteratorINSA_10device_ptrIiEEEEJSD_EEEvT0_iT1_T2_DpNS2_10kernel_argIT3_EE_param_2+8];
	cvta.to.global.u64 	%rd1, %rd15;
	cvta.to.global.u64 	%rd2, %rd14;
	cvta.to.global.u64 	%rd3, %rd13;
	shl.b32 	%r39, %r38, 7;
	mov.u32 	%r40, %ctaid.x;
	cvt.u64.u32 	%rd16, %r40;
	cvt.s64.s32 	%rd17, %r39;
	mul.lo.s64 	%rd4, %rd17, %rd16;
	sub.s64 	%rd18, %rd12, %rd4;
	min.s64 	%rd19, %rd18, %rd17;
	cvt.u32.u64 	%r2, %rd19;
	cvt.u32.u64 	%r3, %rd4;
	add.s32 	%r4, %r1, %r3;
	shl.b64 	%rd20, %rd4, 2;
	add.s64 	%rd5, %rd1, %rd20;
	setp.eq.s32 	%p1, %r39, %r2;
	@%p1 bra 	$L__BB5_23;
	setp.lt.s32 	%p2, %r38, 1;
	@%p2 bra 	$L__BB5_35;
	mov.u32 	%r5, %tid.x;
	and.b32  	%r6, %r38, 3;
	setp.lt.u32 	%p3, %r38, 4;
	mov.b32 	%r249, 0;
	@%p3 bra 	$L__BB5_13;
	and.b32  	%r249, %r38, 2147483644;
	mov.b32 	%r245, 0;
$L__BB5_4:
	.pragma "nounroll";
	shl.b32 	%r43, %r245, 7;
	add.s32 	%r21, %r43, %r5;
	setp.ge.s32 	%p4, %r21, %r2;
	mul.wide.s32 	%rd21, %r21, 4;
	add.s64 	%rd10, %rd5, %rd21;
	@%p4 bra 	$L__BB5_6;
	add.s32 	%r44, %r21, %r4;
	cvt.s64.s32 	%rd22, %r44;
	mul.wide.s32 	%rd23, %r44, 4;
	add.s64 	%rd24, %rd3, %rd23;
	ld.global.u32 	%r45, [%rd24+-4];
	add.s64 	%rd25, %rd2, %rd22;
	ld.global.u8 	%rs2, [%rd25+-1];
	setp.eq.s16 	%p5, %rs1, %rs2;
	selp.b32 	%r46, 2, -1, %p5;
	add.s32 	%r47, %r46, %r45;
	ld.global.u32 	%r48, [%rd24];
	add.s32 	%r49, %r48, -1;
	setp.gt.s32 	%p6, %r48, %r47;
	setp.gt.s32 	%p7, %r48, 1;
	max.s32 	%r50, %r47, 0;
	selp.b32 	%r51, %r49, %r50, %p6;
	selp.b32 	%r52, %r51, %r50, %p7;
	st.global.u32 	[%rd10], %r52;
$L__BB5_6:
	add.s32 	%r22, %r21, 128;
	setp.ge.s32 	%p8, %r22, %r2;
	@%p8 bra 	$L__BB5_8;
	add.s32 	%r53, %r22, %r4;
	cvt.s64.s32 	%rd26, %r53;
	mul.wide.s32 	%rd27, %r53, 4;
	add.s64 	%rd28, %rd3, %rd27;
	ld.global.u32 	%r54, [%rd28+-4];
	add.s64 	%rd29, %rd2, %rd26;
	ld.global.u8 	%rs4, [%rd29+-1];
	setp.eq.s16 	%p9, %rs1, %rs4;
	selp.b32 	%r55, 2, -1, %p9;
	add.s32 	%r56, %r55, %r54;
	ld.global.u32 	%r57, [%rd28];
	add.s32 	%r58, %r57, -1;
	setp.gt.s32 	%p10, %r57, %r56;
	setp.gt.s32 	%p11, %r57, 1;
	max.s32 	%r59, %r56, 0;
	selp.b32 	%r60, %r58, %r59, %p10;
	selp.b32 	%r61, %r60, %r59, %p11;
	st.global.u32 	[%rd10+512], %r61;
$L__BB5_8:
	add.s32 	%r23, %r21, 256;
	setp.ge.s32 	%p12, %r23, %r2;
	@%p12 bra 	$L__BB5_10;
	add.s32 	%r62, %r23, %r4;
	cvt.s64.s32 	%rd30, %r62;
	mul.wide.s32 	%rd31, %r62, 4;
	add.s64 	%rd32, %rd3, %rd31;
	ld.global.u32 	%r63, [%rd32+-4];
	add.s64 	%rd33, %rd2, %rd30;
	ld.global.u8 	%rs6, [%rd33+-1];
	setp.eq.s16 	%p13, %rs1, %rs6;
	selp.b32 	%r64, 2, -1, %p13;
	add.s32 	%r65, %r64, %r63;
	ld.global.u32 	%r66, [%rd32];
	add.s32 	%r67, %r66, -1;
	setp.gt.s32 	%p14, %r66, %r65;
	setp.gt.s32 	%p15, %r66, 1;
	max.s32 	%r68, %r65, 0;
	selp.b32 	%r69, %r67, %r68, %p14;
	selp.b32 	%r70, %r69, %r68, %p15;
	st.global.u32 	[%rd10+1024], %r70;
$L__BB5_10:
	add.s32 	%r24, %r21, 384;
	setp.ge.s32 	%p16, %r24, %r2;
	@%p16 bra 	$L__BB5_12;
	add.s32 	%r71, %r24, %r4;
	cvt.s64.s32 	%rd34, %r71;
	mul.wide.s32 	%rd35, %r71, 4;
	add.s64 	%rd36, %rd3, %rd35;
	ld.global.u32 	%r72, [%rd36+-4];
	add.s64 	%rd37, %rd2, %rd34;
	ld.global.u8 	%rs8, [%rd37+-1];
	setp.eq.s16 	%p17, %rs1, %rs8;
	selp.b32 	%r73, 2, -1, %p17;
	add.s32 	%r74, %r73, %r72;
	ld.global.u32 	%r75, [%rd36];
	add.s32 	%r76, %r75, -1;
	setp.gt.s32 	%p18, %r75, %r74;
	setp.gt.s32 	%p19, %r75, 1;
	max.s32 	%r77, %r74, 0;
	selp.b32 	%r78, %r76, %r77, %p18;
	selp.b32 	%r79, %r78, %r77, %p19;
	st.global.u32 	[%rd10+1536], %r79;
$L__BB5_12:
	add.s32 	%r245, %r245, 4;
	setp.eq.s32 	%p20, %r245, %r249;
	@%p20 bra 	$L__BB5_13;
	bra.uni 	$L__BB5_4;
$L__BB5_13:
	setp.eq.s32 	%p21, %r6, 0;
	@%p21 bra 	$L__BB5_35;
	setp.eq.s32 	%p22, %r6, 1;
	@%p22 bra 	$L__BB5_20;
	shl.b32 	%r80, %r249, 7;
	add.s32 	%r33, %r80, %r5;
	setp.ge.s32 	%p23, %r33, %r2;
	mul.wide.s32 	%rd38, %r33, 4;
	add.s64 	%rd11, %rd5, %rd38;
	@%p23 bra 	$L__BB5_17;
	add.s32 	%r81, %r33, %r4;
	cvt.s64.s32 	%rd39, %r81;
	mul.wide.s32 	%rd40, %r81, 4;
	add.s64 	%rd41, %rd3, %rd40;
	ld.global.u32 	%r82, [%rd41+-4];
	add.s64 	%rd42, %rd2, %rd39;
	ld.global.u8 	%rs10, [%rd42+-1];
	setp.eq.s16 	%p24, %rs1, %rs10;
	selp.b32 	%r83, 2, -1, %p24;
	add.s32 	%r84, %r83, %r82;
	ld.global.u32 	%r85, [%rd41];
	add.s32 	%r86, %r85, -1;
	setp.gt.s32 	%p25, %r85, %r84;
	setp.gt.s32 	%p26, %r85, 1;
	max.s32 	%r87, %r84, 0;
	selp.b32 	%r88, %r86, %r87, %p25;
	selp.b32 	%r89, %r88, %r87, %p26;
	st.global.u32 	[%rd11], %r89;
$L__BB5_17:
	add.s32 	%r34, %r33, 128;
	setp.ge.s32 	%p27, %r34, %r2;
	@%p27 bra 	$L__BB5_19;
	add.s32 	%r90, %r34, %r4;
	cvt.s64.s32 	%rd43, %r90;
	mul.wide.s32 	%rd44, %r90, 4;
	add.s64 	%rd45, %rd3, %rd44;
	ld.global.u32 	%r91, [%rd45+-4];
	add.s64 	%rd46, %rd2, %rd43;
	ld.global.u8 	%rs12, [%rd46+-1];
	setp.eq.s16 	%p28, %rs1, %rs12;
	selp.b32 	%r92, 2, -1, %p28;
	add.s32 	%r93, %r92, %r91;
	ld.global.u32 	%r94, [%rd45];
	add.s32 	%r95, %r94, -1;
	setp.gt.s32 	%p29, %r94, %r93;
	setp.gt.s32 	%p30, %r94, 1;
	max.s32 	%r96, %r93, 0;
	selp.b32 	%r97, %r95, %r96, %p29;
	selp.b32 	%r98, %r97, %r96, %p30;
	st.global.u32 	[%rd11+512], %r98;
$L__BB5_19:
	add.s32 	%r249, %r249, 2;
$L__BB5_20:
	and.b32  	%r99, %r38, 1;
	setp.eq.b32 	%p31, %r99, 1;
	not.pred 	%p32, %p31;
	@%p32 bra 	$L__BB5_35;
	shl.b32 	%r100, %r249, 7;
	add.s32 	%r37, %r100, %r5;
	setp.ge.s32 	%p33, %r37, %r2;
	@%p33 bra 	$L__BB5_35;
	add.s32 	%r101, %r37, %r4;
	cvt.s64.s32 	%rd47, %r101;
	mul.wide.s32 	%rd48, %r101, 4;
	add.s64 	%rd49, %rd3, %rd48;
	ld.global.u32 	%r102, [%rd49+-4];
	add.s64 	%rd50, %rd2, %rd47;
	ld.global.u8 	%rs14, [%rd50+-1];
	setp.eq.s16 	%p34, %rs1, %rs14;
	selp.b32 	%r103, 2, -1, %p34;
	add.s32 	%r104, %r103, %r102;
	ld.global.u32 	%r105, [%rd49];
	add.s32 	%r106, %r105, -1;
	setp.gt.s32 	%p35, %r105, %r104;
	setp.gt.s32 	%p36, %r105, 1;
	max.s32 	%r107, %r104, 0;
	selp.b32 	%r108, %r106, %r107, %p35;
	selp.b32 	%r109, %r108, %r107, %p36;
	mul.wide.s32 	%rd51, %r37, 4;
	add.s64 	%rd52, %rd5, %rd51;
	st.global.u32 	[%rd52], %r109;
	bra.uni 	$L__BB5_35;
$L__BB5_23:
	setp.lt.s32 	%p37, %r38, 1;
	@%p37 bra 	$L__BB5_35;
	mov.u32 	%r8, %tid.x;
	and.b32  	%r9, %r38, 7;
	setp.lt.u32 	%p38, %r38, 8;
	mov.b32 	%r247, 0;
	@%p38 bra 	$L__BB5_27;
	and.b32  	%r247, %r38, 2147483640;
	neg.s32 	%r244, %r247;
	add.s32 	%r111, %r1, %r8;
	add.s32 	%r243, %r111, %r3;
	mul.wide.u32 	%rd54, %r8, 4;
	add.s64 	%rd55, %rd20, %rd1;
	add.s64 	%rd80, %rd55, %rd54;
	add.s64 	%rd7, %rd55, 1536;
	add.s32 	%r242, %r8, 128;
$L__BB5_26:
	.pragma "nounroll";
	cvt.s64.s32 	%rd56, %r243;
	add.s64 	%rd57, %rd2, %rd56;
	mul.wide.s32 	%rd58, %r243, 4;
	add.s64 	%rd59, %rd3, %rd58;
	mul.wide.s32 	%rd60, %r242, 4;
	add.s64 	%rd61, %rd7, %rd60;
	ld.global.u32 	%r112, [%rd59+-4];
	ld.global.u8 	%rs16, [%rd57+-1];
	setp.eq.s16 	%p39, %rs1, %rs16;
	selp.b32 	%r113, 2, -1, %p39;
	add.s32 	%r114, %r113, %r112;
	ld.global.u32 	%r115, [%rd59];
	add.s32 	%r116, %r115, -1;
	setp.gt.s32 	%p40, %r115, %r114;
	setp.gt.s32 	%p41, %r115, 1;
	max.s32 	%r117, %r114, 0;
	selp.b32 	%r118, %r116, %r117, %p40;
	selp.b32 	%r119, %r118, %r117, %p41;
	st.global.u32 	[%rd80], %r119;
	ld.global.u32 	%r120, [%rd59+508];
	ld.global.u8 	%rs18, [%rd57+127];
	setp.eq.s16 	%p42, %rs1, %rs18;
	selp.b32 	%r121, 2, -1, %p42;
	add.s32 	%r122, %r121, %r120;
	ld.global.u32 	%r123, [%rd59+512];
	add.s32 	%r124, %r123, -1;
	setp.gt.s32 	%p43, %r123, %r122;
	setp.gt.s32 	%p44, %r123, 1;
	max.s32 	%r125, %r122, 0;
	selp.b32 	%r126, %r124, %r125, %p43;
	selp.b32 	%r127, %r126, %r125, %p44;
	st.global.u32 	[%rd61+-1536], %r127;
	ld.global.u32 	%r128, [%rd59+1020];
	ld.global.u8 	%rs19, [%rd57+255];
	setp.eq.s16 	%p45, %rs1, %rs19;
	selp.b32 	%r129, 2, -1, %p45;
	add.s32 	%r130, %r129, %r128;
	ld.global.u32 	%r131, [%rd59+1024];
	add.s32 	%r132, %r131, -1;
	setp.gt.s32 	%p46, %r131, %r130;
	setp.gt.s32 	%p47, %r131, 1;
	max.s32 	%r133, %r130, 0;
	selp.b32 	%r134, %r132, %r133, %p46;
	selp.b32 	%r135, %r134, %r133, %p47;
	st.global.u32 	[%rd61+-1024], %r135;
	ld.global.u32 	%r136, [%rd59+1532];
	ld.global.u8 	%rs20, [%rd57+383];
	setp.eq.s16 	%p48, %rs1, %rs20;
	selp.b32 	%r137, 2, -1, %p48;
	add.s32 	%r138, %r137, %r136;
	ld.global.u32 	%r139, [%rd59+1536];
	add.s32 	%r140, %r139, -1;
	setp.gt.s32 	%p49, %r139, %r138;
	setp.gt.s32 	%p50, %r139, 1;
	max.s32 	%r141, %r138, 0;
	selp.b32 	%r142, %r140, %r141, %p49;
	selp.b32 	%r143, %r142, %r141, %p50;
	st.global.u32 	[%rd61+-512], %r143;
	ld.global.u32 	%r144, [%rd59+2044];
	ld.global.u8 	%rs21, [%rd57+511];
	setp.eq.s16 	%p51, %rs1, %rs21;
	selp.b32 	%r145, 2, -1, %p51;
	add.s32 	%r146, %r145, %r144;
	ld.global.u32 	%r147, [%rd59+2048];
	add.s32 	%r148, %r147, -1;
	setp.gt.s32 	%p52, %r147, %r146;
	setp.gt.s32 	%p53, %r147, 1;
	max.s32 	%r149, %r146, 0;
	selp.b32 	%r150, %r148, %r149, %p52;
	selp.b32 	%r151, %r150, %r149, %p53;
	st.global.u32 	[%rd61], %r151;
	ld.global.u32 	%r152, [%rd59+2556];
	ld.global.u8 	%rs22, [%rd57+639];
	setp.eq.s16 	%p54, %rs1, %rs22;
	selp.b32 	%r153, 2, -1, %p54;
	add.s32 	%r154, %r153, %r152;
	ld.global.u32 	%r155, [%rd59+2560];
	add.s32 	%r156, %r155, -1;
	setp.gt.s32 	%p55, %r155, %r154;
	setp.gt.s32 	%p56, %r155, 1;
	max.s32 	%r157, %r154, 0;
	selp.b32 	%r158, %r156, %r157, %p55;
	selp.b32 	%r159, %r158, %r157, %p56;
	st.global.u32 	[%rd61+512], %r159;
	ld.global.u32 	%r160, [%rd59+3068];
	ld.global.u8 	%rs23, [%rd57+767];
	setp.eq.s16 	%p57, %rs1, %rs23;
	selp.b32 	%r161, 2, -1, %p57;
	add.s32 	%r162, %r161, %r160;
	ld.global.u32 	%r163, [%rd59+3072];
	add.s32 	%r164, %r163, -1;
	setp.gt.s32 	%p58, %r163, %r162;
	setp.gt.s32 	%p59, %r163, 1;
	max.s32 	%r165, %r162, 0;
	selp.b32 	%r166, %r164, %r165, %p58;
	selp.b32 	%r167, %r166, %r165, %p59;
	st.global.u32 	[%rd61+1024], %r167;
	ld.global.u32 	%r168, [%rd59+3580];
	ld.global.u8 	%rs24, [%rd57+895];
	setp.eq.s16 	%p60, %rs1, %rs24;
	selp.b32 	%r169, 2, -1, %p60;
	add.s32 	%r170, %r169, %r168;
	ld.global.u32 	%r171, [%rd59+3584];
	add.s32 	%r172, %r171, -1;
	setp.gt.s32 	%p61, %r171, %r170;
	setp.gt.s32 	%p62, %r171, 1;
	max.s32 	%r173, %r170, 0;
	selp.b32 	%r174, %r172, %r173, %p61;
	selp.b32 	%r175, %r174, %r173, %p62;
	st.global.u32 	[%rd61+1536], %r175;
	add.s32 	%r244, %r244, 8;
	add.s32 	%r243, %r243, 1024;
	add.s64 	%rd80, %rd80, 4096;
	add.s32 	%r242, %r242, 1024;
	setp.eq.s32 	%p63, %r244, 0;
	@%p63 bra 	$L__BB5_27;
	bra.uni 	$L__BB5_26;
$L__BB5_27:
	setp.eq.s32 	%p64, %r9, 0;
	@%p64 bra 	$L__BB5_35;
	and.b32  	%r27, %r38, 3;
	setp.lt.u32 	%p65, %r9, 4;
	@%p65 bra 	$L__BB5_30;
	shl.b32 	%r176, %r247, 7;
	add.s32 	%r177, %r176, %r8;
	add.s32 	%r178, %r177, %r4;
	cvt.s64.s32 	%rd62, %r178;
	mul.wide.s32 	%rd63, %r178, 4;
	add.s64 	%rd64, %rd3, %rd63;
	ld.global.u32 	%r179, [%rd64+-4];
	add.s64 	%rd65, %rd2, %rd62;
	ld.global.u8 	%rs25, [%rd65+-1];
	setp.eq.s16 	%p66, %rs1, %rs25;
	selp.b32 	%r180, 2, -1, %p66;
	add.s32 	%r181, %r180, %r179;
	ld.global.u32 	%r182, [%rd64];
	add.s32 	%r183, %r182, -1;
	setp.gt.s32 	%p67, %r182, %r181;
	setp.gt.s32 	%p68, %r182, 1;
	max.s32 	%r184, %r181, 0;
	selp.b32 	%r185, %r183, %r184, %p67;
	selp.b32 	%r186, %r185, %r184, %p68;
	mul.wide.s32 	%rd66, %r177, 4;
	add.s64 	%rd67, %rd5, %rd66;
	st.global.u32 	[%rd67], %r186;
	ld.global.u32 	%r187, [%rd64+508];
	ld.global.u8 	%rs27, [%rd65+127];
	setp.eq.s16 	%p69, %rs1, %rs27;
	selp.b32 	%r188, 2, -1, %p69;
	add.s32 	%r189, %r188, %r187;
	ld.global.u32 	%r190, [%rd64+512];
	add.s32 	%r191, %r190, -1;
	setp.gt.s32 	%p70, %r190, %r189;
	setp.gt.s32 	%p71, %r190, 1;
	max.s32 	%r192, %r189, 0;
	selp.b32 	%r193, %r191, %r192, %p70;
	selp.b32 	%r194, %r193, %r192, %p71;
	st.global.u32 	[%rd67+512], %r194;
	ld.global.u32 	%r195, [%rd64+1020];
	ld.global.u8 	%rs28, [%rd65+255];
	setp.eq.s16 	%p72, %rs1, %rs28;
	selp.b32 	%r196, 2, -1, %p72;
	add.s32 	%r197, %r196, %r195;
	ld.global.u32 	%r198, [%rd64+1024];
	add.s32 	%r199, %r198, -1;
	setp.gt.s32 	%p73, %r198, %r197;
	setp.gt.s32 	%p74, %r198, 1;
	max.s32 	%r200, %r197, 0;
	selp.b32 	%r201, %r199, %r200, %p73;
	selp.b32 	%r202, %r201, %r200, %p74;
	st.global.u32 	[%rd67+1024], %r202;
	ld.global.u32 	%r203, [%rd64+1532];
	ld.global.u8 	%rs29, [%rd65+383];
	setp.eq.s16 	%p75, %rs1, %rs29;
	selp.b32 	%r204, 2, -1, %p75;
	add.s32 	%r205, %r204, %r203;
	ld.global.u32 	%r206, [%rd64+1536];
	add.s32 	%r207, %r206, -1;
	setp.gt.s32 	%p76, %r206, %r205;
	setp.gt.s32 	%p77, %r206, 1;
	max.s32 	%r208, %r205, 0;
	selp.b32 	%r209, %r207, %r208, %p76;
	selp.b32 	%r210, %r209, %r208, %p77;
	st.global.u32 	[%rd67+1536], %r210;
	add.s32 	%r247, %r247, 4;
$L__BB5_30:
	setp.eq.s32 	%p78, %r27, 0;
	@%p78 bra 	$L__BB5_35;
	setp.eq.s32 	%p79, %r27, 1;
	@%p79 bra 	$L__BB5_33;
	shl.b32 	%r211, %r247, 7;
	add.s32 	%r212, %r211, %r8;
	add.s32 	%r213, %r212, %r4;
	cvt.s64.s32 	%rd68, %r213;
	mul.wide.s32 	%rd69, %r213, 4;
	add.s64 	%rd70, %rd3, %rd69;
	ld.global.u32 	%r214, [%rd70+-4];
	add.s64 	%rd71, %rd2, %rd68;
	ld.global.u8 	%rs30, [%rd71+-1];
	setp.eq.s16 	%p80, %rs1, %rs30;
	selp.b32 	%r215, 2, -1, %p80;
	add.s32 	%r216, %r215, %r214;
	ld.global.u32 	%r217, [%rd70];
	add.s32 	%r218, %r217, -1;
	setp.gt.s32 	%p81, %r217, %r216;
	setp.gt.s32 	%p82, %r217, 1;
	max.s32 	%r219, %r216, 0;
	selp.b32 	%r220, %r218, %r219, %p81;
	selp.b32 	%r221, %r220, %r219, %p82;
	mul.wide.s32 	%rd72, %r212, 4;
	add.s64 	%rd73, %rd5, %rd72;
	st.global.u32 	[%rd73], %r221;
	ld.global.u32 	%r222, [%rd70+508];
	ld.global.u8 	%rs32, [%rd71+127];
	setp.eq.s16 	%p83, %rs1, %rs32;
	selp.b32 	%r223, 2, -1, %p83;
	add.s32 	%r224, %r223, %r222;
	ld.global.u32 	%r225, [%rd70+512];
	add.s32 	%r226, %r225, -1;
	setp.gt.s32 	%p84, %r225, %r224;
	setp.gt.s32 	%p85, %r225, 1;
	max.s32 	%r227, %r224, 0;
	selp.b32 	%r228, %r226, %r227, %p84;
	selp.b32 	%r229, %r228, %r227, %p85;
	st.global.u32 	[%rd73+512], %r229;
	add.s32 	%r247, %r247, 2;
$L__BB5_33:
	and.b32  	%r230, %r38, 1;
	setp.eq.b32 	%p86, %r230, 1;
	not.pred 	%p87, %p86;
	@%p87 bra 	$L__BB5_35;
	shl.b32 	%r231, %r247, 7;
	add.s32 	%r232, %r231, %r8;
	add.s32 	%r233, %r232, %r4;
	cvt.s64.s32 	%rd74, %r233;
	mul.wide.s32 	%rd75, %r233, 4;
	add.s64 	%rd76, %rd3, %rd75;
	ld.global.u32 	%r234, [%rd76+-4];
	add.s64 	%rd77, %rd2, %rd74;
	ld.global.u8 	%rs33, [%rd77+-1];
	setp.eq.s16 	%p88, %rs1, %rs33;
	selp.b32 	%r235, 2, -1, %p88;
	add.s32 	%r236, %r235, %r234;
	ld.global.u32 	%r237, [%rd76];
	add.s32 	%r238, %r237, -1;
	setp.gt.s32 	%p89, %r237, %r236;
	setp.gt.s32 	%p90, %r237, 1;
	max.s32 	%r239, %r236, 0;
	selp.b32 	%r240, %r238, %r239, %p89;
	selp.b32 	%r241, %r240, %r239, %p90;
	mul.wide.s32 	%rd78, %r232, 4;
	add.s64 	%rd79, %rd5, %rd78;
	st.global.u32 	[%rd79], %r241;
$L__BB5_35:
	ret;

}
	// .globl	_ZN3cub18CUB_300001_SM_10006detail6reduce28DeviceReduceSingleTileKernelINS2_10policy_hubIijN4cuda3__47maximumIiEEE10Policy1000EN6thrust24THRUST_300001_SM_1000_NS6detail15normal_iteratorINSC_10device_ptrIiEEEEPijS8_iiNS5_3std3__410__identityEEEvT0_T1_T2_T3_T4_T6_
.visible .entry _ZN3cub18CUB_300001_SM_10006detail6reduce28DeviceReduceSingleTileKernelINS2_10policy_hubIijN4cuda3__47maximumIiEEE10Policy1000EN6thrust24THRUST_300001_SM_1000_NS6detail15normal_iteratorINSC_10device_ptrIiEEEEPijS8_iiNS5_3std3__410__identityEEEvT0_T1_T2_T3_T4_T6_(
	.param .align 8 .b8 _ZN3cub18CUB_300001_SM_10006detail6reduce28DeviceReduceSingleTileKernelINS2_10policy_hubIijN4cuda3__47maximumIiEEE10Policy1000EN6thrust24THRUST_300001_SM_1000_NS6detail15normal_iteratorINSC_10device_ptrIiEEEEPijS8_iiNS5_3std3__410__identityEEEvT0_T1_T2_T3_T4_T6__param_0[8],
	.param .u64 .ptr .align 1 _ZN3cub18CUB_300001_SM_10006detail6reduce28DeviceReduceSingleTileKernelINS2_10policy_hubIijN4cuda3__47maximumIiEEE10Policy1000EN6thrust24THRUST_300001_SM_1000_NS6detail15normal_iteratorINSC_10device_ptrIiEEEEPijS8_iiNS5_3std3__410__identityEEEvT0_T1_T2_T3_T4_T6__param_1,
	.param .u32 _ZN3cub18CUB_300001_SM_10006detail6reduce28DeviceReduceSingleTileKernelINS2_10policy_hubIijN4cuda3__47maximumIiEEE10Policy1000EN6thrust24THRUST_300001_SM_1000_NS6detail15normal_iteratorINSC_10device_ptrIiEEEEPijS8_iiNS5_3std3__410__identityEEEvT0_T1_T2_T3_T4_T6__param_2,
	.param .align 1 .b8 _ZN3cub18CUB_300001_SM_10006detail6reduce28DeviceReduceSingleTileKernelINS2_10policy_hubIijN4cuda3__47maximumIiEEE10Policy1000EN6thrust24THRUST_300001_SM_1000_NS6detail15normal_iteratorINSC_10device_ptrIiEEEEPijS8_iiNS5_3std3__410__identityEEEvT0_T1_T2_T3_T4_T6__param_3[1],
	.param .u32 _ZN3cub18CUB_300001_SM_10006detail6reduce28DeviceReduceSingleTileKernelINS2_10policy_hubIijN4cuda3__47maximumIiEEE10Policy1000EN6thrust24THRUST_300001_SM_1000_NS6detail15normal_iteratorINSC_10device_ptrIiEEEEPijS8_iiNS5_3std3__410__identityEEEvT0_T1_T2_T3_T4_T6__param_4,
	.param .align 1 .b8 _ZN3cub18CUB_300001_SM_10006detail6reduce28DeviceReduceSingleTileKernelINS2_10policy_hubIijN4cuda3__47maximumIiEEE10Policy1000EN6thrust24THRUST_300001_SM_1000_NS6detail15normal_iteratorINSC_10device_ptrIiEEEEPijS8_iiNS5_3std3__410__identityEEEvT0_T1_T2_T3_T4_T6__param_5[1]
)
.maxntid 256
.minnctapersm 1
{
	.reg .pred 	%p<59>;
	.reg .b32 	%r<511>;
	.reg .b64 	%rd<84>;
	// demoted variable
	.shared .align 4 .b8 _ZZN3cub18CUB_300001_SM_10006detail6reduce28DeviceReduceSingleTileKernelINS2_10policy_hubIijN4cuda3__47maximumIiEEE10Policy1000EN6thrust24THRUST_300001_SM_1000_NS6detail15normal_iteratorINSC_10device_ptrIiEEEEPijS8_iiNS5_3std3__410__identityEEEvT0_T1_T2_T3_T4_T6_E12temp_storage[44];
	ld.param.u64 	%rd9, [_ZN3cub18CUB_300001_SM_10006detail6reduce28DeviceReduceSingleTileKernelINS2_10policy_hubIijN4cuda3__47maximumIiEEE10Policy1000EN6thrust24THRUST_300001_SM_1000_NS6detail15normal_iteratorINSC_10device_ptrIiEEEEPijS8_iiNS5_3std3__410__identityEEEvT0_T1_T2_T3_T4_T6__param_0];
	ld.param.u64 	%rd10, [_ZN3cub18CUB_300001_SM_10006detail6reduce28DeviceReduceSingleTileKernelINS2_10policy_hubIijN4cuda3__47maximumIiEEE10Policy1000EN6thrust24THRUST_300001_SM_1000_NS6detail15normal_iteratorINSC_10device_ptrIiEEEEPijS8_iiNS5_3std3__410__identityEEEvT0_T1_T2_T3_T4_T6__param_1];
	ld.param.u32 	%r92, [_ZN3cub18CUB_300001_SM_10006detail6reduce28DeviceReduceSingleTileKernelINS2_10policy_hubIijN4cuda3__47maximumIiEEE10Policy1000EN6thrust24THRUST_300001_SM_1000_NS6detail15normal_iteratorINSC_10device_ptrIiEEEEPijS8_iiNS5_3std3__410__identityEEEvT0_T1_T2_T3_T4_T6__param_2];
	ld.param.u32 	%r93, [_ZN3cub18CUB_300001_SM_10006detail6reduce28DeviceReduceSingleTileKernelINS2_10policy_hubIijN4cuda3__47maximumIiEEE10Policy1000EN6thrust24THRUST_300001_SM_1000_NS6detail15normal_iteratorINSC_10device_ptrIiEEEEPijS8_iiNS5_3std3__410__identityEEEvT0_T1_T2_T3_T4_T6__param_4];
	cvta.to.global.u64 	%rd1, %rd10;
	setp.ne.s32 	%p1, %r92, 0;
	@%p1 bra 	$L__BB6_3;
	mov.u32 	%r471, %tid.x;
	setp.ne.s32 	%p58, %r471, 0;
	@%p58 bra 	$L__BB6_52;
	st.global.u32 	[%rd1], %r93;
	bra.uni 	$L__BB6_52;
$L__BB6_3:
	cvta.to.global.u64 	%rd2, %rd9;
	setp.gt.u32 	%p2, %r92, 4095;
	@%p2 bra 	$L__BB6_28;
	mov.u32 	%r1, %tid.x;
	setp.ge.u32 	%p24, %r1, %r92;
	mov.b32 	%r488, 0;
	mov.u32 	%r478, %r1;
	@%p24 bra 	$L__BB6_6;
	mul.wide.u32 	%rd73, %r1, 4;
	add.s64 	%rd74, %rd2, %rd73;
	ld.global.u32 	%r488, [%rd74];
	add.s32 	%r478, %r1, 256;
$L__BB6_6:
	setp.ge.u32 	%p25, %r478, %r92;
	@%p25 bra 	$L__BB6_19;
	not.b32 	%r299, %r478;
	add.s32 	%r300, %r92, %r299;
	shr.u32 	%r301, %r300, 8;
	add.s32 	%r6, %r301, 1;
	and.b32  	%r7, %r6, 15;
	setp.lt.u32 	%p26, %r300, 3840;
	@%p26 bra 	$L__BB6_10;
	and.b32  	%r302, %r6, 33554416;
	neg.s32 	%r474, %r302;
	mul.wide.u32 	%rd75, %r478, 4;
	add.s64 	%rd76, %rd75, %rd2;
	add.s64 	%rd82, %rd76, 8192;
$L__BB6_9:
	.pragma "nounroll";
	ld.global.u32 	%r303, [%rd82+-8192];
	max.s32 	%r304, %r488, %r303;
	ld.global.u32 	%r305, [%rd82+-7168];
	max.s32 	%r306, %r304, %r305;
	ld.global.u32 	%r307, [%rd82+-6144];
	max.s32 	%r308, %r306, %r307;
	ld.global.u32 	%r309, [%rd82+-5120];
	max.s32 	%r310, %r308, %r309;
	ld.global.u32 	%r311, [%rd82+-4096];
	max.s32 	%r312, %r310, %r311;
	ld.global.u32 	%r313, [%rd82+-3072];
	max.s32 	%r314, %r312, %r313;
	ld.global.u32 	%r315, [%rd82+-2048];
	max.s32 	%r316, %r314, %r315;
	ld.global.u32 	%r317, [%rd82+-1024];
	max.s32 	%r318, %r316, %r317;
	ld.global.u32 	%r319, [%rd82];
	max.s32 	%r320, %r318, %r319;
	ld.global.u32 	%r321, [%rd82+1024];
	max.s32 	%r322, %r320, %r321;
	ld.global.u32 	%r323, [%rd82+2048];
	max.s32 	%r324, %r322, %r323;
	ld.global.u32 	%r325, [%rd82+3072];
	max.s32 	%r326, %r324, %r325;
	ld.global.u32 	%r327, [%rd82+4096];
	max.s32 	%r328, %r326, %r327;
	ld.global.u32 	%r329, [%rd82+5120];
	max.s32 	%r330, %r328, %r329;
	ld.global.u32 	%r331, [%rd82+6144];
	max.s32 	%r332, %r330, %r331;
	ld.global.u32 	%r333, [%rd82+7168];
	max.s32 	%r488, %r332, %r333;
	add.s32 	%r478, %r478, 4096;
	add.s32 	%r474, %r474, 16;
	add.s64 	%rd82, %rd82, 16384;
	setp.ne.s32 	%p27, %r474, 0;
	@%p27 bra 	$L__BB6_9;
$L__BB6_10:
	setp.eq.s32 	%p28, %r7, 0;
	@%p28 bra 	$L__BB6_19;
	and.b32  	%r18, %r6, 7;
	setp.lt.u32 	%p29, %r7, 8;
	@%p29 bra 	$L__BB6_13;
	mul.wide.u32 	%rd77, %r478, 4;
	add.s64 	%rd78, %rd2, %rd77;
	ld.global.u32 	%r335, [%rd78];
	max.s32 	%r336, %r488, %r335;
	ld.global.u32 	%r337, [%rd78+1024];
	max.s32 	%r338, %r336, %r337;
	ld.global.u32 	%r339, [%rd78+2048];
	max.s32 	%r340, %r338, %r339;
	ld.global.u32 	%r341, [%rd78+3072];
	max.s32 	%r342, %r340, %r341;
	ld.global.u32 	%r343, [%rd78+4096];
	max.s32 	%r344, %r342, %r343;
	ld.global.u32 	%r345, [%rd78+5120];
	max.s32 	%r346, %r344, %r345;
	ld.global.u32 	%r347, [%rd78+6144];
	max.s32 	%r348, %r346, %r347;
	ld.global.u32 	%r349, [%rd78+7168];
	max.s32 	%r488, %r348, %r349;
	add.s32 	%r478, %r478, 2048;
$L__BB6_13:
	setp.eq.s32 	%p30, %r18, 0;
	@%p30 bra 	$L__BB6_19;
	and.b32  	%r24, %r6, 3;
	setp.lt.u32 	%p31, %r18, 4;
	@%p31 bra 	$L__BB6_16;
	mul.wide.u32 	%rd79, %r478, 4;
	add.s64 	%rd80, %rd2, %rd79;
	ld.global.u32 	%r351, [%rd80];
	max.s32 	%r352, %r488, %r351;
	ld.global.u32 	%r353, [%rd80+1024];
	max.s32 	%r354, %r352, %r353;
	ld.global.u32 	%r355, [%rd80+2048];
	max.s32 	%r356, %r354, %r355;
	ld.global.u32 	%r357, [%rd80+3072];
	max.s32 	%r488, %r356, %r357;
	add.s32 	%r478, %r478, 1024;
$L__BB6_16:
	setp.eq.s32 	%p32, %r24, 0;
	@%p32 bra 	$L__BB6_19;
	mul.wide.u32 	%rd81, %r478, 4;
	add.s64 	%rd83, %rd2, %rd81;
	neg.s32 	%r486, %r24;
$L__BB6_18:
	.pragma "nounroll";
	ld.global.u32 	%r358, [%rd83];
	max.s32 	%r488, %r488, %r358;
	add.s64 	%rd83, %rd83, 1024;
	add.s32 	%r486, %r486, 1;
	setp.ne.s32 	%p33, %r486, 0;
	@%p33 bra 	$L__BB6_18;
$L__BB6_19:
	setp.lt.u32 	%p34, %r92, 256;
	@%p34 bra 	$L__BB6_24;
	// begin inline asm
	mov.u32 %r422, %laneid;
	// end inline asm
	mov.b32 	%r425, 1;
	mov.b32 	%r446, 31;
	mov.b32 	%r447, -1;
	// begin inline asm
	shfl.sync.down.b32 %r423, %r488, %r425, %r446, %r447;
	// end inline asm
	setp.gt.s32 	%p50, %r422, 30;
	max.s32 	%r448, %r488, %r423;
	selp.b32 	%r429, %r488, %r448, %p50;
	mov.b32 	%r430, 2;
	// begin inline asm
	shfl.sync.down.b32 %r428, %r429, %r430, %r446, %r447;
	// end inline asm
	setp.gt.s32 	%p51, %r422, 29;
	max.s32 	%r449, %r429, %r428;
	selp.b32 	%r434, %r429, %r449, %p51;
	mov.b32 	%r435, 4;
	// begin inline asm
	shfl.sync.down.b32 %r433, %r434, %r435, %r446, %r447;
	// end inline asm
	setp.gt.s32 	%p52, %r422, 27;
	max.s32 	%r450, %r434, %r433;
	selp.b32 	%r439, %r434, %r450, %p52;
	mov.b32 	%r440, 8;
	// begin inline asm
	shfl.sync.down.b32 %r438, %r439, %r440, %r446, %r447;
	// end inline asm
	setp.gt.s32 	%p53, %r422, 23;
	max.s32 	%r451, %r439, %r438;
	selp.b32 	%r444, %r439, %r451, %p53;
	mov.b32 	%r445, 16;
	// begin inline asm
	shfl.sync.down.b32 %r443, %r444, %r445, %r446, %r447;
	// end inline asm
	setp.gt.s32 	%p54, %r422, 15;
	max.s32 	%r36, %r444, %r443;
	selp.b32 	%r510, %r444, %r36, %p54;
	setp.ne.s32 	%p55, %r422, 0;
	@%p55 bra 	$L__BB6_22;
	shr.u32 	%r452, %r1, 3;
	and.b32  	%r453, %r452, 124;
	mov.u32 	%r454, _ZZN3cub18CUB_300001_SM_10006detail6reduce28DeviceReduceSingleTileKernelINS2_10policy_hubIijN4cuda3__47maximumIiEEE10Policy1000EN6thrust24THRUST_300001_SM_1000_NS6detail15normal_iteratorINSC_10device_ptrIiEEEEPijS8_iiNS5_3std3__410__identityEEEvT0_T1_T2_T3_T4_T6_E12temp_storage;
	add.s32 	%r455, %r454, %r453;
	st.shared.u32 	[%r455+8], %r36;
$L__BB6_22:
	bar.sync 	0;
	setp.ne.s32 	%p56, %r1, 0;
	@%p56 bra 	$L__BB6_50;
	ld.shared.u32 	%r456, [_ZZN3cub18CUB_300001_SM_10006detail6reduce28DeviceReduceSingleTileKernelINS2_10policy_hubIijN4cuda3__47maximumIiEEE10Policy1000EN6thrust24THRUST_300001_SM_1000_NS6detail15normal_iteratorINSC_10device_ptrIiEEEEPijS8_iiNS5_3std3__410__identityEEEvT0_T1_T2_T3_T4_T6_E12temp_storage+12];
	max.s32 	%r457, %r510, %r456;
	ld.shared.u32 	%r458, [_ZZN3cub18CUB_300001_SM_10006detail6reduce28DeviceReduceSingleTileKernelINS2_10policy_hubIijN4cuda3__47maximumIiEEE10Policy1000EN6thrust24THRUST_300001_SM_1000_NS6detail15normal_iteratorINSC_10device_ptrIiEEEEPijS8_iiNS5_3std3__410__identityEEEvT0_T1_T2_T3_T4_T6_E12temp_storage+16];
	max.s32 	%r459, %r457, %r458;
	ld.shared.u32 	%r460, [_ZZN3cub18CUB_300001_SM_10006detail6reduce28DeviceReduceSingleTileKernelINS2_10policy_hubIijN4cuda3__47maximumIiEEE10Policy1000EN6thrust24THRUST_300001_SM_1000_NS6detail15normal_iteratorINSC_10device_ptrIiEEEEPijS8_iiNS5_3std3__410__identityEEEvT0_T1_T2_T3_T4_T6_E12temp_storage+20];
	max.s32 	%r461, %r459, %r460;
	ld.shared.u32 	%r462, [_ZZN3cub18CUB_300001_SM_10006detail6reduce28DeviceReduceSingleTileKernelINS2_10policy_hubIijN4cuda3__47maximumIiEEE10Policy1000EN6thrust24THRUST_300001_SM_1000_NS6detail15normal_iteratorINSC_10device_ptrIiEEEEPijS8_iiNS5_3std3__410__identityEEEvT0_T1_T2_T3_T4_T6_E12temp_storage+24];
	max.s32 	%r463, %r461, %r462;
	ld.shared.u32 	%r464, [_ZZN3cub18CUB_300001_SM_10006detail6reduce28DeviceReduceSingleTileKernelINS2_10policy_hubIijN4cuda3__47maximumIiEEE10Policy1000EN6thrust24THRUST_300001_SM_1000_NS6detail15normal_iteratorINSC_10device_ptrIiEEEEPijS8_iiNS5_3std3__410__identityEEEvT0_T1_T2_T3_T4_T6_E12temp_storage+28];
	max.s32 	%r465, %r463, %r464;
	ld.shared.u32 	%r466, [_ZZN3cub18CUB_300001_SM_10006detail6reduce28DeviceReduceSingleTileKernelINS2_10policy_hubIijN4cuda3__47maximumIiEEE10Policy1000EN6thrust24THRUST_300001_SM_1000_NS6detail15normal_iteratorINSC_10device_ptrIiEEEEPijS8_iiNS5_3std3__410__identityEEEvT0_T1_T2_T3_T4_T6_E12temp_storage+32];
	max.s32 	%r467, %r465, %r466;
	ld.shared.u32 	%r468, [_ZZN3cub18CUB_300001_SM_10006detail6reduce28DeviceReduceSingleTileKernelINS2_10policy_hubIijN4cuda3__47maximumIiEEE10Policy1000EN6thrust24THRUST_300001_SM_1000_NS6detail15normal_iteratorINSC_10device_ptrIiEEEEPijS8_iiNS5_3std3__410__identityEEEvT0_T1_T2_T3_T4_T6_E12temp_storage+36];
	max.s32 	%r510, %r467, %r468;
	bra.uni 	$L__BB6_50;
$L__BB6_24:
	// begin inline asm
	mov.u32 %r359, %laneid;
	// end inline asm
	and.b32  	%r385, %r1, 992;
	add.s32 	%r386, %r385, 32;
	setp.gt.u32 	%p35, %r386, %r92;
	not.b32 	%r387, %r385;
	add.s32 	%r388, %r92, %r387;
	selp.b32 	%r383, %r388, 31, %p35;
	mov.b32 	%r362, 1;
	mov.b32 	%r384, -1;
	// begin inline asm
	shfl.sync.down.b32 %r360, %r488, %r362, %r383, %r384;
	// end inline asm
	setp.lt.s32 	%p36, %r359, %r383;
	max.s32 	%r389, %r488, %r360;
	selp.b32 	%r366, %r389, %r488, %p36;
	mov.b32 	%r367, 2;
	// begin inline asm
	shfl.sync.down.b32 %r365, %r366, %r367, %r383, %r384;
	// end inline asm
	add.s32 	%r390, %r359, 2;
	setp.gt.s32 	%p37, %r390, %r383;
	max.s32 	%r391, %r366, %r365;
	selp.b32 	%r371, %r366, %r391, %p37;
	mov.b32 	%r372, 4;
	// begin inline asm
	shfl.sync.down.b32 %r370, %r371, %r372, %r383, %r384;
	// end inline asm
	add.s32 	%r392, %r359, 4;
	setp.gt.s32 	%p38, %r392, %r383;
	max.s32 	%r393, %r371, %r370;
	selp.b32 	%r376, %r371, %r393, %p38;
	mov.b32 	%r377, 8;
	// begin inline asm
	shfl.sync.down.b32 %r375, %r376, %r377, %r383, %r384;
	// end inline asm
	add.s32 	%r394, %r359, 8;
	setp.gt.s32 	%p39, %r394, %r383;
	max.s32 	%r395, %r376, %r375;
	selp.b32 	%r381, %r376, %r395, %p39;
	mov.b32 	%r382, 16;
	// begin inline asm
	shfl.sync.down.b32 %r380, %r381, %r382, %r383, %r384;
	// end inline asm
	add.s32 	%r396, %r359, 16;
	setp.gt.s32 	%p40, %r396, %r383;
	max.s32 	%r397, %r381, %r380;
	selp.b32 	%r510, %r381, %r397, %p40;
	setp.ne.s32 	%p41, %r359, 0;
	@%p41 bra 	$L__BB6_26;
	shr.u32 	%r398, %r1, 3;
	and.b32  	%r399, %r398, 124;
	mov.u32 	%r400, _ZZN3cub18CUB_300001_SM_10006detail6reduce28DeviceReduceSingleTileKernelINS2_10policy_hubIijN4cuda3__47maximumIiEEE10Policy1000EN6thrust24THRUST_300001_SM_1000_NS6detail15normal_iteratorINSC_10device_ptrIiEEEEPijS8_iiNS5_3std3__410__identityEEEvT0_T1_T2_T3_T4_T6_E12temp_storage;
	add.s32 	%r401, %r400, %r399;
	st.shared.u32 	[%r401+8], %r510;
$L__BB6_26:
	bar.sync 	0;
	setp.ne.s32 	%p42, %r1, 0;
	@%p42 bra 	$L__BB6_50;
	setp.gt.u32 	%p43, %r92, 32;
	ld.shared.u32 	%r402, [_ZZN3cub18CUB_300001_SM_10006detail6reduce28DeviceReduceSingleTileKernelINS2_10policy_hubIijN4cuda3__47maximumIiEEE10Policy1000EN6thrust24THRUST_300001_SM_1000_NS6detail15normal_iteratorINSC_10device_ptrIiEEEEPijS8_iiNS5_3std3__410__identityEEEvT0_T1_T2_T3_T4_T6_E12temp_storage+12];
	max.s32 	%r403, %r510, %r402;
	selp.b32 	%r404, %r403, %r510, %p43;
	setp.gt.u32 	%p44, %r92, 64;
	ld.shared.u32 	%r405, [_ZZN3cub18CUB_300001_SM_10006detail6reduce28DeviceReduceSingleTileKernelINS2_10policy_hubIijN4cuda3__47maximumIiEEE10Policy1000EN6thrust24THRUST_300001_SM_1000_NS6detail15normal_iteratorINSC_10device_ptrIiEEEEPijS8_iiNS5_3std3__410__identityEEEvT0_T1_T2_T3_T4_T6_E12temp_storage+16];
	max.s32 	%r406, %r404, %r405;
	selp.b32 	%r407, %r406, %r404, %p44;
	setp.gt.u32 	%p45, %r92, 96;
	ld.shared.u32 	%r408, [_ZZN3cub18CUB_300001_SM_10006detail6reduce28DeviceReduceSingleTileKernelINS2_10policy_hubIijN4cuda3__47maximumIiEEE10Policy1000EN6thrust24THRUST_300001_SM_1000_NS6detail15normal_iteratorINSC_10device_ptrIiEEEEPijS8_iiNS5_3std3__410__identityEEEvT0_T1_T2_T3_T4_T6_E12temp_storage+20];
	max.s32 	%r409, %r407, %r408;
	selp.b32 	%r410, %r409, %r407, %p45;
	setp.gt.u32 	%p46, %r92, 128;
	ld.shared.u32 	%r411, [_ZZN3cub18CUB_300001_SM_10006detail6reduce28DeviceReduceSingleTileKernelINS2_10policy_hubIijN4cuda3__47maximumIiEEE10Policy1000EN6thrust24THRUST_300001_SM_1000_NS6detail15normal_iteratorINSC_10device_ptrIiEEEEPijS8_iiNS5_3std3__410__identityEEEvT0_T1_T2_T3_T4_T6_E12temp_storage+24];
	max.s32 	%r412, %r410, %r411;
	selp.b32 	%r413, %r412, %r410, %p46;
	setp.gt.u32 	%p47, %r92, 160;
	ld.shared.u32 	%r414, [_ZZN3cub18CUB_300001_SM_10006detail6reduce28DeviceReduceSingleTileKernelINS2_10policy_hubIijN4cuda3__47maximumIiEEE10Policy1000EN6thrust24THRUST_300001_SM_1000_NS6detail15normal_iteratorINSC_10device_ptrIiEEEEPijS8_iiNS5_3std3__410__identityEEEvT0_T1_T2_T3_T4_T6_E12temp_storage+28];
	max.s32 	%r415, %r413, %r414;
	selp.b32 	%r416, %r415, %r413, %p47;
	setp.gt.u32 	%p48, %r92, 192;
	ld.shared.u32 	%r417, [_ZZN3cub18CUB_300001_SM_10006detail6reduce28DeviceReduceSingleTileKernelINS2_10policy_hubIijN4cuda3__47maximumIiEEE10Policy1000EN6thrust24THRUST_300001_SM_1000_NS6detail15normal_iteratorINSC_10device_ptrIiEEEEPijS8_iiNS5_3std3__410__identityEEEvT0_T1_T2_T3_T4_T6_E12temp_storage+32];
	max.s32 	%r418, %r416, %r417;
	selp.b32 	%r419, %r418, %r416, %p48;
	setp.gt.u32 	%p49, %r92, 224;
	ld.shared.u32 	%r420, [_ZZN3cub18CUB_300001_SM_10006detail6reduce28DeviceReduceSingleTileKernelINS2_10policy_hubIijN4cuda3__47maximumIiEEE10Policy1000EN6thrust24THRUST_300001_SM_1000_NS6detail15normal_iteratorINSC_10device_ptrIiEEEEPijS8_iiNS5_3std3__410__identityEEEvT0_T1_T2_T3_T4_T6_E12temp_storage+36];
	max.s32 	%r421, %r419, %r420;
	selp.b32 	%r510, %r421, %r419, %p49;
	bra.uni 	$L__BB6_50;
$L__BB6_28:
	mov.u32 	%r41, %tid.x;
	mul.wide.u32 	%rd11, %r41, 4;
	add.s64 	%rd12, %rd2, %rd11;
	ld.global.u32 	%r95, [%rd12];
	ld.global.u32 	%r96, [%rd12+1024];
	ld.global.u32 	%r97, [%rd12+2048];
	ld.global.u32 	%r98, [%rd12+3072];
	ld.global.u32 	%r99, [%rd12+4096];
	ld.global.u32 	%r100, [%rd12+5120];
	ld.global.u32 	%r101, [%rd12+6144];
	ld.global.u32 	%r102, [%rd12+7168];
	ld.global.u32 	%r103, [%rd12+8192];
	ld.global.u32 	%r104, [%rd12+9216];
	ld.global.u32 	%r105, [%rd12+10240];
	ld.global.u32 	%r106, [%rd12+11264];
	ld.global.u32 	%r107, [%rd12+12288];
	ld.global.u32 	%r108, [%rd12+13312];
	ld.global.u32 	%r109, [%rd12+14336];
	ld.global.u32 	%r110, [%rd12+15360];
	max.s32 	%r111, %r95, %r96;
	max.s32 	%r112, %r111, %r97;
	max.s32 	%r113, %r98, %r99;
	max.s32 	%r114, %r113, %r100;
	max.s32 	%r115, %r101, %r102;
	max.s32 	%r116, %r115, %r103;
	max.s32 	%r117, %r104, %r105;
	max.s32 	%r118, %r117, %r106;
	max.s32 	%r119, %r107, %r108;
	max.s32 	%r120, %r119, %r109;
	max.s32 	%r121, %r112, %r114;
	max.s32 	%r122, %r121, %r116;
	max.s32 	%r123, %r118, %r120;
	max.s32 	%r124, %r123, %r110;
	max.s32 	%r509, %r122, %r124;
	add.s32 	%r43, %r92, -4096;
	setp.lt.u32 	%p3, %r43, 4096;
	mov.b32 	%r492, 4096;
	@%p3 bra 	$L__BB6_32;
	mov.b32 	%r492, 4096;
$L__BB6_30:
	add.s32 	%r126, %r41, %r492;
	mul.wide.u32 	%rd13, %r126, 4;
	add.s64 	%rd14, %rd2, %rd13;
	ld.global.u32 	%r127, [%rd14];
	ld.global.u32 	%r128, [%rd14+1024];
	ld.global.u32 	%r129, [%rd14+2048];
	ld.global.u32 	%r130, [%rd14+3072];
	ld.global.u32 	%r131, [%rd14+4096];
	ld.global.u32 	%r132, [%rd14+5120];
	ld.global.u32 	%r133, [%rd14+6144];
	ld.global.u32 	%r134, [%rd14+7168];
	ld.global.u32 	%r135, [%rd14+8192];
	ld.global.u32 	%r136, [%rd14+9216];
	ld.global.u32 	%r137, [%rd14+10240];
	ld.global.u32 	%r138, [%rd14+11264];
	ld.global.u32 	%r139, [%rd14+12288];
	ld.global.u32 	%r140, [%rd14+13312];
	ld.global.u32 	%r141, [%rd14+14336];
	ld.global.u32 	%r142, [%rd14+15360];
	max.s32 	%r143, %r509, %r127;
	max.s32 	%r144, %r143, %r128;
	max.s32 	%r145, %r129, %r130;
	max.s32 	%r146, %r145, %r131;
	max.s32 	%r147, %r132, %r133;
	max.s32 	%r148, %r147, %r134;
	max.s32 	%r149, %r135, %r136;
	max.s32 	%r150, %r149, %r137;
	max.s32 	%r151, %r138, %r139;
	max.s32 	%r152, %r151, %r140;
	max.s32 	%r153, %r141, %r142;
	max.s32 	%r154, %r144, %r146;
	max.s32 	%r155, %r154, %r148;
	max.s32 	%r156, %r150, %r152;
	max.s32 	%r157, %r156, %r153;
	max.s32 	%r509, %r155, %r157;
	sub.s32 	%r158, %r92, %r492;
	setp.lt.u32 	%p4, %r158, 4096;
	@%p4 bra 	$L__BB6_46;
	add.s32 	%r492, %r492, 4096;
	setp.le.u32 	%p5, %r492, %r43;
	@%p5 bra 	$L__BB6_30;
$L__BB6_32:
	setp.le.u32 	%p6, %r92, %r492;
	sub.s32 	%r159, %r92, %r492;
	setp.ge.s32 	%p7, %r41, %r159;
	or.pred  	%p8, %p6, %p7;
	@%p8 bra 	$L__BB6_46;
	not.b32 	%r162, %r41;
	add.s32 	%r163, %r92, %r162;
	sub.s32 	%r164, %r163, %r492;
	shr.u32 	%r165, %r164, 8;
	add.s32 	%r50, %r165, 1;
	and.b32  	%r51, %r50, 15;
	setp.lt.u32 	%p9, %r164, 3840;
	mov.u32 	%r501, %r41;
	@%p9 bra 	$L__BB6_37;
	or.b32  	%r495, %r41, 2048;
	add.s32 	%r494, %r41, %r492;
	and.b32  	%r166, %r50, 33554416;
	neg.s32 	%r493, %r166;
$L__BB6_35:
	.pragma "nounroll";
	mul.wide.u32 	%rd15, %r494, 4;
	add.s64 	%rd16, %rd2, %rd15;
	ld.global.u32 	%r167, [%rd16];
	max.s32 	%r168, %r509, %r167;
	add.s32 	%r169, %r494, 256;
	mul.wide.u32 	%rd17, %r169, 4;
	add.s64 	%rd18, %rd2, %rd17;
	ld.global.u32 	%r170, [%rd18];
	max.s32 	%r171, %r168, %r170;
	add.s32 	%r172, %r494, 512;
	mul.wide.u32 	%rd19, %r172, 4;
	add.s64 	%rd20, %rd2, %rd19;
	ld.global.u32 	%r173, [%rd20];
	max.s32 	%r174, %r171, %r173;
	add.s32 	%r175, %r494, 768;
	mul.wide.u32 	%rd21, %r175, 4;
	add.s64 	%rd22, %rd2, %rd21;
	ld.global.u32 	%r176, [%rd22];
	max.s32 	%r177, %r174, %r176;
	add.s32 	%r178, %r494, 1024;
	mul.wide.u32 	%rd23, %r178, 4;
	add.s64 	%rd24, %rd2, %rd23;
	ld.global.u32 	%r179, [%rd24];
	max.s32 	%r180, %r177, %r179;
	add.s32 	%r181, %r494, 1280;
	mul.wide.u32 	%rd25, %r181, 4;
	add.s64 	%rd26, %rd2, %rd25;
	ld.global.u32 	%r182, [%rd26];
	max.s32 	%r183, %r180, %r182;
	add.s32 	%r184, %r494, 1536;
	mul.wide.u32 	%rd27, %r184, 4;
	add.s64 	%rd28, %rd2, %rd27;
	ld.global.u32 	%r185, [%rd28];
	max.s32 	%r186, %r183, %r185;
	add.s32 	%r187, %r494, 1792;
	mul.wide.u32 	%rd29, %r187, 4;
	add.s64 	%rd30, %rd2, %rd29;
	ld.global.u32 	%r188, [%rd30];
	max.s32 	%r189, %r186, %r188;
	add.s32 	%r190, %r494, 2048;
	mul.wide.u32 	%rd31, %r190, 4;
	add.s64 	%rd32, %rd2, %rd31;
	ld.global.u32 	%r191, [%rd32];
	max.s32 	%r192, %r189, %r191;
	add.s32 	%r193, %r494, 2304;
	mul.wide.u32 	%rd33, %r193, 4;
	add.s64 	%rd34, %rd2, %rd33;
	ld.global.u32 	%r194, [%rd34];
	max.s32 	%r195, %r192, %r194;
	add.s32 	%r196, %r494, 2560;
	mul.wide.u32 	%rd35, %r196, 4;
	add.s64 	%rd36, %rd2, %rd35;
	ld.global.u32 	%r197, [%rd36];
	max.s32 	%r198, %r195, %r197;
	add.s32 	%r199, %r494, 2816;
	mul.wide.u32 	%rd37, %r199, 4;
	add.s64 	%rd38, %rd2, %rd37;
	ld.global.u32 	%r200, [%rd38];
	max.s32 	%r201, %r198, %r200;
	add.s32 	%r202, %r494, 3072;
	mul.wide.u32 	%rd39, %r202, 4;
	add.s64 	%rd40, %rd2, %rd39;
	ld.global.u32 	%r203, [%rd40];
	max.s32 	%r204, %r201, %r203;
	add.s32 	%r205, %r494, 3328;
	mul.wide.u32 	%rd41, %r205, 4;
	add.s64 	%rd42, %rd2, %rd41;
	ld.global.u32 	%r206, [%rd42];
	max.s32 	%r207, %r204, %r206;
	add.s32 	%r208, %r494, 3584;
	mul.wide.u32 	%rd43, %r208, 4;
	add.s64 	%rd44, %rd2, %rd43;
	ld.global.u32 	%r209, [%rd44];
	max.s32 	%r210, %r207, %r209;
	add.s32 	%r211, %r494, 3840;
	mul.wide.u32 	%rd45, %r211, 4;
	add.s64 	%rd46, %rd2, %rd45;
	ld.global.u32 	%r212, [%rd46];
	max.s32 	%r509, %r210, %r212;
	add.s32 	%r495, %r495, 4096;
	add.s32 	%r494, %r494, 4096;
	add.s32 	%r493, %r493, 16;
	setp.ne.s32 	%p10, %r493, 0;
	@%p10 bra 	$L__BB6_35;
	add.s32 	%r501, %r495, -2048;
$L__BB6_37:
	setp.eq.s32 	%p11, %r51, 0;
	@%p11 bra 	$L__BB6_46;
	and.b32  	%r67, %r50, 7;
	setp.lt.u32 	%p12, %r51, 8;
	@%p12 bra 	$L__BB6_40;
	add.s32 	%r214, %r501, %r492;
	mul.wide.u32 	%rd47, %r214, 4;
	add.s64 	%rd48, %rd2, %rd47;
	ld.global.u32 	%r215, [%rd48];
	max.s32 	%r216, %r509, %r215;
	add.s32 	%r217, %r214, 256;
	mul.wide.u32 	%rd49, %r217, 4;
	add.s64 	%rd50, %rd2, %rd49;
	ld.global.u32 	%r218, [%rd50];
	max.s32 	%r219, %r216, %r218;
	add.s32 	%r220, %r214, 512;
	mul.wide.u32 	%rd51, %r220, 4;
	add.s64 	%rd52, %rd2, %rd51;
	ld.global.u32 	%r221, [%rd52];
	max.s32 	%r222, %r219, %r221;
	add.s32 	%r223, %r214, 768;
	mul.wide.u32 	%rd53, %r223, 4;
	add.s64 	%rd54, %rd2, %rd53;
	ld.global.u32 	%r224, [%rd54];
	max.s32 	%r225, %r222, %r224;
	add.s32 	%r226, %r214, 1024;
	mul.wide.u32 	%rd55, %r226, 4;
	add.s64 	%rd56, %rd2, %rd55;
	ld.global.u32 	%r227, [%rd56];
	max.s32 	%r228, %r225, %r227;
	add.s32 	%r229, %r214, 1280;
	mul.wide.u32 	%rd57, %r229, 4;
	add.s64 	%rd58, %rd2, %rd57;
	ld.global.u32 	%r230, [%rd58];
	max.s32 	%r231, %r228, %r230;
	add.s32 	%r232, %r214, 1536;
	mul.wide.u32 	%rd59, %r232, 4;
	add.s64 	%rd60, %rd2, %rd59;
	ld.global.u32 	%r233, [%rd60];
	max.s32 	%r234, %r231, %r233;
	add.s32 	%r235, %r214, 1792;
	mul.wide.u32 	%rd61, %r235, 4;
	add.s64 	%rd62, %rd2, %rd61;
	ld.global.u32 	%r236, [%rd62];
	max.s32 	%r509, %r234, %r236;
	add.s32 	%r501, %r501, 2048;
$L__BB6_40:
	setp.eq.s32 	%p13, %r67, 0;
	@%p13 bra 	$L__BB6_46;
	and.b32  	%r73, %r50, 3;
	setp.lt.u32 	%p14, %r67, 4;
	@%p14 bra 	$L__BB6_43;
	add.s32 	%r238, %r501, %r492;
	mul.wide.u32 	%rd63, %r238, 4;
	add.s64 	%rd64, %rd2, %rd63;
	ld.global.u32 	%r239, [%rd64];
	max.s32 	%r240, %r509, %r239;
	add.s32 	%r241, %r238, 256;
	mul.wide.u32 	%rd65, %r241, 4;
	add.s64 	%rd66, %rd2, %rd65;
	ld.global.u32 	%r242, [%rd66];
	max.s32 	%r243, %r240, %r242;
	add.s32 	%r244, %r238, 512;
	mul.wide.u32 	%rd67, %r244, 4;
	add.s64 	%rd68, %rd2, %rd67;
	ld.global.u32 	%r245, [%rd68];
	max.s32 	%r246, %r243, %r245;
	add.s32 	%r247, %r238, 768;
	mul.wide.u32 	%rd69, %r247, 4;
	add.s64 	%rd70, %rd2, %rd69;
	ld.global.u32 	%r248, [%rd70];
	max.s32 	%r509, %r246, %r248;
	add.s32 	%r501, %r501, 1024;
$L__BB6_43:
	setp.eq.s32 	%p15, %r73, 0;
	@%p15 bra 	$L__BB6_46;
	add.s32 	%r507, %r501, %r492;
	neg.s32 	%r506, %r73;
$L__BB6_45:
	.pragma "nounroll";
	mul.wide.u32 	%rd71, %r507, 4;
	add.s64 	%rd72, %rd2, %rd71;
	ld.global.u32 	%r249, [%rd72];
	max.s32 	%r509, %r509, %r249;
	add.s32 	%r507, %r507, 256;
	add.s32 	%r506, %r506, 1;
	setp.ne.s32 	%p16, %r506, 0;
	@%p16 bra 	$L__BB6_45;
$L__BB6_46:
	// begin inline asm
	mov.u32 %r250, %laneid;
	// end inline asm
	mov.b32 	%r253, 1;
	mov.b32 	%r274, 31;
	mov.b32 	%r275, -1;
	// begin inline asm
	shfl.sync.down.b32 %r251, %r509, %r253, %r274, %r275;
	// end inline asm
	setp.gt.s32 	%p17, %r250, 30;
	max.s32 	%r276, %r509, %r251;
	selp.b32 	%r257, %r509, %r276, %p17;
	mov.b32 	%r258, 2;
	// begin inline asm
	shfl.sync.down.b32 %r256, %r257, %r258, %r274, %r275;
	// end inline asm
	setp.gt.s32 	%p18, %r250, 29;
	max.s32 	%r277, %r257, %r256;
	selp.b32 	%r262, %r257, %r277, %p18;
	mov.b32 	%r263, 4;
	// begin inline asm
	shfl.sync.down.b32 %r261, %r262, %r263, %r274, %r275;
	// end inline asm
	setp.gt.s32 	%p19, %r250, 27;
	max.s32 	%r278, %r262, %r261;
	selp.b32 	%r267, %r262, %r278, %p19;
	mov.b32 	%r268, 8;
	// begin inline asm
	shfl.sync.down.b32 %r266, %r267, %r268, %r274, %r275;
	// end inline asm
	setp.gt.s32 	%p20, %r250, 23;
	max.s32 	%r279, %r267, %r266;
	selp.b32 	%r272, %r267, %r279, %p20;
	mov.b32 	%r273, 16;
	// begin inline asm
	shfl.sync.down.b32 %r271, %r272, %r273, %r274, %r275;
	// end inline asm
	setp.gt.s32 	%p21, %r250, 15;
	max.s32 	%r88, %r272, %r271;
	selp.b32 	%r510, %r272, %r88, %p21;
	setp.ne.s32 	%p22, %r250, 0;
	@%p22 bra 	$L__BB6_48;
	shr.u32 	%r280, %r41, 3;
	and.b32  	%r281, %r280, 124;
	mov.u32 	%r282, _ZZN3cub18CUB_300001_SM_10006detail6reduce28DeviceReduceSingleTileKernelINS2_10policy_hubIijN4cuda3__47maximumIiEEE10Policy1000EN6thrust24THRUST_300001_SM_1000_NS6detail15normal_iteratorINSC_10device_ptrIiEEEEPijS8_iiNS5_3std3__410__identityEEEvT0_T1_T2_T3_T4_T6_E12temp_storage;
	add.s32 	%r283, %r282, %r281;
	st.shared.u32 	[%r283+8], %r88;
$L__BB6_48:
	bar.sync 	0;
	setp.ne.s32 	%p23, %r41, 0;
	@%p23 bra 	$L__BB6_50;
	ld.shared.u32 	%r284, [_ZZN3cub18CUB_300001_SM_10006detail6reduce28DeviceReduceSingleTileKernelINS2_10policy_hubIijN4cuda3__47maximumIiEEE10Policy1000EN6thrust24THRUST_300001_SM_1000_NS6detail15normal_iteratorINSC_10device_ptrIiEEEEPijS8_iiNS5_3std3__410__identityEEEvT0_T1_T2_T3_T4_T6_E12temp_storage+12];
	max.s32 	%r285, %r510, %r284;
	ld.shared.u32 	%r286, [_ZZN3cub18CUB_300001_SM_10006detail6reduce28DeviceReduceSingleTileKernelINS2_10policy_hubIijN4cuda3__47maximumIiEEE10Policy1000EN6thrust24THRUST_300001_SM_1000_NS6detail15normal_iteratorINSC_10device_ptrIiEEEEPijS8_iiNS5_3std3__410__identityEEEvT0_T1_T2_T3_T4_T6_E12temp_storage+16];
	max.s32 	%r287, %r285, %r286;
	ld.shared.u32 	%r288, [_ZZN3cub18CUB_300001_SM_10006detail6reduce28DeviceReduceSingleTileKernelINS2_10policy_hubIijN4cuda3__47maximumIiEEE10Policy1000EN6thrust24THRUST_300001_SM_1000_NS6detail15normal_iteratorINSC_10device_ptrIiEEEEPijS8_iiNS5_3std3__410__identityEEEvT0_T1_T2_T3_T4_T6_E12temp_storage+20];
	max.s32 	%r289, %r287, %r288;
	ld.shared.u32 	%r290, [_ZZN3cub18CUB_300001_SM_10006detail6reduce28DeviceReduceSingleTileKernelINS2_10policy_hubIijN4cuda3__47maximumIiEEE10Policy1000EN6thrust24THRUST_300001_SM_1000_NS6detail15normal_iteratorINSC_10device_ptrIiEEEEPijS8_iiNS5_3std3__410__identityEEEvT0_T1_T2_T3_T4_T6_E12temp_storage+24];
	max.s32 	%r291, %r289, %r290;
	ld.shared.u32 	%r292, [_ZZN3cub18CUB_300001_SM_10006detail6reduce28DeviceReduceSingleTileKernelINS2_10policy_hubIijN4cuda3__47maximumIiEEE10Policy1000EN6thrust24THRUST_300001_SM_1000_NS6detail15normal_iteratorINSC_10device_ptrIiEEEEPijS8_iiNS5_3std3__410__identityEEEvT0_T1_T2_T3_T4_T6_E12temp_storage+28];
	max.s32 	%r293, %r291, %r292;
	ld.shared.u32 	%r294, [_ZZN3cub18CUB_300001_SM_10006detail6reduce28DeviceReduceSingleTileKernelINS2_10policy_hubIijN4cuda3__47maximumIiEEE10Policy1000EN6thrust24THRUST_300001_SM_1000_NS6detail15normal_iteratorINSC_10device_ptrIiEEEEPijS8_iiNS5_3std3__410__identityEEEvT0_T1_T2_T3_T4_T6_E12temp_storage+32];
	max.s32 	%r295, %r293, %r294;
	ld.shared.u32 	%r296, [_ZZN3cub18CUB_300001_SM_10006detail6reduce28DeviceReduceSingleTileKernelINS2_10policy_hubIijN4cuda3__47maximumIiEEE10Policy1000EN6thrust24THRUST_300001_SM_1000_NS6detail15normal_iteratorINSC_10device_ptrIiEEEEPijS8_iiNS5_3std3__410__identityEEEvT0_T1_T2_T3_T4_T6_E12temp_storage+36];
	max.s32 	%r510, %r295, %r296;
$L__BB6_50:
	mov.u32 	%r469, %tid.x;
	setp.ne.s32 	%p57, %r469, 0;
	@%p57 bra 	$L__BB6_52;
	max.s32 	%r470, %r93, %r510;
	st.global.u32 	[%rd1], %r470;
$L__BB6_52:
	ret;

}
	// .globl	_ZN3cub18CUB_300001_SM_10006detail6reduce18DeviceReduceKernelINS2_10policy_hubIijN4cuda3__47maximumIiEEE10Policy1000EN6thrust24THRUST_300001_SM_1000_NS6detail15normal_iteratorINSC_10device_ptrIiEEEEjS8_iNS5_3std3__410__identityEEEvT0_PT3_T1_NS0_13GridEvenShareISO_EET2_T4_
.visible .entry _ZN3cub18CUB_300001_SM_10006detail6reduce18DeviceReduceKernelINS2_10policy_hubIijN4cuda3__47maximumIiEEE10Policy1000EN6thrust24THRUST_300001_SM_1000_NS6detail15normal_iteratorINSC_10device_ptrIiEEEEjS8_iNS5_3std3__410__identityEEEvT0_PT3_T1_NS0_13GridEvenShareISO_EET2_T4_(
	.param .align 8 .b8 _ZN3cub18CUB_300001_SM_10006detail6reduce18DeviceReduceKernelINS2_10policy_hubIijN4cuda3__47maximumIiEEE10Policy1000EN6thrust24THRUST_300001_SM_1000_NS6detail15normal_iteratorINSC_10device_ptrIiEEEEjS8_iNS5_3std3__410__identityEEEvT0_PT3_T1_NS0_13GridEvenShareISO_EET2_T4__param_0[8],
	.param .u64 .ptr .align 1 _ZN3cub18CUB_300001_SM_10006detail6reduce18DeviceReduceKernelINS2_10policy_hubIijN4cuda3__47maximumIiEEE10Policy1000EN6thrust24THRUST_300001_SM_1000_NS6detail15normal_iteratorINSC_10device_ptrIiEEEEjS8_iNS5_3std3__410__identityEEEvT0_PT3_T1_NS0_13GridEvenShareISO_EET2_T4__param_1,
	.param .u32 _ZN3cub18CUB_300001_SM_10006detail6reduce18DeviceReduceKernelINS2_10policy_hubIijN4cuda3__47maximumIiEEE10Policy1000EN6thrust24THRUST_300001_SM_1000_NS6detail15normal_iteratorINSC_10device_ptrIiEEEEjS8_iNS5_3std3__410__identityEEEvT0_PT3_T1_NS0_13GridEvenShareISO_EET2_T4__param_2,
	.param .align 4 .b8 _ZN3cub18CUB_300001_SM_10006detail6reduce18DeviceReduceKernelINS2_10policy_hubIijN4cuda3__47maximumIiEEE10Policy1000EN6thrust24THRUST_300001_SM_1000_NS6detail15normal_iteratorINSC_10device_ptrIiEEEEjS8_iNS5_3std3__410__identityEEEvT0_PT3_T1_NS0_13GridEvenShareISO_EET2_T4__param_3[40],
	.param .align 1 .b8 _ZN3cub18CUB_300001_SM_10006detail6reduce18DeviceReduceKernelINS2_10policy_hubIijN4cuda3__47maximumIiEEE10Policy1000EN6thrust24THRUST_300001_SM_1000_NS6detail15normal_iteratorINSC_10device_ptrIiEEEEjS8_iNS5_3std3__410__identityEEEvT0_PT3_T1_NS0_13GridEvenShareISO_EET2_T4__param_4[1],
	.param .align 1 .b8 _ZN3cub18CUB_300001_SM_10006detail6reduce18DeviceReduceKernelINS2_10policy_hubIijN4cuda3__47maximumIiEEE10Policy1000EN6thrust24THRUST_300001_SM_1000_NS6detail15normal_iteratorINSC_10device_ptrIiEEEEjS8_iNS5_3std3__410__identityEEEvT0_PT3_T1_NS0_13GridEvenShareISO_EET2_T4__param_5[1]
)
.maxntid 256
{
	.reg .pred 	%p<57>;
	.reg .b16 	%rs<4>;
	.reg .b32 	%r<575>;
	.reg .b64 	%rd<130>;
	// demoted variable
	.shared .align 4 .b8 _ZZN3cub18CUB_300001_SM_10006detail6reduce18DeviceReduceKernelINS2_10policy_hubIijN4cuda3__47maximumIiEEE10Policy1000EN6thrust24THRUST_300001_SM_1000_NS6detail15normal_iteratorINSC_10device_ptrIiEEEEjS8_iNS5_3std3__410__identityEEEvT0_PT3_T1_NS0_13GridEvenShareISO_EET2_T4_E12temp_storage[44];
	ld.param.u32 	%r1, [_ZN3cub18CUB_300001_SM_10006detail6reduce18DeviceReduceKernelINS2_10policy_hubIijN4cuda3__47maximumIiEEE10Policy1000EN6thrust24THRUST_300001_SM_1000_NS6detail15normal_iteratorINSC_10device_ptrIiEEEEjS8_iNS5_3std3__410__identityEEEvT0_PT3_T1_NS0_13GridEvenShareISO_EET2_T4__param_3+20];
	ld.param.u32 	%r2, [_ZN3cub18CUB_300001_SM_10006detail6reduce18DeviceReduceKernelINS2_10policy_hubIijN4cuda3__47maximumIiEEE10Policy1000EN6thrust24THRUST_300001_SM_1000_NS6detail15normal_iteratorINSC_10device_ptrIiEEEEjS8_iNS5_3std3__410__identityEEEvT0_PT3_T1_NS0_13GridEvenShareISO_EET2_T4__param_3+24];
	ld.param.u64 	%rd3, [_ZN3cub18CUB_300001_SM_10006detail6reduce18DeviceReduceKernelINS2_10policy_hubIijN4cuda3__47maximumIiEEE10Policy1000EN6thrust24THRUST_300001_SM_1000_NS6detail15normal_iteratorINSC_10device_ptrIiEEEEjS8_iNS5_3std3__410__identityEEEvT0_PT3_T1_NS0_13GridEvenShareISO_EET2_T4__param_0];
	cvta.to.global.u64 	%rd1, %rd3;
	mov.u32 	%r3, %ctaid.x;
	shl.b32 	%r4, %r2, 12;
	shl.b32 	%r556, %r3, 12;
	sub.s32 	%r6, %r1, %r556;
	setp.gt.u32 	%p1, %r6, 4095;
	@%p1 bra 	$L__BB7_26;
	mov.u32 	%r7, %tid.x;
	setp.ge.u32 	%p23, %r7, %r6;
	mov.b32 	%r550, 0;
	mov.u32 	%r539, %r7;
	@%p23 bra 	$L__BB7_3;
	add.s32 	%r331, %r556, %r7;
	mul.wide.u32 	%rd66, %r331, 4;
	add.s64 	%rd67, %rd1, %rd66;
	ld.global.u32 	%r550, [%rd67];
	add.s32 	%r539, %r7, 256;
$L__BB7_3:
	setp.ge.u32 	%p24, %r539, %r6;
	@%p24 bra 	$L__BB7_17;
	not.b32 	%r333, %r539;
	add.s32 	%r334, %r1, %r333;
	sub.s32 	%r335, %r334, %r556;
	shr.u32 	%r336, %r335, 8;
	add.s32 	%r12, %r336, 1;
	and.b32  	%r13, %r12, 15;
	setp.lt.u32 	%p25, %r335, 3840;
	@%p25 bra 	$L__BB7_8;
	or.b32  	%r536, %r539, 2048;
	add.s32 	%r535, %r539, %r556;
	and.b32  	%r337, %r12, 33554416;
	neg.s32 	%r534, %r337;
$L__BB7_6:
	.pragma "nounroll";
	mul.wide.u32 	%rd68, %r535, 4;
	add.s64 	%rd69, %rd1, %rd68;
	ld.global.u32 	%r338, [%rd69];
	max.s32 	%r339, %r550, %r338;
	add.s32 	%r340, %r535, 256;
	mul.wide.u32 	%rd70, %r340, 4;
	add.s64 	%rd71, %rd1, %rd70;
	ld.global.u32 	%r341, [%rd71];
	max.s32 	%r342, %r339, %r341;
	add.s32 	%r343, %r535, 512;
	mul.wide.u32 	%rd72, %r343, 4;
	add.s64 	%rd73, %rd1, %rd72;
	ld.global.u32 	%r344, [%rd73];
	max.s32 	%r345, %r342, %r344;
	add.s32 	%r346, %r535, 768;
	mul.wide.u32 	%rd74, %r346, 4;
	add.s64 	%rd75, %rd1, %rd74;
	ld.global.u32 	%r347, [%rd75];
	max.s32 	%r348, %r345, %r347;
	add.s32 	%r349, %r535, 1024;
	mul.wide.u32 	%rd76, %r349, 4;
	add.s64 	%rd77, %rd1, %rd76;
	ld.global.u32 	%r350, [%rd77];
	max.s32 	%r351, %r348, %r350;
	add.s32 	%r352, %r535, 1280;
	mul.wide.u32 	%rd78, %r352, 4;
	add.s64 	%rd79, %rd1, %rd78;
	ld.global.u32 	%r353, [%rd79];
	max.s32 	%r354, %r351, %r353;
	add.s32 	%r355, %r535, 1536;
	mul.wide.u32 	%rd80, %r355, 4;
	add.s64 	%rd81, %rd1, %rd80;
	ld.global.u32 	%r356, [%rd81];
	max.s32 	%r357, %r354, %r356;
	add.s32 	%r358, %r535, 1792;
	mul.wide.u32 	%rd82, %r358, 4;
	add.s64 	%rd83, %rd1, %rd82;
	ld.global.u32 	%r359, [%rd83];
	max.s32 	%r360, %r357, %r359;
	add.s32 	%r361, %r535, 2048;
	mul.wide.u32 	%rd84, %r361, 4;
	add.s64 	%rd85, %rd1, %rd84;
	ld.global.u32 	%r362, [%rd85];
	max.s32 	%r363, %r360, %r362;
	add.s32 	%r364, %r535, 2304;
	mul.wide.u32 	%rd86, %r364, 4;
	add.s64 	%rd87, %rd1, %rd86;
	ld.global.u32 	%r365, [%rd87];
	max.s32 	%r366, %r363, %r365;
	add.s32 	%r367, %r535, 2560;
	mul.wide.u32 	%rd88, %r367, 4;
	add.s64 	%rd89, %rd1, %rd88;
	ld.global.u32 	%r368, [%rd89];
	max.s32 	%r369, %r366, %r368;
	add.s32 	%r370, %r535, 2816;
	mul.wide.u32 	%rd90, %r370, 4;
	add.s64 	%rd91, %rd1, %rd90;
	ld.global.u32 	%r371, [%rd91];
	max.s32 	%r372, %r369, %r371;
	add.s32 	%r373, %r535, 3072;
	mul.wide.u32 	%rd92, %r373, 4;
	add.s64 	%rd93, %rd1, %rd92;
	ld.global.u32 	%r374, [%rd93];
	max.s32 	%r375, %r372, %r374;
	add.s32 	%r376, %r535, 3328;
	mul.wide.u32 	%rd94, %r376, 4;
	add.s64 	%rd95, %rd1, %rd94;
	ld.global.u32 	%r377, [%rd95];
	max.s32 	%r378, %r375, %r377;
	add.s32 	%r379, %r535, 3584;
	mul.wide.u32 	%rd96, %r379, 4;
	add.s64 	%rd97, %rd1, %rd96;
	ld.global.u32 	%r380, [%rd97];
	max.s32 	%r381, %r378, %r380;
	add.s32 	%r382, %r535, 3840;
	mul.wide.u32 	%rd98, %r382, 4;
	add.s64 	%rd99, %rd1, %rd98;
	ld.global.u32 	%r383, [%rd99];
	max.s32 	%r550, %r381, %r383;
	add.s32 	%r536, %r536, 4096;
	add.s32 	%r535, %r535, 4096;
	add.s32 	%r534, %r534, 16;
	setp.ne.s32 	%p26, %r534, 0;
	@%p26 bra 	$L__BB7_6;
	add.s32 	%r539, %r536, -2048;
$L__BB7_8:
	setp.eq.s32 	%p27, %r13, 0;
	@%p27 bra 	$L__BB7_17;
	and.b32  	%r29, %r12, 7;
	setp.lt.u32 	%p28, %r13, 8;
	@%p28 bra 	$L__BB7_11;
	add.s32 	%r385, %r556, %r539;
	mul.wide.u32 	%rd100, %r385, 4;
	add.s64 	%rd101, %rd1, %rd100;
	ld.global.u32 	%r386, [%rd101];
	max.s32 	%r387, %r550, %r386;
	add.s32 	%r388, %r385, 256;
	mul.wide.u32 	%rd102, %r388, 4;
	add.s64 	%rd103, %rd1, %rd102;
	ld.global.u32 	%r389, [%rd103];
	max.s32 	%r390, %r387, %r389;
	add.s32 	%r391, %r385, 512;
	mul.wide.u32 	%rd104, %r391, 4;
	add.s64 	%rd105, %rd1, %rd104;
	ld.global.u32 	%r392, [%rd105];
	max.s32 	%r393, %r390, %r392;
	add.s32 	%r394, %r385, 768;
	mul.wide.u32 	%rd106, %r394, 4;
	add.s64 	%rd107, %rd1, %rd106;
	ld.global.u32 	%r395, [%rd107];
	max.s32 	%r396, %r393, %r395;
	add.s32 	%r397, %r385, 1024;
	mul.wide.u32 	%rd108, %r397, 4;
	add.s64 	%rd109, %rd1, %rd108;
	ld.global.u32 	%r398, [%rd109];
	max.s32 	%r399, %r396, %r398;
	add.s32 	%r400, %r385, 1280;
	mul.wide.u32 	%rd110, %r400, 4;
	add.s64 	%rd111, %rd1, %rd110;
	ld.global.u32 	%r401, [%rd111];
	max.s32 	%r402, %r399, %r401;
	add.s32 	%r403, %r385, 1536;
	mul.wide.u32 	%rd112, %r403, 4;
	add.s64 	%rd113, %rd1, %rd112;
	ld.global.u32 	%r404, [%rd113];
	max.s32 	%r405, %r402, %r404;
	add.s32 	%r406, %r385, 1792;
	mul.wide.u32 	%rd114, %r406, 4;
	add.s64 	%rd115, %rd1, %rd114;
	ld.global.u32 	%r407, [%rd115];
	max.s32 	%r550, %r405, %r407;
	add.s32 	%r539, %r539, 2048;
$L__BB7_11:
	setp.eq.s32 	%p29, %r29, 0;
	@%p29 bra 	$L__BB7_17;
	and.b32  	%r35, %r12, 3;
	setp.lt.u32 	%p30, %r29, 4;
	@%p30 bra 	$L__BB7_14;
	add.s32 	%r409, %r556, %r539;
	mul.wide.u32 	%rd116, %r409, 4;
	add.s64 	%rd117, %rd1, %rd116;
	ld.global.u32 	%r410, [%rd117];
	max.s32 	%r411, %r550, %r410;
	add.s32 	%r412, %r409, 256;
	mul.wide.u32 	%rd118, %r412, 4;
	add.s64 	%rd119, %rd1, %rd118;
	ld.global.u32 	%r413, [%rd119];
	max.s32 	%r414, %r411, %r413;
	add.s32 	%r415, %r409, 512;
	mul.wide.u32 	%rd120, %r415, 4;
	add.s64 	%rd121, %rd1, %rd120;
	ld.global.u32 	%r416, [%rd121];
	max.s32 	%r417, %r414, %r416;
	add.s32 	%r418, %r409, 768;
	mul.wide.u32 	%rd122, %r418, 4;
	add.s64 	%rd123, %rd1, %rd122;
	ld.global.u32 	%r419, [%rd123];
	max.s32 	%r550, %r417, %r419;
	add.s32 	%r539, %r539, 1024;
$L__BB7_14:
	setp.eq.s32 	%p31, %r35, 0;
	@%p31 bra 	$L__BB7_17;
	add.s32 	%r548, %r539, %r556;
	neg.s32 	%r547, %r35;
$L__BB7_16:
	.pragma "nounroll";
	mul.wide.u32 	%rd124, %r548, 4;
	add.s64 	%rd125, %rd1, %rd124;
	ld.global.u32 	%r420, [%rd125];
	max.s32 	%r550, %r550, %r420;
	add.s32 	%r548, %r548, 256;
	add.s32 	%r547, %r547, 1;
	setp.ne.s32 	%p32, %r547, 0;
	@%p32 bra 	$L__BB7_16;
$L__BB7_17:
	setp.lt.u32 	%p33, %r6, 256;
	@%p33 bra 	$L__BB7_22;
	// begin inline asm
	mov.u32 %r484, %laneid;
	// end inline asm
	mov.b32 	%r487, 1;
	mov.b32 	%r508, 31;
	mov.b32 	%r509, -1;
	// begin inline asm
	shfl.sync.down.b32 %r485, %r550, %r487, %r508, %r509;
	// end inline asm
	setp.gt.s32 	%p49, %r484, 30;
	max.s32 	%r510, %r550, %r485;
	selp.b32 	%r491, %r550, %r510, %p49;
	mov.b32 	%r492, 2;
	// begin inline asm
	shfl.sync.down.b32 %r490, %r491, %r492, %r508, %r509;
	// end inline asm
	setp.gt.s32 	%p50, %r484, 29;
	max.s32 	%r511, %r491, %r490;
	selp.b32 	%r496, %r491, %r511, %p50;
	mov.b32 	%r497, 4;
	// begin inline asm
	shfl.sync.down.b32 %r495, %r496, %r497, %r508, %r509;
	// end inline asm
	setp.gt.s32 	%p51, %r484, 27;
	max.s32 	%r512, %r496, %r495;
	selp.b32 	%r501, %r496, %r512, %p51;
	mov.b32 	%r502, 8;
	// begin inline asm
	shfl.sync.down.b32 %r500, %r501, %r502, %r508, %r509;
	// end inline asm
	setp.gt.s32 	%p52, %r484, 23;
	max.s32 	%r513, %r501, %r500;
	selp.b32 	%r506, %r501, %r513, %p52;
	mov.b32 	%r507, 16;
	// begin inline asm
	shfl.sync.down.b32 %r505, %r506, %r507, %r508, %r509;
	// end inline asm
	setp.gt.s32 	%p53, %r484, 15;
	max.s32 	%r50, %r506, %r505;
	selp.b32 	%r574, %r506, %r50, %p53;
	setp.ne.s32 	%p54, %r484, 0;
	@%p54 bra 	$L__BB7_20;
	shr.u32 	%r514, %r7, 3;
	and.b32  	%r515, %r514, 124;
	mov.u32 	%r516, _ZZN3cub18CUB_300001_SM_10006detail6reduce18DeviceReduceKernelINS2_10policy_hubIijN4cuda3__47maximumIiEEE10Policy1000EN6thrust24THRUST_300001_SM_1000_NS6detail15normal_iteratorINSC_10device_ptrIiEEEEjS8_iNS5_3std3__410__identityEEEvT0_PT3_T1_NS0_13GridEvenShareISO_EET2_T4_E12temp_storage;
	add.s32 	%r517, %r516, %r515;
	st.shared.u32 	[%r517+8], %r50;
$L__BB7_20:
	bar.sync 	0;
	setp.ne.s32 	%p55, %r7, 0;
	@%p55 bra 	$L__BB7_48;
	ld.shared.u32 	%r518, [_ZZN3cub18CUB_300001_SM_10006detail6reduce18DeviceReduceKernelINS2_10policy_hubIijN4cuda3__47maximumIiEEE10Policy1000EN6thrust24THRUST_300001_SM_1000_NS6detail15normal_iteratorINSC_10device_ptrIiEEEEjS8_iNS5_3std3__410__identityEEEvT0_PT3_T1_NS0_13GridEvenShareISO_EET2_T4_E12temp_storage+12];
	max.s32 	%r519, %r574, %r518;
	ld.shared.u32 	%r520, [_ZZN3cub18CUB_300001_SM_10006detail6reduce18DeviceReduceKernelINS2_10policy_hubIijN4cuda3__47maximumIiEEE10Policy1000EN6thrust24THRUST_300001_SM_1000_NS6detail15normal_iteratorINSC_10device_ptrIiEEEEjS8_iNS5_3std3__410__identityEEEvT0_PT3_T1_NS0_13GridEvenShareISO_EET2_T4_E12temp_storage+16];
	max.s32 	%r521, %r519, %r520;
	ld.shared.u32 	%r522, [_ZZN3cub18CUB_300001_SM_10006detail6reduce18DeviceReduceKernelINS2_10policy_hubIijN4cuda3__47maximumIiEEE10Policy1000EN6thrust24THRUST_300001_SM_1000_NS6detail15normal_iteratorINSC_10device_ptrIiEEEEjS8_iNS5_3std3__410__identityEEEvT0_PT3_T1_NS0_13GridEvenShareISO_EET2_T4_E12temp_storage+20];
	max.s32 	%r523, %r521, %r522;
	ld.shared.u32 	%r524, [_ZZN3cub18CUB_300001_SM_10006detail6reduce18DeviceReduceKernelINS2_10policy_hubIijN4cuda3__47maximumIiEEE10Policy1000EN6thrust24THRUST_300001_SM_1000_NS6detail15normal_iteratorINSC_10device_ptrIiEEEEjS8_iNS5_3std3__410__identityEEEvT0_PT3_T1_NS0_13GridEvenShareISO_EET2_T4_E12temp_storage+24];
	max.s32 	%r525, %r523, %r524;
	ld.shared.u32 	%r526, [_ZZN3cub18CUB_300001_SM_10006detail6reduce18DeviceReduceKernelINS2_10policy_hubIijN4cuda3__47maximumIiEEE10Policy1000EN6thrust24THRUST_300001_SM_1000_NS6detail15normal_iteratorINSC_10device_ptrIiEEEEjS8_iNS5_3std3__410__identityEEEvT0_PT3_T1_NS0_13GridEvenShareISO_EET2_T4_E12temp_storage+28];
	max.s32 	%r527, %r525, %r526;
	ld.shared.u32 	%r528, [_ZZN3cub18CUB_300001_SM_10006detail6reduce18DeviceReduceKernelINS2_10policy_hubIijN4cuda3__47maximumIiEEE10Policy1000EN6thrust24THRUST_300001_SM_1000_NS6detail15normal_iteratorINSC_10device_ptrIiEEEEjS8_iNS5_3std3__410__identityEEEvT0_PT3_T1_NS0_13GridEvenShareISO_EET2_T4_E12temp_storage+32];
	max.s32 	%r529, %r527, %r528;
	ld.shared.u32 	%r530, [_ZZN3cub18CUB_300001_SM_10006detail6reduce18DeviceReduceKernelINS2_10policy_hubIijN4cuda3__47maximumIiEEE10Policy1000EN6thrust24THRUST_300001_SM_1000_NS6detail15normal_iteratorINSC_10device_ptrIiEEEEjS8_iNS5_3std3__410__identityEEEvT0_PT3_T1_NS0_13GridEvenShareISO_EET2_T4_E12temp_storage+36];
	max.s32 	%r574, %r529, %r530;
	bra.uni 	$L__BB7_48;
$L__BB7_22:
	// begin inline asm
	mov.u32 %r421, %laneid;
	// end inline asm
	and.b32  	%r447, %r7, 992;
	add.s32 	%r448, %r447, 32;
	setp.gt.u32 	%p34, %r448, %r6;
	not.b32 	%r449, %r447;
	add.s32 	%r450, %r6, %r449;
	selp.b32 	%r445, %r450, 31, %p34;
	mov.b32 	%r424, 1;
	mov.b32 	%r446, -1;
	// begin inline asm
	shfl.sync.down.b32 %r422, %r550, %r424, %r445, %r446;
	// end inline asm
	setp.lt.s32 	%p35, %r421, %r445;
	max.s32 	%r451, %r550, %r422;
	selp.b32 	%r428, %r451, %r550, %p35;
	mov.b32 	%r429, 2;
	// begin inline asm
	shfl.sync.down.b32 %r427, %r428, %r429, %r445, %r446;
	// end inline asm
	add.s32 	%r452, %r421, 2;
	setp.gt.s32 	%p36, %r452, %r445;
	max.s32 	%r453, %r428, %r427;
	selp.b32 	%r433, %r428, %r453, %p36;
	mov.b32 	%r434, 4;
	// begin inline asm
	shfl.sync.down.b32 %r432, %r433, %r434, %r445, %r446;
	// end inline asm
	add.s32 	%r454, %r421, 4;
	setp.gt.s32 	%p37, %r454, %r445;
	max.s32 	%r455, %r433, %r432;
	selp.b32 	%r438, %r433, %r455, %p37;
	mov.b32 	%r439, 8;
	// begin inline asm
	shfl.sync.down.b32 %r437, %r438, %r439, %r445, %r446;
	// end inline asm
	add.s32 	%r456, %r421, 8;
	setp.gt.s32 	%p38, %r456, %r445;
	max.s32 	%r457, %r438, %r437;
	selp.b32 	%r443, %r438, %r457, %p38;
	mov.b32 	%r444, 16;
	// begin inline asm
	shfl.sync.down.b32 %r442, %r443, %r444, %r445, %r446;
	// end inline asm
	add.s32 	%r458, %r421, 16;
	setp.gt.s32 	%p39, %r458, %r445;
	max.s32 	%r459, %r443, %r442;
	selp.b32 	%r574, %r443, %r459, %p39;
	setp.ne.s32 	%p40, %r421, 0;
	@%p40 bra 	$L__BB7_24;
	shr.u32 	%r460, %r7, 3;
	and.b32  	%r461, %r460, 124;
	mov.u32 	%r462, _ZZN3cub18CUB_300001_SM_10006detail6reduce18DeviceReduceKernelINS2_10policy_hubIijN4cuda3__47maximumIiEEE10Policy1000EN6thrust24THRUST_300001_SM_1000_NS6detail15normal_iteratorINSC_10device_ptrIiEEEEjS8_iNS5_3std3__410__identityEEEvT0_PT3_T1_NS0_13GridEvenShareISO_EET2_T4_E12temp_storage;
	add.s32 	%r463, %r462, %r461;
	st.shared.u32 	[%r463+8], %r574;
$L__BB7_24:
	bar.sync 	0;
	setp.ne.s32 	%p41, %r7, 0;
	@%p41 bra 	$L__BB7_48;
	setp.gt.u32 	%p42, %r6, 32;
	ld.shared.u32 	%r464, [_ZZN3cub18CUB_300001_SM_10006detail6reduce18DeviceReduceKernelINS2_10policy_hubIijN4cuda3__47maximumIiEEE10Policy1000EN6thrust24THRUST_300001_SM_1000_NS6detail15normal_iteratorINSC_10device_ptrIiEEEEjS8_iNS5_3std3__410__identityEEEvT0_PT3_T1_NS0_13GridEvenShareISO_EET2_T4_E12temp_storage+12];
	max.s32 	%r465, %r574, %r464;
	selp.b32 	%r466, %r465, %r574, %p42;
	setp.gt.u32 	%p43, %r6, 64;
	ld.shared.u32 	%r467, [_ZZN3cub18CUB_300001_SM_10006detail6reduce18DeviceReduceKernelINS2_10policy_hubIijN4cuda3__47maximumIiEEE10Policy1000EN6thrust24THRUST_300001_SM_1000_NS6detail15normal_iteratorINSC_10device_ptrIiEEEEjS8_iNS5_3std3__410__identityEEEvT0_PT3_T1_NS0_13GridEvenShareISO_EET2_T4_E12temp_storage+16];
	max.s32 	%r468, %r466, %r467;
	selp.b32 	%r469, %r468, %r466, %p43;
	setp.gt.u32 	%p44, %r6, 96;
	ld.shared.u32 	%r470, [_ZZN3cub18CUB_300001_SM_10006detail6reduce18DeviceReduceKernelINS2_10policy_hubIijN4cuda3__47maximumIiEEE10Policy1000EN6thrust24THRUST_300001_SM_1000_NS6detail15normal_iteratorINSC_10device_ptrIiEEEEjS8_iNS5_3std3__410__identityEEEvT0_PT3_T1_NS0_13GridEvenShareISO_EET2_T4_E12temp_storage+20];
	max.s32 	%r471, %r469, %r470;
	selp.b32 	%r472, %r471, %r469, %p44;
	setp.gt.u32 	%p45, %r6, 128;
	ld.shared.u32 	%r473, [_ZZN3cub18CUB_300001_SM_10006detail6reduce18DeviceReduceKernelINS2_10policy_hubIijN4cuda3__47maximumIiEEE10Policy1000EN6thrust24THRUST_300001_SM_1000_NS6detail15normal_iteratorINSC_10device_ptrIiEEEEjS8_iNS5_3std3__410__identityEEEvT0_PT3_T1_NS0_13GridEvenShareISO_EET2_T4_E12temp_storage+24];
	max.s32 	%r474, %r472, %r473;
	selp.b32 	%r475, %r474, %r472, %p45;
	setp.gt.u32 	%p46, %r6, 160;
	ld.shared.u32 	%r476, [_ZZN3cub18CUB_300001_SM_10006detail6reduce18DeviceReduceKernelINS2_10policy_hubIijN4cuda3__47maximumIiEEE10Policy1000EN6thrust24THRUST_300001_SM_1000_NS6detail15normal_iteratorINSC_10device_ptrIiEEEEjS8_iNS5_3std3__410__identityEEEvT0_PT3_T1_NS0_13GridEvenShareISO_EET2_T4_E12temp_storage+28];
	max.s32 	%r477, %r475, %r476;
	selp.b32 	%r478, %r477, %r475, %p46;
	setp.gt.u32 	%p47, %r6, 192;
	ld.shared.u32 	%r479, [_ZZN3cub18CUB_300001_SM_10006detail6reduce18DeviceReduceKernelINS2_10policy_hubIijN4cuda3__47maximumIiEEE10Policy1000EN6thrust24THRUST_300001_SM_1000_NS6detail15normal_iteratorINSC_10device_ptrIiEEEEjS8_iNS5_3std3__410__identityEEEvT0_PT3_T1_NS0_13GridEvenShareISO_EET2_T4_E12temp_storage+32];
	max.s32 	%r480, %r478, %r479;
	selp.b32 	%r481, %r480, %r478, %p47;
	setp.gt.u32 	%p48, %r6, 224;
	ld.shared.u32 	%r482, [_ZZN3cub18CUB_300001_SM_10006detail6reduce18DeviceReduceKernelINS2_10policy_hubIijN4cuda3__47maximumIiEEE10Policy1000EN6thrust24THRUST_300001_SM_1000_NS6detail15normal_iteratorINSC_10device_ptrIiEEEEjS8_iNS5_3std3__410__identityEEEvT0_PT3_T1_NS0_13GridEvenShareISO_EET2_T4_E12temp_storage+36];
	max.s32 	%r483, %r481, %r482;
	selp.b32 	%r574, %r483, %r481, %p48;
	bra.uni 	$L__BB7_48;
$L__BB7_26:
	mov.u32 	%r55, %tid.x;
	add.s32 	%r112, %r55, %r556;
	mul.wide.u32 	%rd4, %r112, 4;
	add.s64 	%rd5, %rd1, %rd4;
	ld.global.u32 	%r113, [%rd5];
	ld.global.u32 	%r114, [%rd5+1024];
	ld.global.u32 	%r115, [%rd5+2048];
	ld.global.u32 	%r116, [%rd5+3072];
	ld.global.u32 	%r117, [%rd5+4096];
	ld.global.u32 	%r118, [%rd5+5120];
	ld.global.u32 	%r119, [%rd5+6144];
	ld.global.u32 	%r120, [%rd5+7168];
	ld.global.u32 	%r121, [%rd5+8192];
	ld.global.u32 	%r122, [%rd5+9216];
	ld.global.u32 	%r123, [%rd5+10240];
	ld.global.u32 	%r124, [%rd5+11264];
	ld.global.u32 	%r125, [%rd5+12288];
	ld.global.u32 	%r126, [%rd5+13312];
	ld.global.u32 	%r127, [%rd5+14336];
	ld.global.u32 	%r128, [%rd5+15360];
	max.s32 	%r129, %r113, %r114;
	max.s32 	%r130, %r129, %r115;
	max.s32 	%r131, %r116, %r117;
	max.s32 	%r132, %r131, %r118;
	max.s32 	%r133, %r119, %r120;
	max.s32 	%r134, %r133, %r121;
	max.s32 	%r135, %r122, %r123;
	max.s32 	%r136, %r135, %r124;
	max.s32 	%r137, %r125, %r126;
	max.s32 	%r138, %r137, %r127;
	max.s32 	%r139, %r130, %r132;
	max.s32 	%r140, %r139, %r134;
	max.s32 	%r141, %r136, %r138;
	max.s32 	%r142, %r141, %r128;
	max.s32 	%r573, %r140, %r142;
	setp.lt.u32 	%p2, %r6, %r4;
	@%p2 bra 	$L__BB7_44;
	add.s32 	%r57, %r4, %r556;
	not.b32 	%r144, %r55;
	add.s32 	%r145, %r144, %r1;
	sub.s32 	%r146, %r145, %r4;
	sub.s32 	%r552, %r146, %r556;
	add.s32 	%r147, %r57, %r55;
	add.s32 	%r551, %r147, 2048;
	mov.b32 	%r554, 0;
	mov.u32 	%r553, %r57;
$L__BB7_28:
	add.s32 	%r556, %r556, %r4;
	add.s32 	%r149, %r1, -4096;
	setp.gt.u32 	%p3, %r556, %r149;
	@%p3 bra 	$L__BB7_30;
	add.s32 	%r150, %r55, %r556;
	mul.wide.u32 	%rd6, %r150, 4;
	add.s64 	%rd7, %rd1, %rd6;
	ld.global.u32 	%r151, [%rd7];
	ld.global.u32 	%r152, [%rd7+1024];
	ld.global.u32 	%r153, [%rd7+2048];
	ld.global.u32 	%r154, [%rd7+3072];
	ld.global.u32 	%r155, [%rd7+4096];
	ld.global.u32 	%r156, [%rd7+5120];
	ld.global.u32 	%r157, [%rd7+6144];
	ld.global.u32 	%r158, [%rd7+7168];
	ld.global.u32 	%r159, [%rd7+8192];
	ld.global.u32 	%r160, [%rd7+9216];
	ld.global.u32 	%r161, [%rd7+10240];
	ld.global.u32 	%r162, [%rd7+11264];
	ld.global.u32 	%r163, [%rd7+12288];
	ld.global.u32 	%r164, [%rd7+13312];
	ld.global.u32 	%r165, [%rd7+14336];
	ld.global.u32 	%r166, [%rd7+15360];
	max.s32 	%r167, %r573, %r151;
	max.s32 	%r168, %r167, %r152;
	max.s32 	%r169, %r153, %r154;
	max.s32 	%r170, %r169, %r155;
	max.s32 	%r171, %r156, %r157;
	max.s32 	%r172, %r171, %r158;
	max.s32 	%r173, %r159, %r160;
	max.s32 	%r174, %r173, %r161;
	max.s32 	%r175, %r162, %r163;
	max.s32 	%r176, %r175, %r164;
	max.s32 	%r177, %r165, %r166;
	max.s32 	%r178, %r168, %r170;
	max.s32 	%r179, %r178, %r172;
	max.s32 	%r180, %r174, %r176;
	max.s32 	%r181, %r180, %r177;
	max.s32 	%r573, %r179, %r181;
	sub.s32 	%r182, %r1, %r556;
	setp.lt.u32 	%p4, %r182, %r4;
	add.s32 	%r554, %r554, 1;
	add.s32 	%r553, %r553, %r4;
	sub.s32 	%r552, %r552, %r4;
	add.s32 	%r551, %r551, %r4;
	@%p4 bra 	$L__BB7_44;
	bra.uni 	$L__BB7_28;
$L__BB7_30:
	setp.le.u32 	%p5, %r1, %r556;
	sub.s32 	%r184, %r1, %r556;
	setp.ge.s32 	%p6, %r55, %r184;
	or.pred  	%p7, %p5, %p6;
	@%p7 bra 	$L__BB7_44;
	not.b32 	%r187, %r55;
	add.s32 	%r188, %r1, %r187;
	sub.s32 	%r189, %r188, %r57;
	mul.lo.s32 	%r190, %r2, %r554;
	shl.b32 	%r191, %r190, 12;
	sub.s32 	%r192, %r189, %r191;
	shr.u32 	%r193, %r192, 8;
	add.s32 	%r72, %r193, 1;
	and.b32  	%r73, %r72, 15;
	setp.lt.u32 	%p8, %r192, 3840;
	mov.u32 	%r565, %r55;
	@%p8 bra 	$L__BB7_35;
	or.b32  	%r559, %r55, 2048;
	shr.u32 	%r194, %r552, 8;
	add.s32 	%r195, %r194, 1;
	and.b32  	%r196, %r195, 33554416;
	neg.s32 	%r557, %r196;
$L__BB7_33:
	.pragma "nounroll";
	add.s32 	%r197, %r551, -2048;
	mul.wide.u32 	%rd8, %r197, 4;
	add.s64 	%rd9, %rd1, %rd8;
	ld.global.u32 	%r198, [%rd9];
	max.s32 	%r199, %r573, %r198;
	add.s32 	%r200, %r551, -1792;
	mul.wide.u32 	%rd10, %r200, 4;
	add.s64 	%rd11, %rd1, %rd10;
	ld.global.u32 	%r201, [%rd11];
	max.s32 	%r202, %r199, %r201;
	add.s32 	%r203, %r551, -1536;
	mul.wide.u32 	%rd12, %r203, 4;
	add.s64 	%rd13, %rd1, %rd12;
	ld.global.u32 	%r204, [%rd13];
	max.s32 	%r205, %r202, %r204;
	add.s32 	%r206, %r551, -1280;
	mul.wide.u32 	%rd14, %r206, 4;
	add.s64 	%rd15, %rd1, %rd14;
	ld.global.u32 	%r207, [%rd15];
	max.s32 	%r208, %r205, %r207;
	add.s32 	%r209, %r551, -1024;
	mul.wide.u32 	%rd16, %r209, 4;
	add.s64 	%rd17, %rd1, %rd16;
	ld.global.u32 	%r210, [%rd17];
	max.s32 	%r211, %r208, %r210;
	add.s32 	%r212, %r551, -768;
	mul.wide.u32 	%rd18, %r212, 4;
	add.s64 	%rd19, %rd1, %rd18;
	ld.global.u32 	%r213, [%rd19];
	max.s32 	%r214, %r211, %r213;
	add.s32 	%r215, %r551, -512;
	mul.wide.u32 	%rd20, %r215, 4;
	add.s64 	%rd21, %rd1, %rd20;
	ld.global.u32 	%r216, [%rd21];
	max.s32 	%r217, %r214, %r216;
	add.s32 	%r218, %r551, 1792;
	add.s32 	%r219, %r551, -256;
	mul.wide.u32 	%rd22, %r219, 4;
	add.s64 	%rd23, %rd1, %rd22;
	ld.global.u32 	%r220, [%rd23];
	max.s32 	%r221, %r217, %r220;
	mul.wide.u32 	%rd24, %r551, 4;
	add.s64 	%rd25, %rd1, %rd24;
	ld.global.u32 	%r222, [%rd25];
	max.s32 	%r223, %r221, %r222;
	add.s32 	%r224, %r551, 256;
	mul.wide.u32 	%rd26, %r224, 4;
	add.s64 	%rd27, %rd1, %rd26;
	ld.global.u32 	%r225, [%rd27];
	max.s32 	%r226, %r223, %r225;
	add.s32 	%r227, %r551, 512;
	mul.wide.u32 	%rd28, %r227, 4;
	add.s64 	%rd29, %rd1, %rd28;
	ld.global.u32 	%r228, [%rd29];
	max.s32 	%r229, %r226, %r228;
	add.s32 	%r230, %r551, 768;
	mul.wide.u32 	%rd30, %r230, 4;
	add.s64 	%rd31, %rd1, %rd30;
	ld.global.u32 	%r231, [%rd31];
	max.s32 	%r232, %r229, %r231;
	add.s32 	%r233, %r551, 1024;
	mul.wide.u32 	%rd32, %r233, 4;
	add.s64 	%rd33, %rd1, %rd32;
	ld.global.u32 	%r234, [%rd33];
	max.s32 	%r235, %r232, %r234;
	add.s32 	%r236, %r551, 1280;
	mul.wide.u32 	%rd34, %r236, 4;
	add.s64 	%rd35, %rd1, %rd34;
	ld.global.u32 	%r237, [%rd35];
	max.s32 	%r238, %r235, %r237;
	add.s32 	%r239, %r551, 1536;
	mul.wide.u32 	%rd36, %r239, 4;
	add.s64 	%rd37, %rd1, %rd36;
	ld.global.u32 	%r240, [%rd37];
	max.s32 	%r241, %r238, %r240;
	mul.wide.u32 	%rd38, %r218, 4;
	add.s64 	%rd39, %rd1, %rd38;
	ld.global.u32 	%r242, [%rd39];
	max.s32 	%r573, %r241, %r242;
	add.s32 	%r559, %r559, 4096;
	add.s32 	%r551, %r551, 4096;
	add.s32 	%r557, %r557, 16;
	setp.ne.s32 	%p9, %r557, 0;
	@%p9 bra 	$L__BB7_33;
	add.s32 	%r565, %r559, -2048;
$L__BB7_35:
	setp.eq.s32 	%p10, %r73, 0;
	@%p10 bra 	$L__BB7_44;
	and.b32  	%r88, %r72, 7;
	setp.lt.u32 	%p11, %r73, 8;
	@%p11 bra 	$L__BB7_38;
	add.s32 	%r244, %r565, %r556;
	mul.wide.u32 	%rd40, %r244, 4;
	add.s64 	%rd41, %rd1, %rd40;
	ld.global.u32 	%r245, [%rd41];
	max.s32 	%r246, %r573, %r245;
	add.s32 	%r247, %r244, 256;
	mul.wide.u32 	%rd42, %r247, 4;
	add.s64 	%rd43, %rd1, %rd42;
	ld.global.u32 	%r248, [%rd43];
	max.s32 	%r249, %r246, %r248;
	add.s32 	%r250, %r244, 512;
	mul.wide.u32 	%rd44, %r250, 4;
	add.s64 	%rd45, %rd1, %rd44;
	ld.global.u32 	%r251, [%rd45];
	max.s32 	%r252, %r249, %r251;
	add.s32 	%r253, %r244, 768;
	mul.wide.u32 	%rd46, %r253, 4;
	add.s64 	%rd47, %rd1, %rd46;
	ld.global.u32 	%r254, [%rd47];
	max.s32 	%r255, %r252, %r254;
	add.s32 	%r256, %r244, 1024;
	mul.wide.u32 	%rd48, %r256, 4;
	add.s64 	%rd49, %rd1, %rd48;
	ld.global.u32 	%r257, [%rd49];
	max.s32 	%r258, %r255, %r257;
	add.s32 	%r259, %r244, 1280;
	mul.wide.u32 	%rd50, %r259, 4;
	add.s64 	%rd51, %rd1, %rd50;
	ld.global.u32 	%r260, [%rd51];
	max.s32 	%r261, %r258, %r260;
	add.s32 	%r262, %r244, 1536;
	mul.wide.u32 	%rd52, %r262, 4;
	add.s64 	%rd53, %rd1, %rd52;
	ld.global.u32 	%r263, [%rd53];
	max.s32 	%r264, %r261, %r263;
	add.s32 	%r265, %r244, 1792;
	mul.wide.u32 	%rd54, %r265, 4;
	add.s64 	%rd55, %rd1, %rd54;
	ld.global.u32 	%r266, [%rd55];
	max.s32 	%r573, %r264, %r266;
	add.s32 	%r565, %r565, 2048;
$L__BB7_38:
	setp.eq.s32 	%p12, %r88, 0;
	@%p12 bra 	$L__BB7_44;
	setp.lt.u32 	%p13, %r88, 4;
	@%p13 bra 	$L__BB7_41;
	add.s32 	%r268, %r565, %r556;
	mul.wide.u32 	%rd56, %r268, 4;
	add.s64 	%rd57, %rd1, %rd56;
	ld.global.u32 	%r269, [%rd57];
	max.s32 	%r270, %r573, %r269;
	add.s32 	%r271, %r268, 256;
	mul.wide.u32 	%rd58, %r271, 4;
	add.s64 	%rd59, %rd1, %rd58;
	ld.global.u32 	%r272, [%rd59];
	max.s32 	%r273, %r270, %r272;
	add.s32 	%r274, %r268, 512;
	mul.wide.u32 	%rd60, %r274, 4;
	add.s64 	%rd61, %rd1, %rd60;
	ld.global.u32 	%r275, [%rd61];
	max.s32 	%r276, %r273, %r275;
	add.s32 	%r277, %r268, 768;
	mul.wide.u32 	%rd62, %r277, 4;
	add.s64 	%rd63, %rd1, %rd62;
	ld.global.u32 	%r278, [%rd63];
	max.s32 	%r573, %r276, %r278;
	add.s32 	%r565, %r565, 1024;
$L__BB7_41:
	and.b32  	%r279, %r72, 3;
	setp.eq.s32 	%p14, %r279, 0;
	@%p14 bra 	$L__BB7_44;
	add.s32 	%r571, %r565, %r553;
	cvt.u16.u32 	%rs1, %r552;
	shr.u16 	%rs2, %rs1, 8;
	add.s16 	%rs3, %rs2, 1;
	cvt.u32.u16 	%r280, %rs3;
	and.b32  	%r281, %r280, 3;
	neg.s32 	%r570, %r281;
$L__BB7_43:
	.pragma "nounroll";
	mul.wide.u32 	%rd64, %r571, 4;
	add.s64 	%rd65, %rd1, %rd64;
	ld.global.u32 	%r282, [%rd65];
	max.s32 	%r573, %r573, %r282;
	add.s32 	%r571, %r571, 256;
	add.s32 	%r570, %r570, 1;
	setp.ne.s32 	%p15, %r570, 0;
	@%p15 bra 	$L__BB7_43;
$L__BB7_44:
	// begin inline asm
	mov.u32 %r283, %laneid;
	// end inline asm
	mov.b32 	%r286, 1;
	mov.b32 	%r307, 31;
	mov.b32 	%r308, -1;
	// begin inline asm
	shfl.sync.down.b32 %r284, %r573, %r286, %r307, %r308;
	// end inline asm
	setp.gt.s32 	%p16, %r283, 30;
	max.s32 	%r309, %r573, %r284;
	selp.b32 	%r290, %r573, %r309, %p16;
	mov.b32 	%r291, 2;
	// begin inline asm
	shfl.sync.down.b32 %r289, %r290, %r291, %r307, %r308;
	// end inline asm
	setp.gt.s32 	%p17, %r283, 29;
	max.s32 	%r310, %r290, %r289;
	selp.b32 	%r295, %r290, %r310, %p17;
	mov.b32 	%r296, 4;
	// begin inline asm
	shfl.sync.down.b32 %r294, %r295, %r296, %r307, %r308;
	// end inline asm
	setp.gt.s32 	%p18, %r283, 27;
	max.s32 	%r311, %r295, %r294;
	selp.b32 	%r300, %r295, %r311, %p18;
	mov.b32 	%r301, 8;
	// begin inline asm
	shfl.sync.down.b32 %r299, %r300, %r301, %r307, %r308;
	// end inline asm
	setp.gt.s32 	%p19, %r283, 23;
	max.s32 	%r312, %r300, %r299;
	selp.b32 	%r305, %r300, %r312, %p19;
	mov.b32 	%r306, 16;
	// begin inline asm
	shfl.sync.down.b32 %r304, %r305, %r306, %r307, %r308;
	// end inline asm
	setp.gt.s32 	%p20, %r283, 15;
	max.s32 	%r108, %r305, %r304;
	selp.b32 	%r574, %r305, %r108, %p20;
	setp.ne.s32 	%p21, %r283, 0;
	@%p21 bra 	$L__BB7_46;
	shr.u32 	%r313, %r55, 3;
	and.b32  	%r314, %r313, 124;
	mov.u32 	%r315, _ZZN3cub18CUB_300001_SM_10006detail6reduce18DeviceReduceKernelINS2_10policy_hubIijN4cuda3__47maximumIiEEE10Policy1000EN6thrust24THRUST_300001_SM_1000_NS6detail15normal_iteratorINSC_10device_ptrIiEEEEjS8_iNS5_3std3__410__identityEEEvT0_PT3_T1_NS0_13GridEvenShareISO_EET2_T4_E12temp_storage;
	add.s32 	%r316, %r315, %r314;
	st.shared.u32 	[%r316+8], %r108;
$L__BB7_46:
	bar.sync 	0;
	setp.ne.s32 	%p22, %r55, 0;
	@%p22 bra 	$L__BB7_48;
	ld.shared.u32 	%r317, [_ZZN3cub18CUB_300001_SM_10006detail6reduce18DeviceReduceKernelINS2_10policy_hubIijN4cuda3__47maximumIiEEE10Policy1000EN6thrust24THRUST_300001_SM_1000_NS6detail15normal_iteratorINSC_10device_ptrIiEEEEjS8_iNS5_3std3__410__identityEEEvT0_PT3_T1_NS0_13GridEvenShareISO_EET2_T4_E12temp_storage+12];
	max.s32 	%r318, %r574, %r317;
	ld.shared.u32 	%r319, [_ZZN3cub18CUB_300001_SM_10006detail6reduce18DeviceReduceKernelINS2_10policy_hubIijN4cuda3__47maximumIiEEE10Policy1000EN6thrust24THRUST_300001_SM_1000_NS6detail15normal_iteratorINSC_10device_ptrIiEEEEjS8_iNS5_3std3__410__identityEEEvT0_PT3_T1_NS0_13GridEvenShareISO_EET2_T4_E12temp_storage+16];
	max.s32 	%r320, %r318, %r319;
	ld.shared.u32 	%r321, [_ZZN3cub18CUB_300001_SM_10006detail6reduce18DeviceReduceKernelINS2_10policy_hubIijN4cuda3__47maximumIiEEE10Policy1000EN6thrust24THRUST_300001_SM_1000_NS6detail15normal_iteratorINSC_10device_ptrIiEEEEjS8_iNS5_3std3__410__identityEEEvT0_PT3_T1_NS0_13GridEvenShareISO_EET2_T4_E12temp_storage+20];
	max.s32 	%r322, %r320, %r321;
	ld.shared.u32 	%r323, [_ZZN3cub18CUB_300001_SM_10006detail6reduce18DeviceReduceKernelINS2_10policy_hubIijN4cuda3__47maximumIiEEE10Policy1000EN6thrust24THRUST_300001_SM_1000_NS6detail15normal_iteratorINSC_10device_ptrIiEEEEjS8_iNS5_3std3__410__identityEEEvT0_PT3_T1_NS0_13GridEvenShareISO_EET2_T4_E12temp_storage+24];
	max.s32 	%r324, %r322, %r323;
	ld.shared.u32 	%r325, [_ZZN3cub18CUB_300001_SM_10006detail6reduce18DeviceReduceKernelINS2_10policy_hubIijN4cuda3__47maximumIiEEE10Policy1000EN6thrust24THRUST_300001_SM_1000_NS6detail15normal_iteratorINSC_10device_ptrIiEEEEjS8_iNS5_3std3__410__identityEEEvT0_PT3_T1_NS0_13GridEvenShareISO_EET2_T4_E12temp_storage+28];
	max.s32 	%r326, %r324, %r325;
	ld.shared.u32 	%r327, [_ZZN3cub18CUB_300001_SM_10006detail6reduce18DeviceReduceKernelINS2_10policy_hubIijN4cuda3__47maximumIiEEE10Policy1000EN6thrust24THRUST_300001_SM_1000_NS6detail15normal_iteratorINSC_10device_ptrIiEEEEjS8_iNS5_3std3__410__identityEEEvT0_PT3_T1_NS0_13GridEvenShareISO_EET2_T4_E12temp_storage+32];
	max.s32 	%r328, %r326, %r327;
	ld.shared.u32 	%r329, [_ZZN3cub18CUB_300001_SM_10006detail6reduce18DeviceReduceKernelINS2_10policy_hubIijN4cuda3__47maximumIiEEE10Policy1000EN6thrust24THRUST_300001_SM_1000_NS6detail15normal_iteratorINSC_10device_ptrIiEEEEjS8_iNS5_3std3__410__identityEEEvT0_PT3_T1_NS0_13GridEvenShareISO_EET2_T4_E12temp_storage+36];
	max.s32 	%r574, %r328, %r329;
$L__BB7_48:
	mov.u32 	%r531, %tid.x;
	setp.ne.s32 	%p56, %r531, 0;
	@%p56 bra 	$L__BB7_50;
	ld.param.u64 	%rd129, [_ZN3cub18CUB_300001_SM_10006detail6reduce18DeviceReduceKernelINS2_10policy_hubIijN4cuda3__47maximumIiEEE10Policy1000EN6thrust24THRUST_300001_SM_1000_NS6detail15normal_iteratorINSC_10device_ptrIiEEEEjS8_iNS5_3std3__410__identityEEEvT0_PT3_T1_NS0_13GridEvenShareISO_EET2_T4__param_1];
	cvta.to.global.u64 	%rd126, %rd129;
	mul.wide.u32 	%rd127, %r3, 4;
	add.s64 	%rd128, %rd126, %rd127;
	st.global.u32 	[%rd128], %r574;
$L__BB7_50:
	ret;

}
	// .globl	_ZN3cub18CUB_300001_SM_10006detail6reduce28DeviceReduceSingleTileKernelINS2_10policy_hubIijN4cuda3__47maximumIiEEE10Policy1000EPiSB_iS8_iiNS5_3std3__410__identityEEEvT0_T1_T2_T3_T4_T6_
.visible .entry _ZN3cub18CUB_300001_SM_10006detail6reduce28DeviceReduceSingleTileKernelINS2_10policy_hubIijN4cuda3__47maximumIiEEE10Policy1000EPiSB_iS8_iiNS5_3std3__410__identityEEEvT0_T1_T2_T3_T4_T6_(
	.param .u64 .ptr .align 1 _ZN3cub18CUB_300001_SM_10006detail6reduce28DeviceReduceSingleTileKernelINS2_10policy_hubIijN4cuda3__47maximumIiEEE10Policy1000EPiSB_iS8_iiNS5_3std3__410__identityEEEvT0_T1_T2_T3_T4_T6__param_0,
	.param .u64 .ptr .align 1 _ZN3cub18CUB_300001_SM_10006detail6reduce28DeviceReduceSingleTileKernelINS2_10policy_hubIijN4cuda3__47maximumIiEEE10Policy1000EPiSB_iS8_iiNS5_3std3__410__identityEEEvT0_T1_T2_T3_T4_T6__param_1,
	.param .u32 _ZN3cub18CUB_300001_SM_10006detail6reduce28DeviceReduceSingleTileKernelINS2_10policy_hubIijN4cuda3__47maximumIiEEE10Policy1000EPiSB_iS8_iiNS5_3std3__410__identityEEEvT0_T1_T2_T3_T4_T6__param_2,
	.param .align 1 .b8 _ZN3cub18CUB_300001_SM_10006detail6reduce28DeviceReduceSingleTileKernelINS2_10policy_hubIijN4cuda3__47maximumIiEEE10Policy1000EPiSB_iS8_iiNS5_3std3__410__identityEEEvT0_T1_T2_T3_T4_T6__param_3[1],
	.param .u32 _ZN3cub18CUB_300001_SM_10006detail6reduce28DeviceReduceSingleTileKernelINS2_10policy_hubIijN4cuda3__47maximumIiEEE10Policy1000EPiSB_iS8_iiNS5_3std3__410__identityEEEvT0_T1_T2_T3_T4_T6__param_4,
	.param .align 1 .b8 _ZN3cub18CUB_300001_SM_10006detail6reduce28DeviceReduceSingleTileKernelINS2_10policy_hubIijN4cuda3__47maximumIiEEE10Policy1000EPiSB_iS8_iiNS5_3std3__410__identityEEEvT0_T1_T2_T3_T4_T6__param_5[1]
)
.maxntid 256
.minnctapersm 1
{
	.reg .pred 	%p<97>;
	.reg .b32 	%r<687>;
	.reg .b64 	%rd<125>;
	// demoted variable
	.shared .align 4 .b8 _ZZN3cub18CUB_300001_SM_10006detail6reduce28DeviceReduceSingleTileKernelINS2_10policy_hubIijN4cuda3__47maximumIiEEE10Policy1000EPiSB_iS8_iiNS5_3std3__410__identityEEEvT0_T1_T2_T3_T4_T6_E12temp_storage[44];
	ld.param.u64 	%rd16, [_ZN3cub18CUB_300001_SM_10006detail6reduce28DeviceReduceSingleTileKernelINS2_10policy_hubIijN4cuda3__47maximumIiEEE10Policy1000EPiSB_iS8_iiNS5_3std3__410__identityEEEvT0_T1_T2_T3_T4_T6__param_0];
	ld.param.u64 	%rd17, [_ZN3cub18CUB_300001_SM_10006detail6reduce28DeviceReduceSingleTileKernelINS2_10policy_hubIijN4cuda3__47maximumIiEEE10Policy1000EPiSB_iS8_iiNS5_3std3__410__identityEEEvT0_T1_T2_T3_T4_T6__param_1];
	ld.param.u32 	%r124, [_ZN3cub18CUB_300001_SM_10006detail6reduce28DeviceReduceSingleTileKernelINS2_10policy_hubIijN4cuda3__47maximumIiEEE10Policy1000EPiSB_iS8_iiNS5_3std3__410__identityEEEvT0_T1_T2_T3_T4_T6__param_2];
	ld.param.u32 	%r125, [_ZN3cub18CUB_300001_SM_10006detail6reduce28DeviceReduceSingleTileKernelINS2_10policy_hubIijN4cuda3__47maximumIiEEE10Policy1000EPiSB_iS8_iiNS5_3std3__410__identityEEEvT0_T1_T2_T3_T4_T6__param_4];
	cvta.to.global.u64 	%rd1, %rd17;
	setp.ne.s32 	%p1, %r124, 0;
	@%p1 bra 	$L__BB8_3;
	mov.u32 	%r633, %tid.x;
	setp.ne.s32 	%p96, %r633, 0;
	@%p96 bra 	$L__BB8_74;
	st.global.u32 	[%rd1], %r125;
	bra.uni 	$L__BB8_74;
$L__BB8_3:
	and.b64  	%rd18, %rd16, 15;
	setp.ne.s64 	%p2, %rd18, 0;
	@%p2 bra 	$L__BB8_38;
	setp.gt.s32 	%p49, %r124, 4095;
	@%p49 bra 	$L__BB8_22;
	mov.u32 	%r1, %tid.x;
	setp.ge.s32 	%p66, %r1, %r124;
	mov.b32 	%r644, 0;
	mov.u32 	%r639, %r1;
	@%p66 bra 	$L__BB8_7;
	mul.wide.u32 	%rd113, %r1, 4;
	add.s64 	%rd112, %rd16, %rd113;
	// begin inline asm
	ld.global.nc.u32 %r644, [%rd112];
	// end inline asm
	add.s32 	%r639, %r1, 256;
$L__BB8_7:
	setp.ge.s32 	%p67, %r639, %r124;
	@%p67 bra 	$L__BB8_13;
	not.b32 	%r508, %r639;
	add.s32 	%r6, %r124, %r508;
	and.b32  	%r509, %r6, 768;
	setp.eq.s32 	%p68, %r509, 768;
	@%p68 bra 	$L__BB8_11;
	mul.wide.u32 	%rd114, %r639, 4;
	add.s64 	%rd121, %rd16, %rd114;
	shr.u32 	%r510, %r6, 8;
	add.s32 	%r511, %r510, 1;
	and.b32  	%r512, %r511, 3;
	neg.s32 	%r636, %r512;
$L__BB8_10:
	.pragma "nounroll";
	// begin inline asm
	ld.global.nc.u32 %r513, [%rd121];
	// end inline asm
	max.s32 	%r644, %r644, %r513;
	add.s32 	%r639, %r639, 256;
	add.s64 	%rd121, %rd121, 1024;
	add.s32 	%r636, %r636, 1;
	setp.ne.s32 	%p69, %r636, 0;
	@%p69 bra 	$L__BB8_10;
$L__BB8_11:
	setp.lt.u32 	%p70, %r6, 768;
	@%p70 bra 	$L__BB8_13;
$L__BB8_12:
	mul.wide.s32 	%rd120, %r639, 4;
	add.s64 	%rd116, %rd16, %rd120;
	// begin inline asm
	ld.global.nc.u32 %r514, [%rd116];
	// end inline asm
	max.s32 	%r518, %r644, %r514;
	add.s64 	%rd117, %rd116, 1024;
	// begin inline asm
	ld.global.nc.u32 %r515, [%rd117];
	// end inline asm
	max.s32 	%r519, %r518, %r515;
	add.s64 	%rd118, %rd116, 2048;
	// begin inline asm
	ld.global.nc.u32 %r516, [%rd118];
	// end inline asm
	max.s32 	%r520, %r519, %r516;
	add.s64 	%rd119, %rd116, 3072;
	// begin inline asm
	ld.global.nc.u32 %r517, [%rd119];
	// end inline asm
	max.s32 	%r644, %r520, %r517;
	add.s32 	%r639, %r639, 1024;
	setp.lt.s32 	%p71, %r639, %r124;
	@%p71 bra 	$L__BB8_12;
$L__BB8_13:
	setp.lt.s32 	%p72, %r124, 256;
	@%p72 bra 	$L__BB8_18;
	// begin inline asm
	mov.u32 %r584, %laneid;
	// end inline asm
	mov.b32 	%r587, 1;
	mov.b32 	%r608, 31;
	mov.b32 	%r609, -1;
	// begin inline asm
	shfl.sync.down.b32 %r585, %r644, %r587, %r608, %r609;
	// end inline asm
	setp.gt.s32 	%p88, %r584, 30;
	max.s32 	%r610, %r644, %r585;
	selp.b32 	%r591, %r644, %r610, %p88;
	mov.b32 	%r592, 2;
	// begin inline asm
	shfl.sync.down.b32 %r590, %r591, %r592, %r608, %r609;
	// end inline asm
	setp.gt.s32 	%p89, %r584, 29;
	max.s32 	%r611, %r591, %r590;
	selp.b32 	%r596, %r591, %r611, %p89;
	mov.b32 	%r597, 4;
	// begin inline asm
	shfl.sync.down.b32 %r595, %r596, %r597, %r608, %r609;
	// end inline asm
	setp.gt.s32 	%p90, %r584, 27;
	max.s32 	%r612, %r596, %r595;
	selp.b32 	%r601, %r596, %r612, %p90;
	mov.b32 	%r602, 8;
	// begin inline asm
	shfl.sync.down.b32 %r600, %r601, %r602, %r608, %r609;
	// end inline asm
	setp.gt.s32 	%p91, %r584, 23;
	max.s32 	%r613, %r601, %r600;
	selp.b32 	%r606, %r601, %r613, %p91;
	mov.b32 	%r607, 16;
	// begin inline asm
	shfl.sync.down.b32 %r605, %r606, %r607, %r608, %r609;
	// end inline asm
	setp.gt.s32 	%p92, %r584, 15;
	max.s32 	%r22, %r606, %r605;
	selp.b32 	%r686, %r606, %r22, %p92;
	setp.ne.s32 	%p93, %r584, 0;
	@%p93 bra 	$L__BB8_16;
	shr.u32 	%r614, %r1, 3;
	and.b32  	%r615, %r614, 124;
	mov.u32 	%r616, _ZZN3cub18CUB_300001_SM_10006detail6reduce28DeviceReduceSingleTileKernelINS2_10policy_hubIijN4cuda3__47maximumIiEEE10Policy1000EPiSB_iS8_iiNS5_3std3__410__identityEEEvT0_T1_T2_T3_T4_T6_E12temp_storage;
	add.s32 	%r617, %r616, %r615;
	st.shared.u32 	[%r617+8], %r22;
$L__BB8_16:
	bar.sync 	0;
	setp.ne.s32 	%p94, %r1, 0;
	@%p94 bra 	$L__BB8_72;
	ld.shared.u32 	%r618, [_ZZN3cub18CUB_300001_SM_10006detail6reduce28DeviceReduceSingleTileKernelINS2_10policy_hubIijN4cuda3__47maximumIiEEE10Policy1000EPiSB_iS8_iiNS5_3std3__410__identityEEEvT0_T1_T2_T3_T4_T6_E12temp_storage+12];
	max.s32 	%r619, %r686, %r618;
	ld.shared.u32 	%r620, [_ZZN3cub18CUB_300001_SM_10006detail6reduce28DeviceReduceSingleTileKernelINS2_10policy_hubIijN4cuda3__47maximumIiEEE10Policy1000EPiSB_iS8_iiNS5_3std3__410__identityEEEvT0_T1_T2_T3_T4_T6_E12temp_storage+16];
	max.s32 	%r621, %r619, %r620;
	ld.shared.u32 	%r622, [_ZZN3cub18CUB_300001_SM_10006detail6reduce28DeviceReduceSingleTileKernelINS2_10policy_hubIijN4cuda3__47maximumIiEEE10Policy1000EPiSB_iS8_iiNS5_3std3__410__identityEEEvT0_T1_T2_T3_T4_T6_E12temp_storage+20];
	max.s32 	%r623, %r621, %r622;
	ld.shared.u32 	%r624, [_ZZN3cub18CUB_300001_SM_10006detail6reduce28DeviceReduceSingleTileKernelINS2_10policy_hubIijN4cuda3__47maximumIiEEE10Policy1000EPiSB_iS8_iiNS5_3std3__410__identityEEEvT0_T1_T2_T3_T4_T6_E12temp_storage+24];
	max.s32 	%r625, %r623, %r624;
	ld.shared.u32 	%r626, [_ZZN3cub18CUB_300001_SM_10006detail6reduce28DeviceReduceSingleTileKernelINS2_10policy_hubIijN4cuda3__47maximumIiEEE10Policy1000EPiSB_iS8_iiNS5_3std3__410__identityEEEvT0_T1_T2_T3_T4_T6_E12temp_storage+28];
	max.s32 	%r627, %r625, %r626;
	ld.shared.u32 	%r628, [_ZZN3cub18CUB_300001_SM_10006detail6reduce28DeviceReduceSingleTileKernelINS2_10policy_hubIijN4cuda3__47maximumIiEEE10Policy1000EPiSB_iS8_iiNS5_3std3__410__identityEEEvT0_T1_T2_T3_T4_T6_E12temp_storage+32];
	max.s32 	%r629, %r627, %r628;
	ld.shared.u32 	%r630, [_ZZN3cub18CUB_300001_SM_10006detail6reduce28DeviceReduceSingleTileKernelINS2_10policy_hubIijN4cuda3__47maximumIiEEE10Policy1000EPiSB_iS8_iiNS5_3std3__410__identityEEEvT0_T1_T2_T3_T4_T6_E12temp_storage+36];
	max.s32 	%r686, %r629, %r630;
	bra.uni 	$L__BB8_72;
$L__BB8_18:
	// begin inline asm
	mov.u32 %r521, %laneid;
	// end inline asm
	and.b32  	%r547, %r1, 992;
	add.s32 	%r548, %r547, 32;
	setp.gt.s32 	%p73, %r548, %r124;
	not.b32 	%r549, %r547;
	add.s32 	%r550, %r124, %r549;
	selp.b32 	%r545, %r550, 31, %p73;
	mov.b32 	%r524, 1;
	mov.b32 	%r546, -1;
	// begin inline asm
	shfl.sync.down.b32 %r522, %r644, %r524, %r545, %r546;
	// end inline asm
	setp.lt.s32 	%p74, %r521, %r545;
	max.s32 	%r551, %r644, %r522;
	selp.b32 	%r528, %r551, %r644, %p74;
	mov.b32 	%r529, 2;
	// begin inline asm
	shfl.sync.down.b32 %r527, %r528, %r529, %r545, %r546;
	// end inline asm
	add.s32 	%r552, %r521, 2;
	setp.gt.s32 	%p75, %r552, %r545;
	max.s32 	%r553, %r528, %r527;
	selp.b32 	%r533, %r528, %r553, %p75;
	mov.b32 	%r534, 4;
	// begin inline asm
	shfl.sync.down.b32 %r532, %r533, %r534, %r545, %r546;
	// end inline asm
	add.s32 	%r554, %r521, 4;
	setp.gt.s32 	%p76, %r554, %r545;
	max.s32 	%r555, %r533, %r532;
	selp.b32 	%r538, %r533, %r555, %p76;
	mov.b32 	%r539, 8;
	// begin inline asm
	shfl.sync.down.b32 %r537, %r538, %r539, %r545, %r546;
	// end inline asm
	add.s32 	%r556, %r521, 8;
	setp.gt.s32 	%p77, %r556, %r545;
	max.s32 	%r557, %r538, %r537;
	selp.b32 	%r543, %r538, %r557, %p77;
	mov.b32 	%r544, 16;
	// begin inline asm
	shfl.sync.down.b32 %r542, %r543, %r544, %r545, %r546;
	// end inline asm
	add.s32 	%r558, %r521, 16;
	setp.gt.s32 	%p78, %r558, %r545;
	max.s32 	%r559, %r543, %r542;
	selp.b32 	%r686, %r543, %r559, %p78;
	setp.ne.s32 	%p79, %r521, 0;
	@%p79 bra 	$L__BB8_20;
	shr.u32 	%r560, %r1, 3;
	and.b32  	%r561, %r560, 124;
	mov.u32 	%r562, _ZZN3cub18CUB_300001_SM_10006detail6reduce28DeviceReduceSingleTileKernelINS2_10policy_hubIijN4cuda3__47maximumIiEEE10Policy1000EPiSB_iS8_iiNS5_3std3__410__identityEEEvT0_T1_T2_T3_T4_T6_E12temp_storage;
	add.s32 	%r563, %r562, %r561;
	st.shared.u32 	[%r563+8], %r686;
$L__BB8_20:
	bar.sync 	0;
	setp.ne.s32 	%p80, %r1, 0;
	@%p80 bra 	$L__BB8_72;
	setp.gt.s32 	%p81, %r124, 32;
	ld.shared.u32 	%r564, [_ZZN3cub18CUB_300001_SM_10006detail6reduce28DeviceReduceSingleTileKernelINS2_10policy_hubIijN4cuda3__47maximumIiEEE10Policy1000EPiSB_iS8_iiNS5_3std3__410__identityEEEvT0_T1_T2_T3_T4_T6_E12temp_storage+12];
	max.s32 	%r565, %r686, %r564;
	selp.b32 	%r566, %r565, %r686, %p81;
	setp.gt.s32 	%p82, %r124, 64;
	ld.shared.u32 	%r567, [_ZZN3cub18CUB_300001_SM_10006detail6reduce28DeviceReduceSingleTileKernelINS2_10policy_hubIijN4cuda3__47maximumIiEEE10Policy1000EPiSB_iS8_iiNS5_3std3__410__identityEEEvT0_T1_T2_T3_T4_T6_E12temp_storage+16];
	max.s32 	%r568, %r566, %r567;
	selp.b32 	%r569, %r568, %r566, %p82;
	setp.gt.s32 	%p83, %r124, 96;
	ld.shared.u32 	%r570, [_ZZN3cub18CUB_300001_SM_10006detail6reduce28DeviceReduceSingleTileKernelINS2_10policy_hubIijN4cuda3__47maximumIiEEE10Policy1000EPiSB_iS8_iiNS5_3std3__410__identityEEEvT0_T1_T2_T3_T4_T6_E12temp_storage+20];
	max.s32 	%r571, %r569, %r570;
	selp.b32 	%r572, %r571, %r569, %p83;
	setp.gt.s32 	%p84, %r124, 128;
	ld.shared.u32 	%r573, [_ZZN3cub18CUB_300001_SM_10006detail6reduce28DeviceReduceSingleTileKernelINS2_10policy_hubIijN4cuda3__47maximumIiEEE10Policy1000EPiSB_iS8_iiNS5_3std3__410__identityEEEvT0_T1_T2_T3_T4_T6_E12temp_storage+24];
	max.s32 	%r574, %r572, %r573;
	selp.b32 	%r575, %r574, %r572, %p84;
	setp.gt.s32 	%p85, %r124, 160;
	ld.shared.u32 	%r576, [_ZZN3cub18CUB_300001_SM_10006detail6reduce28DeviceReduceSingleTileKernelINS2_10policy_hubIijN4cuda3__47maximumIiEEE10Policy1000EPiSB_iS8_iiNS5_3std3__410__identityEEEvT0_T1_T2_T3_T4_T6_E12temp_storage+28];
	max.s32 	%r577, %r575, %r576;
	selp.b32 	%r578, %r577, %r575, %p85;
	setp.gt.s32 	%p86, %r124, 192;
	ld.shared.u32 	%r579, [_ZZN3cub18CUB_300001_SM_10006detail6reduce28DeviceReduceSingleTileKernelINS2_10policy_hubIijN4cuda3__47maximumIiEEE10Policy1000EPiSB_iS8_iiNS5_3std3__410__identityEEEvT0_T1_T2_T3_T4_T6_E12temp_storage+32];
	max.s32 	%r580, %r578, %r579;
	selp.b32 	%r581, %r580, %r578, %p86;
	setp.gt.s32 	%p87, %r124, 224;
	ld.shared.u32 	%r582, [_ZZN3cub18CUB_300001_SM_10006detail6reduce28DeviceReduceSingleTileKernelINS2_10policy_hubIijN4cuda3__47maximumIiEEE10Policy1000EPiSB_iS8_iiNS5_3std3__410__identityEEEvT0_T1_T2_T3_T4_T6_E12temp_storage+36];
	max.s32 	%r583, %r581, %r582;
	selp.b32 	%r686, %r583, %r581, %p87;
	bra.uni 	$L__BB8_72;
$L__BB8_22:
	mov.u32 	%r27, %tid.x;
	shl.b32 	%r379, %r27, 2;
	mul.wide.u32 	%rd86, %r379, 4;
	add.s64 	%rd76, %rd16, %rd86;
	// begin inline asm
	ld.global.nc.v2.u64 {%rd74, %rd75}, [%rd76];
	// end inline asm
	mov.b64 	{%r380, %r381}, %rd75;
	mov.b64 	{%r382, %r383}, %rd74;
	add.s64 	%rd79, %rd76, 4096;
	// begin inline asm
	ld.global.nc.v2.u64 {%rd77, %rd78}, [%rd79];
	// end inline asm
	mov.b64 	{%r384, %r385}, %rd78;
	mov.b64 	{%r386, %r387}, %rd77;
	add.s64 	%rd82, %rd76, 8192;
	// begin inline asm
	ld.global.nc.v2.u64 {%rd80, %rd81}, [%rd82];
	// end inline asm
	mov.b64 	{%r388, %r389}, %rd81;
	mov.b64 	{%r390, %r391}, %rd80;
	add.s64 	%rd85, %rd76, 12288;
	// begin inline asm
	ld.global.nc.v2.u64 {%rd83, %rd84}, [%rd85];
	// end inline asm
	mov.b64 	{%r392, %r393}, %rd84;
	mov.b64 	{%r394, %r395}, %rd83;
	max.s32 	%r396, %r382, %r383;
	max.s32 	%r397, %r396, %r380;
	max.s32 	%r398, %r381, %r386;
	max.s32 	%r399, %r398, %r387;
	max.s32 	%r400, %r384, %r385;
	max.s32 	%r401, %r400, %r390;
	max.s32 	%r402, %r391, %r388;
	max.s32 	%r403, %r402, %r389;
	max.s32 	%r404, %r394, %r395;
	max.s32 	%r405, %r404, %r392;
	max.s32 	%r406, %r397, %r399;
	max.s32 	%r407, %r406, %r401;
	max.s32 	%r408, %r403, %r405;
	max.s32 	%r409, %r408, %r393;
	max.s32 	%r659, %r407, %r409;
	setp.lt.u32 	%p50, %r124, 8192;
	mov.b32 	%r648, 4096;
	@%p50 bra 	$L__BB8_26;
	add.s32 	%r29, %r124, -4096;
	mov.b32 	%r648, 4096;
$L__BB8_24:
	mul.wide.s32 	%rd99, %r648, 4;
	add.s64 	%rd89, %rd76, %rd99;
	// begin inline asm
	ld.global.nc.v2.u64 {%rd87, %rd88}, [%rd89];
	// end inline asm
	mov.b64 	{%r411, %r412}, %rd88;
	mov.b64 	{%r413, %r414}, %rd87;
	add.s64 	%rd92, %rd89, 4096;
	// begin inline asm
	ld.global.nc.v2.u64 {%rd90, %rd91}, [%rd92];
	// end inline asm
	mov.b64 	{%r415, %r416}, %rd91;
	mov.b64 	{%r417, %r418}, %rd90;
	add.s64 	%rd95, %rd89, 8192;
	// begin inline asm
	ld.global.nc.v2.u64 {%rd93, %rd94}, [%rd95];
	// end inline asm
	mov.b64 	{%r419, %r420}, %rd94;
	mov.b64 	{%r421, %r422}, %rd93;
	add.s64 	%rd98, %rd89, 12288;
	// begin inline asm
	ld.global.nc.v2.u64 {%rd96, %rd97}, [%rd98];
	// end inline asm
	mov.b64 	{%r423, %r424}, %rd97;
	mov.b64 	{%r425, %r426}, %rd96;
	max.s32 	%r427, %r659, %r413;
	max.s32 	%r428, %r427, %r414;
	max.s32 	%r429, %r411, %r412;
	max.s32 	%r430, %r429, %r417;
	max.s32 	%r431, %r418, %r415;
	max.s32 	%r432, %r431, %r416;
	max.s32 	%r433, %r421, %r422;
	max.s32 	%r434, %r433, %r419;
	max.s32 	%r435, %r420, %r425;
	max.s32 	%r436, %r435, %r426;
	max.s32 	%r437, %r423, %r424;
	max.s32 	%r438, %r428, %r430;
	max.s32 	%r439, %r438, %r432;
	max.s32 	%r440, %r434, %r436;
	max.s32 	%r441, %r440, %r437;
	max.s32 	%r659, %r439, %r441;
	sub.s32 	%r442, %r124, %r648;
	setp.lt.s32 	%p51, %r442, 4096;
	@%p51 bra 	$L__BB8_34;
	add.s32 	%r648, %r648, 4096;
	setp.le.s32 	%p52, %r648, %r29;
	@%p52 bra 	$L__BB8_24;
$L__BB8_26:
	setp.le.s32 	%p53, %r124, %r648;
	@%p53 bra 	$L__BB8_34;
	sub.s32 	%r36, %r124, %r648;
	setp.ge.s32 	%p54, %r27, %r36;
	@%p54 bra 	$L__BB8_34;
	not.b32 	%r444, %r27;
	add.s32 	%r445, %r124, %r444;
	sub.s32 	%r37, %r445, %r648;
	and.b32  	%r446, %r37, 768;
	setp.eq.s32 	%p55, %r446, 768;
	mov.u32 	%r653, %r27;
	@%p55 bra 	$L__BB8_31;
	add.s32 	%r650, %r27, %r648;
	shr.u32 	%r447, %r37, 8;
	add.s32 	%r448, %r447, 1;
	and.b32  	%r449, %r448, 3;
	neg.s32 	%r649, %r449;
	mov.u32 	%r653, %r27;
$L__BB8_30:
	.pragma "nounroll";
	mul.wide.u32 	%rd101, %r650, 4;
	add.s64 	%rd100, %rd16, %rd101;
	// begin inline asm
	ld.global.nc.u32 %r450, [%rd100];
	// end inline asm
	max.s32 	%r659, %r659, %r450;
	add.s32 	%r653, %r653, 256;
	add.s32 	%r650, %r650, 256;
	add.s32 	%r649, %r649, 1;
	setp.ne.s32 	%p56, %r649, 0;
	@%p56 bra 	$L__BB8_30;
$L__BB8_31:
	setp.lt.u32 	%p57, %r37, 768;
	@%p57 bra 	$L__BB8_34;
	cvt.u64.u32 	%rd102, %r653;
	cvt.u64.u32 	%rd103, %r648;
	add.s64 	%rd104, %rd102, %rd103;
	shl.b64 	%rd105, %rd104, 2;
	add.s64 	%rd106, %rd105, %rd16;
	add.s64 	%rd122, %rd106, 2048;
	add.s32 	%r656, %r653, %r648;
$L__BB8_33:
	mul.wide.u32 	%rd111, %r656, 4;
	add.s64 	%rd107, %rd16, %rd111;
	// begin inline asm
	ld.global.nc.u32 %r451, [%rd107];
	// end inline asm
	max.s32 	%r455, %r659, %r451;
	add.s64 	%rd108, %rd122, -1024;
	// begin inline asm
	ld.global.nc.u32 %r452, [%rd108];
	// end inline asm
	max.s32 	%r456, %r455, %r452;
	// begin inline asm
	ld.global.nc.u32 %r453, [%rd122];
	// end inline asm
	max.s32 	%r457, %r456, %r453;
	add.s64 	%rd110, %rd122, 1024;
	// begin inline asm
	ld.global.nc.u32 %r454, [%rd110];
	// end inline asm
	max.s32 	%r659, %r457, %r454;
	add.s32 	%r653, %r653, 1024;
	add.s64 	%rd122, %rd122, 4096;
	add.s32 	%r656, %r656, 1024;
	setp.lt.s32 	%p58, %r653, %r36;
	@%p58 bra 	$L__BB8_33;
$L__BB8_34:
	// begin inline asm
	mov.u32 %r458, %laneid;
	// end inline asm
	mov.b32 	%r461, 1;
	mov.b32 	%r482, 31;
	mov.b32 	%r483, -1;
	// begin inline asm
	shfl.sync.down.b32 %r459, %r659, %r461, %r482, %r483;
	// end inline asm
	setp.gt.s32 	%p59, %r458, 30;
	max.s32 	%r484, %r659, %r459;
	selp.b32 	%r465, %r659, %r484, %p59;
	mov.b32 	%r466, 2;
	// begin inline asm
	shfl.sync.down.b32 %r464, %r465, %r466, %r482, %r483;
	// end inline asm
	setp.gt.s32 	%p60, %r458, 29;
	max.s32 	%r485, %r465, %r464;
	selp.b32 	%r470, %r465, %r485, %p60;
	mov.b32 	%r471, 4;
	// begin inline asm
	shfl.sync.down.b32 %r469, %r470, %r471, %r482, %r483;
	// end inline asm
	setp.gt.s32 	%p61, %r458, 27;
	max.s32 	%r486, %r470, %r469;
	selp.b32 	%r475, %r470, %r486, %p61;
	mov.b32 	%r476, 8;
	// begin inline asm
	shfl.sync.down.b32 %r474, %r475, %r476, %r482, %r483;
	// end inline asm
	setp.gt.s32 	%p62, %r458, 23;
	max.s32 	%r487, %r475, %r474;
	selp.b32 	%r480, %r475, %r487, %p62;
	mov.b32 	%r481, 16;
	// begin inline asm
	shfl.sync.down.b32 %r479, %r480, %r481, %r482, %r483;
	// end inline asm
	setp.gt.s32 	%p63, %r458, 15;
	max.s32 	%r59, %r480, %r479;
	selp.b32 	%r686, %r480, %r59, %p63;
	setp.ne.s32 	%p64, %r458, 0;
	@%p64 bra 	$L__BB8_36;
	shr.u32 	%r488, %r27, 3;
	and.b32  	%r489, %r488, 124;
	mov.u32 	%r490, _ZZN3cub18CUB_300001_SM_10006detail6reduce28DeviceReduceSingleTileKernelINS2_10policy_hubIijN4cuda3__47maximumIiEEE10Policy1000EPiSB_iS8_iiNS5_3std3__410__identityEEEvT0_T1_T2_T3_T4_T6_E12temp_storage;
	add.s32 	%r491, %r490, %r489;
	st.shared.u32 	[%r491+8], %r59;
$L__BB8_36:
	bar.sync 	0;
	setp.ne.s32 	%p65, %r27, 0;
	@%p65 bra 	$L__BB8_72;
	ld.shared.u32 	%r492, [_ZZN3cub18CUB_300001_SM_10006detail6reduce28DeviceReduceSingleTileKernelINS2_10policy_hubIijN4cuda3__47maximumIiEEE10Policy1000EPiSB_iS8_iiNS5_3std3__410__identityEEEvT0_T1_T2_T3_T4_T6_E12temp_storage+12];
	max.s32 	%r493, %r686, %r492;
	ld.shared.u32 	%r494, [_ZZN3cub18CUB_300001_SM_10006detail6reduce28DeviceReduceSingleTileKernelINS2_10policy_hubIijN4cuda3__47maximumIiEEE10Policy1000EPiSB_iS8_iiNS5_3std3__410__identityEEEvT0_T1_T2_T3_T4_T6_E12temp_storage+16];
	max.s32 	%r495, %r493, %r494;
	ld.shared.u32 	%r496, [_ZZN3cub18CUB_300001_SM_10006detail6reduce28DeviceReduceSingleTileKernelINS2_10policy_hubIijN4cuda3__47maximumIiEEE10Policy1000EPiSB_iS8_iiNS5_3std3__410__identityEEEvT0_T1_T2_T3_T4_T6_E12temp_storage+20];
	max.s32 	%r497, %r495, %r496;
	ld.shared.u32 	%r498, [_ZZN3cub18CUB_300001_SM_10006detail6reduce28DeviceReduceSingleTileKernelINS2_10policy_hubIijN4cuda3__47maximumIiEEE10Policy1000EPiSB_iS8_iiNS5_3std3__410__identityEEEvT0_T1_T2_T3_T4_T6_E12temp_storage+24];
	max.s32 	%r499, %r497, %r498;
	ld.shared.u32 	%r500, [_ZZN3cub18CUB_300001_SM_10006detail6reduce28DeviceReduceSingleTileKernelINS2_10policy_hubIijN4cuda3__47maximumIiEEE10Policy1000EPiSB_iS8_iiNS5_3std3__410__identityEEEvT0_T1_T2_T3_T4_T6_E12temp_storage+28];
	max.s32 	%r501, %r499, %r500;
	ld.shared.u32 	%r502, [_ZZN3cub18CUB_300001_SM_10006detail6reduce28DeviceReduceSingleTileKernelINS2_10policy_hubIijN4cuda3__47maximumIiEEE10Policy1000EPiSB_iS8_iiNS5_3std3__410__identityEEEvT0_T1_T2_T3_T4_T6_E12temp_storage+32];
	max.s32 	%r503, %r501, %r502;
	ld.shared.u32 	%r504, [_ZZN3cub18CUB_300001_SM_10006detail6reduce28DeviceReduceSingleTileKernelINS2_10policy_hubIijN4cuda3__47maximumIiEEE10Policy1000EPiSB_iS8_iiNS5_3std3__410__identityEEEvT0_T1_T2_T3_T4_T6_E12temp_storage+36];
	max.s32 	%r686, %r503, %r504;
	bra.uni 	$L__BB8_72;
$L__BB8_38:
	setp.gt.s32 	%p3, %r124, 4095;
	@%p3 bra 	$L__BB8_56;
	mov.u32 	%r62, %tid.x;
	setp.ge.s32 	%p20, %r62, %r124;
	mov.b32 	%r670, 0;
	mov.u32 	%r665, %r62;
	@%p20 bra 	$L__BB8_41;
	mul.wide.u32 	%rd66, %r62, 4;
	add.s64 	%rd65, %rd16, %rd66;
	// begin inline asm
	ld.global.nc.u32 %r670, [%rd65];
	// end inline asm
	add.s32 	%r665, %r62, 256;
$L__BB8_41:
	setp.ge.s32 	%p21, %r665, %r124;
	@%p21 bra 	$L__BB8_47;
	not.b32 	%r255, %r665;
	add.s32 	%r67, %r124, %r255;
	and.b32  	%r256, %r67, 768;
	setp.eq.s32 	%p22, %r256, 768;
	@%p22 bra 	$L__BB8_45;
	mul.wide.u32 	%rd67, %r665, 4;
	add.s64 	%rd123, %rd16, %rd67;
	shr.u32 	%r257, %r67, 8;
	add.s32 	%r258, %r257, 1;
	and.b32  	%r259, %r258, 3;
	neg.s32 	%r662, %r259;
$L__BB8_44:
	.pragma "nounroll";
	// begin inline asm
	ld.global.nc.u32 %r260, [%rd123];
	// end inline asm
	max.s32 	%r670, %r670, %r260;
	add.s32 	%r665, %r665, 256;
	add.s64 	%rd123, %rd123, 1024;
	add.s32 	%r662, %r662, 1;
	setp.ne.s32 	%p23, %r662, 0;
	@%p23 bra 	$L__BB8_44;
$L__BB8_45:
	setp.lt.u32 	%p24, %r67, 768;
	@%p24 bra 	$L__BB8_47;
$L__BB8_46:
	mul.wide.s32 	%rd73, %r665, 4;
	add.s64 	%rd69, %rd16, %rd73;
	// begin inline asm
	ld.global.nc.u32 %r261, [%rd69];
	// end inline asm
	max.s32 	%r265, %r670, %r261;
	add.s64 	%rd70, %rd69, 1024;
	// begin inline asm
	ld.global.nc.u32 %r262, [%rd70];
	// end inline asm
	max.s32 	%r266, %r265, %r262;
	add.s64 	%rd71, %rd69, 2048;
	// begin inline asm
	ld.global.nc.u32 %r263, [%rd71];
	// end inline asm
	max.s32 	%r267, %r266, %r263;
	add.s64 	%rd72, %rd69, 3072;
	// begin inline asm
	ld.global.nc.u32 %r264, [%rd72];
	// end inline asm
	max.s32 	%r670, %r267, %r264;
	add.s32 	%r665, %r665, 1024;
	setp.lt.s32 	%p25, %r665, %r124;
	@%p25 bra 	$L__BB8_46;
$L__BB8_47:
	setp.lt.s32 	%p26, %r124, 256;
	@%p26 bra 	$L__BB8_52;
	// begin inline asm
	mov.u32 %r331, %laneid;
	// end inline asm
	mov.b32 	%r334, 1;
	mov.b32 	%r355, 31;
	mov.b32 	%r356, -1;
	// begin inline asm
	shfl.sync.down.b32 %r332, %r670, %r334, %r355, %r356;
	// end inline asm
	setp.gt.s32 	%p42, %r331, 30;
	max.s32 	%r357, %r670, %r332;
	selp.b32 	%r338, %r670, %r357, %p42;
	mov.b32 	%r339, 2;
	// begin inline asm
	shfl.sync.down.b32 %r337, %r338, %r339, %r355, %r356;
	// end inline asm
	setp.gt.s32 	%p43, %r331, 29;
	max.s32 	%r358, %r338, %r337;
	selp.b32 	%r343, %r338, %r358, %p43;
	mov.b32 	%r344, 4;
	// begin inline asm
	shfl.sync.down.b32 %r342, %r343, %r344, %r355, %r356;
	// end inline asm
	setp.gt.s32 	%p44, %r331, 27;
	max.s32 	%r359, %r343, %r342;
	selp.b32 	%r348, %r343, %r359, %p44;
	mov.b32 	%r349, 8;
	// begin inline asm
	shfl.sync.down.b32 %r347, %r348, %r349, %r355, %r356;
	// end inline asm
	setp.gt.s32 	%p45, %r331, 23;
	max.s32 	%r360, %r348, %r347;
	selp.b32 	%r353, %r348, %r360, %p45;
	mov.b32 	%r354, 16;
	// begin inline asm
	shfl.sync.down.b32 %r352, %r353, %r354, %r355, %r356;
	// end inline asm
	setp.gt.s32 	%p46, %r331, 15;
	max.s32 	%r83, %r353, %r352;
	selp.b32 	%r686, %r353, %r83, %p46;
	setp.ne.s32 	%p47, %r331, 0;
	@%p47 bra 	$L__BB8_50;
	shr.u32 	%r361, %r62, 3;
	and.b32  	%r362, %r361, 124;
	mov.u32 	%r363, _ZZN3cub18CUB_300001_SM_10006detail6reduce28DeviceReduceSingleTileKernelINS2_10policy_hubIijN4cuda3__47maximumIiEEE10Policy1000EPiSB_iS8_iiNS5_3std3__410__identityEEEvT0_T1_T2_T3_T4_T6_E12temp_storage;
	add.s32 	%r364, %r363, %r362;
	st.shared.u32 	[%r364+8], %r83;
$L__BB8_50:
	bar.sync 	0;
	setp.ne.s32 	%p48, %r62, 0;
	@%p48 bra 	$L__BB8_72;
	ld.shared.u32 	%r365, [_ZZN3cub18CUB_300001_SM_10006detail6reduce28DeviceReduceSingleTileKernelINS2_10policy_hubIijN4cuda3__47maximumIiEEE10Policy1000EPiSB_iS8_iiNS5_3std3__410__identityEEEvT0_T1_T2_T3_T4_T6_E12temp_storage+12];
	max.s32 	%r366, %r686, %r365;
	ld.shared.u32 	%r367, [_ZZN3cub18CUB_300001_SM_10006detail6reduce28DeviceReduceSingleTileKernelINS2_10policy_hubIijN4cuda3__47maximumIiEEE10Policy1000EPiSB_iS8_iiNS5_3std3__410__identityEEEvT0_T1_T2_T3_T4_T6_E12temp_storage+16];
	max.s32 	%r368, %r366, %r367;
	ld.shared.u32 	%r369, [_ZZN3cub18CUB_300001_SM_10006detail6reduce28DeviceReduceSingleTileKernelINS2_10policy_hubIijN4cuda3__47maximumIiEEE10Policy1000EPiSB_iS8_iiNS5_3std3__410__identityEEEvT0_T1_T2_T3_T4_T6_E12temp_storage+20];
	max.s32 	%r370, %r368, %r369;
	ld.shared.u32 	%r371, [_ZZN3cub18CUB_300001_SM_10006detail6reduce28DeviceReduceSingleTileKernelINS2_10policy_hubIijN4cuda3__47maximumIiEEE10Policy1000EPiSB_iS8_iiNS5_3std3__410__identityEEEvT0_T1_T2_T3_T4_T6_E12temp_storage+24];
	max.s32 	%r372, %r370, %r371;
	ld.shared.u32 	%r373, [_ZZN3cub18CUB_300001_SM_10006detail6reduce28DeviceReduceSingleTileKernelINS2_10policy_hubIijN4cuda3__47maximumIiEEE10Policy1000EPiSB_iS8_iiNS5_3std3__410__identityEEEvT0_T1_T2_T3_T4_T6_E12temp_storage+28];
	max.s32 	%r374, %r372, %r373;
	ld.shared.u32 	%r375, [_ZZN3cub18CUB_300001_SM_10006detail6reduce28DeviceReduceSingleTileKernelINS2_10policy_hubIijN4cuda3__47maximumIiEEE10Policy1000EPiSB_iS8_iiNS5_3std3__410__identityEEEvT0_T1_T2_T3_T4_T6_E12temp_storage+32];
	max.s32 	%r376, %r374, %r375;
	ld.shared.u32 	%r377, [_ZZN3cub18CUB_300001_SM_10006detail6reduce28DeviceReduceSingleTileKernelINS2_10policy_hubIijN4cuda3__47maximumIiEEE10Policy1000EPiSB_iS8_iiNS5_3std3__410__identityEEEvT0_T1_T2_T3_T4_T6_E12temp_storage+36];
	max.s32 	%r686, %r376, %r377;
	bra.uni 	$L__BB8_72;
$L__BB8_52:
	// begin inline asm
	mov.u32 %r268, %laneid;
	// end inline asm
	and.b32  	%r294, %r62, 992;
	add.s32 	%r295, %r294, 32;
	setp.gt.s32 	%p27, %r295, %r124;
	not.b32 	%r296, %r294;
	add.s32 	%r297, %r124, %r296;
	selp.b32 	%r292, %r297, 31, %p27;
	mov.b32 	%r271, 1;
	mov.b32 	%r293, -1;
	// begin inline asm
	shfl.sync.down.b32 %r269, %r670, %r271, %r292, %r293;
	// end inline asm
	setp.lt.s32 	%p28, %r268, %r292;
	max.s32 	%r298, %r670, %r269;
	selp.b32 	%r275, %r298, %r670, %p28;
	mov.b32 	%r276, 2;
	// begin inline asm
	shfl.sync.down.b32 %r274, %r275, %r276, %r292, %r293;
	// end inline asm
	add.s32 	%r299, %r268, 2;
	setp.gt.s32 	%p29, %r299, %r292;
	max.s32 	%r300, %r275, %r274;
	selp.b32 	%r280, %r275, %r300, %p29;
	mov.b32 	%r281, 4;
	// begin inline asm
	shfl.sync.down.b32 %r279, %r280, %r281, %r292, %r293;
	// end inline asm
	add.s32 	%r301, %r268, 4;
	setp.gt.s32 	%p30, %r301, %r292;
	max.s32 	%r302, %r280, %r279;
	selp.b32 	%r285, %r280, %r302, %p30;
	mov.b32 	%r286, 8;
	// begin inline asm
	shfl.sync.down.b32 %r284, %r285, %r286, %r292, %r293;
	// end inline asm
	add.s32 	%r303, %r268, 8;
	setp.gt.s32 	%p31, %r303, %r292;
	max.s32 	%r304, %r285, %r284;
	selp.b32 	%r290, %r285, %r304, %p31;
	mov.b32 	%r291, 16;
	// begin inline asm
	shfl.sync.down.b32 %r289, %r290, %r291, %r292, %r293;
	// end inline asm
	add.s32 	%r305, %r268, 16;
	setp.gt.s32 	%p32, %r305, %r292;
	max.s32 	%r306, %r290, %r289;
	selp.b32 	%r686, %r290, %r306, %p32;
	setp.ne.s32 	%p33, %r268, 0;
	@%p33 bra 	$L__BB8_54;
	shr.u32 	%r307, %r62, 3;
	and.b32  	%r308, %r307, 124;
	mov.u32 	%r309, _ZZN3cub18CUB_300001_SM_10006detail6reduce28DeviceReduceSingleTileKernelINS2_10policy_hubIijN4cuda3__47maximumIiEEE10Policy1000EPiSB_iS8_iiNS5_3std3__410__identityEEEvT0_T1_T2_T3_T4_T6_E12temp_storage;
	add.s32 	%r310, %r309, %r308;
	st.shared.u32 	[%r310+8], %r686;
$L__BB8_54:
	bar.sync 	0;
	setp.ne.s32 	%p34, %r62, 0;
	@%p34 bra 	$L__BB8_72;
	setp.gt.s32 	%p35, %r124, 32;
	ld.shared.u32 	%r311, [_ZZN3cub18CUB_300001_SM_10006detail6reduce28DeviceReduceSingleTileKernelINS2_10policy_hubIijN4cuda3__47maximumIiEEE10Policy1000EPiSB_iS8_iiNS5_3std3__410__identityEEEvT0_T1_T2_T3_T4_T6_E12temp_storage+12];
	max.s32 	%r312, %r686, %r311;
	selp.b32 	%r313, %r312, %r686, %p35;
	setp.gt.s32 	%p36, %r124, 64;
	ld.shared.u32 	%r314, [_ZZN3cub18CUB_300001_SM_10006detail6reduce28DeviceReduceSingleTileKernelINS2_10policy_hubIijN4cuda3__47maximumIiEEE10Policy1000EPiSB_iS8_iiNS5_3std3__410__identityEEEvT0_T1_T2_T3_T4_T6_E12temp_storage+16];
	max.s32 	%r315, %r313, %r314;
	selp.b32 	%r316, %r315, %r313, %p36;
	setp.gt.s32 	%p37, %r124, 96;
	ld.shared.u32 	%r317, [_ZZN3cub18CUB_300001_SM_10006detail6reduce28DeviceReduceSingleTileKernelINS2_10policy_hubIijN4cuda3__47maximumIiEEE10Policy1000EPiSB_iS8_iiNS5_3std3__410__identityEEEvT0_T1_T2_T3_T4_T6_E12temp_storage+20];
	max.s32 	%r318, %r316, %r317;
	selp.b32 	%r319, %r318, %r316, %p37;
	setp.gt.s32 	%p38, %r124, 128;
	ld.shared.u32 	%r320, [_ZZN3cub18CUB_300001_SM_10006detail6reduce28DeviceReduceSingleTileKernelINS2_10policy_hubIijN4cuda3__47maximumIiEEE10Policy1000EPiSB_iS8_iiNS5_3std3__410__identityEEEvT0_T1_T2_T3_T4_T6_E12temp_storage+24];
	max.s32 	%r321, %r319, %r320;
	selp.b32 	%r322, %r321, %r319, %p38;
	setp.gt.s32 	%p39, %r124, 160;
	ld.shared.u32 	%r323, [_ZZN3cub18CUB_300001_SM_10006detail6reduce28DeviceReduceSingleTileKernelINS2_10policy_hubIijN4cuda3__47maximumIiEEE10Policy1000EPiSB_iS8_iiNS5_3std3__410__identityEEEvT0_T1_T2_T3_T4_T6_E12temp_storage+28];
	max.s32 	%r324, %r322, %r323;
	selp.b32 	%r325, %r324, %r322, %p39;
	setp.gt.s32 	%p40, %r124, 192;
	ld.shared.u32 	%r326, [_ZZN3cub18CUB_300001_SM_10006detail6reduce28DeviceReduceSingleTileKernelINS2_10policy_hubIijN4cuda3__47maximumIiEEE10Policy1000EPiSB_iS8_iiNS5_3std3__410__identityEEEvT0_T1_T2_T3_T4_T6_E12temp_storage+32];
	max.s32 	%r327, %r325, %r326;
	selp.b32 	%r328, %r327, %r325, %p40;
	setp.gt.s32 	%p41, %r124, 224;
	ld.shared.u32 	%r329, [_ZZN3cub18CUB_300001_SM_10006detail6reduce28DeviceReduceSingleTileKernelINS2_10policy_hubIijN4cuda3__47maximumIiEEE10Policy1000EPiSB_iS8_iiNS5_3std3__410__identityEEEvT0_T1_T2_T3_T4_T6_E12temp_storage+36];
	max.s32 	%r330, %r328, %r329;
	selp.b32 	%r686, %r330, %r328, %p41;
	bra.uni 	$L__BB8_72;
$L__BB8_56:
	mov.u32 	%r88, %tid.x;
	mul.wide.u32 	%rd35, %r88, 4;
	add.s64 	%rd19, %rd16, %rd35;
	// begin inline asm
	ld.global.nc.u32 %r126, [%rd19];
	// end inline asm
	add.s64 	%rd20, %rd19, 1024;
	// begin inline asm
	ld.global.nc.u32 %r127, [%rd20];
	// end inline asm
	add.s64 	%rd21, %rd19, 2048;
	// begin inline asm
	ld.global.nc.u32 %r128, [%rd21];
	// end inline asm
	add.s64 	%rd22, %rd19, 3072;
	// begin inline asm
	ld.global.nc.u32 %r129, [%rd22];
	// end inline asm
	add.s64 	%rd23, %rd19, 4096;
	// begin inline asm
	ld.global.nc.u32 %r130, [%rd23];
	// end inline asm
	add.s64 	%rd24, %rd19, 5120;
	// begin inline asm
	ld.global.nc.u32 %r131, [%rd24];
	// end inline asm
	add.s64 	%rd25, %rd19, 6144;
	// begin inline asm
	ld.global.nc.u32 %r132, [%rd25];
	// end inline asm
	add.s64 	%rd26, %rd19, 7168;
	// begin inline asm
	ld.global.nc.u32 %r133, [%rd26];
	// end inline asm
	add.s64 	%rd27, %rd19, 8192;
	// begin inline asm
	ld.global.nc.u32 %r134, [%rd27];
	// end inline asm
	add.s64 	%rd28, %rd19, 9216;
	// begin inline asm
	ld.global.nc.u32 %r135, [%rd28];
	// end inline asm
	add.s64 	%rd29, %rd19, 10240;
	// begin inline asm
	ld.global.nc.u32 %r136, [%rd29];
	// end inline asm
	add.s64 	%rd30, %rd19, 11264;
	// begin inline asm
	ld.global.nc.u32 %r137, [%rd30];
	// end inline asm
	add.s64 	%rd31, %rd19, 12288;
	// begin inline asm
	ld.global.nc.u32 %r138, [%rd31];
	// end inline asm
	add.s64 	%rd32, %rd19, 13312;
	// begin inline asm
	ld.global.nc.u32 %r139, [%rd32];
	// end inline asm
	add.s64 	%rd33, %rd19, 14336;
	// begin inline asm
	ld.global.nc.u32 %r140, [%rd33];
	// end inline asm
	add.s64 	%rd34, %rd19, 15360;
	// begin inline asm
	ld.global.nc.u32 %r141, [%rd34];
	// end inline asm
	max.s32 	%r143, %r126, %r127;
	max.s32 	%r144, %r143, %r128;
	max.s32 	%r145, %r129, %r130;
	max.s32 	%r146, %r145, %r131;
	max.s32 	%r147, %r132, %r133;
	max.s32 	%r148, %r147, %r134;
	max.s32 	%r149, %r135, %r136;
	max.s32 	%r150, %r149, %r137;
	max.s32 	%r151, %r138, %r139;
	max.s32 	%r152, %r151, %r140;
	max.s32 	%r153, %r144, %r146;
	max.s32 	%r154, %r153, %r148;
	max.s32 	%r155, %r150, %r152;
	max.s32 	%r156, %r155, %r141;
	max.s32 	%r685, %r154, %r156;
	setp.lt.u32 	%p4, %r124, 8192;
	mov.b32 	%r674, 4096;
	@%p4 bra 	$L__BB8_60;
	add.s32 	%r90, %r124, -4096;
	mov.b32 	%r674, 4096;
$L__BB8_58:
	mul.wide.s32 	%rd52, %r674, 4;
	add.s64 	%rd36, %rd19, %rd52;
	// begin inline asm
	ld.global.nc.u32 %r158, [%rd36];
	// end inline asm
	add.s64 	%rd37, %rd36, 1024;
	// begin inline asm
	ld.global.nc.u32 %r159, [%rd37];
	// end inline asm
	add.s64 	%rd38, %rd36, 2048;
	// begin inline asm
	ld.global.nc.u32 %r160, [%rd38];
	// end inline asm
	add.s64 	%rd39, %rd36, 3072;
	// begin inline asm
	ld.global.nc.u32 %r161, [%rd39];
	// end inline asm
	add.s64 	%rd40, %rd36, 4096;
	// begin inline asm
	ld.global.nc.u32 %r162, [%rd40];
	// end inline asm
	add.s64 	%rd41, %rd36, 5120;
	// begin inline asm
	ld.global.nc.u32 %r163, [%rd41];
	// end inline asm
	add.s64 	%rd42, %rd36, 6144;
	// begin inline asm
	ld.global.nc.u32 %r164, [%rd42];
	// end inline asm
	add.s64 	%rd43, %rd36, 7168;
	// begin inline asm
	ld.global.nc.u32 %r165, [%rd43];
	// end inline asm
	add.s64 	%rd44, %rd36, 8192;
	// begin inline asm
	ld.global.nc.u32 %r166, [%rd44];
	// end inline asm
	add.s64 	%rd45, %rd36, 9216;
	// begin inline asm
	ld.global.nc.u32 %r167, [%rd45];
	// end inline asm
	add.s64 	%rd46, %rd36, 10240;
	// begin inline asm
	ld.global.nc.u32 %r168, [%rd46];
	// end inline asm
	add.s64 	%rd47, %rd36, 11264;
	// begin inline asm
	ld.global.nc.u32 %r169, [%rd47];
	// end inline asm
	add.s64 	%rd48, %rd36, 12288;
	// begin inline asm
	ld.global.nc.u32 %r170, [%rd48];
	// end inline asm
	add.s64 	%rd49, %rd36, 13312;
	// begin inline asm
	ld.global.nc.u32 %r171, [%rd49];
	// end inline asm
	add.s64 	%rd50, %rd36, 14336;
	// begin inline asm
	ld.global.nc.u32 %r172, [%rd50];
	// end inline asm
	add.s64 	%rd51, %rd36, 15360;
	// begin inline asm
	ld.global.nc.u32 %r173, [%rd51];
	// end inline asm
	max.s32 	%r174, %r685, %r158;
	max.s32 	%r175, %r174, %r159;
	max.s32 	%r176, %r160, %r161;
	max.s32 	%r177, %r176, %r162;
	max.s32 	%r178, %r163, %r164;
	max.s32 	%r179, %r178, %r165;
	max.s32 	%r180, %r166, %r167;
	max.s32 	%r181, %r180, %r168;
	max.s32 	%r182, %r169, %r170;
	max.s32 	%r183, %r182, %r171;
	max.s32 	%r184, %r172, %r173;
	max.s32 	%r185, %r175, %r177;
	max.s32 	%r186, %r185, %r179;
	max.s32 	%r187, %r181, %r183;
	max.s32 	%r188, %r187, %r184;
	max.s32 	%r685, %r186, %r188;
	sub.s32 	%r189, %r124, %r674;
	setp.lt.s32 	%p5, %r189, 4096;
	@%p5 bra 	$L__BB8_68;
	add.s32 	%r674, %r674, 4096;
	setp.le.s32 	%p6, %r674, %r90;
	@%p6 bra 	$L__BB8_58;
$L__BB8_60:
	setp.le.s32 	%p7, %r124, %r674;
	@%p7 bra 	$L__BB8_68;
	sub.s32 	%r97, %r124, %r674;
	setp.ge.s32 	%p8, %r88, %r97;
	@%p8 bra 	$L__BB8_68;
	not.b32 	%r191, %r88;
	add.s32 	%r192, %r124, %r191;
	sub.s32 	%r98, %r192, %r674;
	and.b32  	%r193, %r98, 768;
	setp.eq.s32 	%p9, %r193, 768;
	mov.u32 	%r679, %r88;
	@%p9 bra 	$L__BB8_65;
	add.s32 	%r676, %r88, %r674;
	shr.u32 	%r194, %r98, 8;
	add.s32 	%r195, %r194, 1;
	and.b32  	%r196, %r195, 3;
	neg.s32 	%r675, %r196;
	mov.u32 	%r679, %r88;
$L__BB8_64:
	.pragma "nounroll";
	mul.wide.u32 	%rd54, %r676, 4;
	add.s64 	%rd53, %rd16, %rd54;
	// begin inline asm
	ld.global.nc.u32 %r197, [%rd53];
	// end inline asm
	max.s32 	%r685, %r685, %r197;
	add.s32 	%r679, %r679, 256;
	add.s32 	%r676, %r676, 256;
	add.s32 	%r675, %r675, 1;
	setp.ne.s32 	%p10, %r675, 0;
	@%p10 bra 	$L__BB8_64;
$L__BB8_65:
	setp.lt.u32 	%p11, %r98, 768;
	@%p11 bra 	$L__BB8_68;
	cvt.u64.u32 	%rd55, %r679;
	cvt.u64.u32 	%rd56, %r674;
	add.s64 	%rd57, %rd55, %rd56;
	shl.b64 	%rd58, %rd57, 2;
	add.s64 	%rd59, %rd58, %rd16;
	add.s64 	%rd124, %rd59, 2048;
	add.s32 	%r682, %r679, %r674;
$L__BB8_67:
	mul.wide.u32 	%rd64, %r682, 4;
	add.s64 	%rd60, %rd16, %rd64;
	// begin inline asm
	ld.global.nc.u32 %r198, [%rd60];
	// end inline asm
	max.s32 	%r202, %r685, %r198;
	add.s64 	%rd61, %rd124, -1024;
	// begin inline asm
	ld.global.nc.u32 %r199, [%rd61];
	// end inline asm
	max.s32 	%r203, %r202, %r199;
	// begin inline asm
	ld.global.nc.u32 %r200, [%rd124];
	// end inline asm
	max.s32 	%r204, %r203, %r200;
	add.s64 	%rd63, %rd124, 1024;
	// begin inline asm
	ld.global.nc.u32 %r201, [%rd63];
	// end inline asm
	max.s32 	%r685, %r204, %r201;
	add.s32 	%r679, %r679, 1024;
	add.s64 	%rd124, %rd124, 4096;
	add.s32 	%r682, %r682, 1024;
	setp.lt.s32 	%p12, %r679, %r97;
	@%p12 bra 	$L__BB8_67;
$L__BB8_68:
	// begin inline asm
	mov.u32 %r205, %laneid;
	// end inline asm
	mov.b32 	%r208, 1;
	mov.b32 	%r229, 31;
	mov.b32 	%r230, -1;
	// begin inline asm
	shfl.sync.down.b32 %r206, %r685, %r208, %r229, %r230;
	// end inline asm
	setp.gt.s32 	%p13, %r205, 30;
	max.s32 	%r231, %r685, %r206;
	selp.b32 	%r212, %r685, %r231, %p13;
	mov.b32 	%r213, 2;
	// begin inline asm
	shfl.sync.down.b32 %r211, %r212, %r213, %r229, %r230;
	// end inline asm
	setp.gt.s32 	%p14, %r205, 29;
	max.s32 	%r232, %r212, %r211;
	selp.b32 	%r217, %r212, %r232, %p14;
	mov.b32 	%r218, 4;
	// begin inline asm
	shfl.sync.down.b32 %r216, %r217, %r218, %r229, %r230;
	// end inline asm
	setp.gt.s32 	%p15, %r205, 27;
	max.s32 	%r233, %r217, %r216;
	selp.b32 	%r222, %r217, %r233, %p15;
	mov.b32 	%r223, 8;
	// begin inline asm
	shfl.sync.down.b32 %r221, %r222, %r223, %r229, %r230;
	// end inline asm
	setp.gt.s32 	%p16, %r205, 23;
	max.s32 	%r234, %r222, %r221;
	selp.b32 	%r227, %r222, %r234, %p16;
	mov.b32 	%r228, 16;
	// begin inline asm
	shfl.sync.down.b32 %r226, %r227, %r228, %r229, %r230;
	// end inline asm
	setp.gt.s32 	%p17, %r205, 15;
	max.s32 	%r120, %r227, %r226;
	selp.b32 	%r686, %r227, %r120, %p17;
	setp.ne.s32 	%p18, %r205, 0;
	@%p18 bra 	$L__BB8_70;
	shr.u32 	%r235, %r88, 3;
	and.b32  	%r236, %r235, 124;
	mov.u32 	%r237, _ZZN3cub18CUB_300001_SM_10006detail6reduce28DeviceReduceSingleTileKernelINS2_10policy_hubIijN4cuda3__47maximumIiEEE10Policy1000EPiSB_iS8_iiNS5_3std3__410__identityEEEvT0_T1_T2_T3_T4_T6_E12temp_storage;
	add.s32 	%r238, %r237, %r236;
	st.shared.u32 	[%r238+8], %r120;
$L__BB8_70:
	bar.sync 	0;
	setp.ne.s32 	%p19, %r88, 0;
	@%p19 bra 	$L__BB8_72;
	ld.shared.u32 	%r239, [_ZZN3cub18CUB_300001_SM_10006detail6reduce28DeviceReduceSingleTileKernelINS2_10policy_hubIijN4cuda3__47maximumIiEEE10Policy1000EPiSB_iS8_iiNS5_3std3__410__identityEEEvT0_T1_T2_T3_T4_T6_E12temp_storage+12];
	max.s32 	%r240, %r686, %r239;
	ld.shared.u32 	%r241, [_ZZN3cub18CUB_300001_SM_10006detail6reduce28DeviceReduceSingleTileKernelINS2_10policy_hubIijN4cuda3__47maximumIiEEE10Policy1000EPiSB_iS8_iiNS5_3std3__410__identityEEEvT0_T1_T2_T3_T4_T6_E12temp_storage+16];
	max.s32 	%r242, %r240, %r241;
	ld.shared.u32 	%r243, [_ZZN3cub18CUB_300001_SM_10006detail6reduce28DeviceReduceSingleTileKernelINS2_10policy_hubIijN4cuda3__47maximumIiEEE10Policy1000EPiSB_iS8_iiNS5_3std3__410__identityEEEvT0_T1_T2_T3_T4_T6_E12temp_storage+20];
	max.s32 	%r244, %r242, %r243;
	ld.shared.u32 	%r245, [_ZZN3cub18CUB_300001_SM_10006detail6reduce28DeviceReduceSingleTileKernelINS2_10policy_hubIijN4cuda3__47maximumIiEEE10Policy1000EPiSB_iS8_iiNS5_3std3__410__identityEEEvT0_T1_T2_T3_T4_T6_E12temp_storage+24];
	max.s32 	%r246, %r244, %r245;
	ld.shared.u32 	%r247, [_ZZN3cub18CUB_300001_SM_10006detail6reduce28DeviceReduceSingleTileKernelINS2_10policy_hubIijN4cuda3__47maximumIiEEE10Policy1000EPiSB_iS8_iiNS5_3std3__410__identityEEEvT0_T1_T2_T3_T4_T6_E12temp_storage+28];
	max.s32 	%r248, %r246, %r247;
	ld.shared.u32 	%r249, [_ZZN3cub18CUB_300001_SM_10006detail6reduce28DeviceReduceSingleTileKernelINS2_10policy_hubIijN4cuda3__47maximumIiEEE10Policy1000EPiSB_iS8_iiNS5_3std3__410__identityEEEvT0_T1_T2_T3_T4_T6_E12temp_storage+32];
	max.s32 	%r250, %r248, %r249;
	ld.shared.u32 	%r251, [_ZZN3cub18CUB_300001_SM_10006detail6reduce28DeviceReduceSingleTileKernelINS2_10policy_hubIijN4cuda3__47maximumIiEEE10Policy1000EPiSB_iS8_iiNS5_3std3__410__identityEEEvT0_T1_T2_T3_T4_T6_E12temp_storage+36];
	max.s32 	%r686, %r250, %r251;
$L__BB8_72:
	mov.u32 	%r631, %tid.x;
	setp.ne.s32 	%p95, %r631, 0;
	@%p95 bra 	$L__BB8_74;
	max.s32 	%r632, %r125, %r686;
	st.global.u32 	[%rd1], %r632;
$L__BB8_74:
	ret;

}
	// .globl	_ZN3cub18CUB_300001_SM_10006detail6reduce28DeviceReduceSingleTileKernelINS2_10policy_hubIiyN4cuda3__47maximumIiEEE10Policy1000EN6thrust24THRUST_300001_SM_1000_NS6detail15normal_iteratorINSC_10device_ptrIiEEEEPiyS8_iiNS5_3std3__410__identityEEEvT0_T1_T2_T3_T4_T6_
.visible .entry _ZN3cub18CUB_300001_SM_10006detail6reduce28DeviceReduceSingleTileKernelINS2_10policy_hubIiyN4cuda3__47maximumIiEEE10Policy1000EN6thrust24THRUST_300001_SM_1000_NS6detail15normal_iteratorINSC_10device_ptrIiEEEEPiyS8_iiNS5_3std3__410__identityEEEvT0_T1_T2_T3_T4_T6_(
	.param .align 8 .b8 _ZN3cub18CUB_300001_SM_10006detail6reduce28DeviceReduceSingleTileKernelINS2_10policy_hubIiyN4cuda3__47maximumIiEEE10Policy1000EN6thrust24THRUST_300001_SM_1000_NS6detail15normal_iteratorINSC_10device_ptrIiEEEEPiyS8_iiNS5_3std3__410__identityEEEvT0_T1_T2_T3_T4_T6__param_0[8],
	.param .u64 .ptr .align 1 _ZN3cub18CUB_300001_SM_10006detail6reduce28DeviceReduceSingleTileKernelINS2_10policy_hubIiyN4cuda3__47maximumIiEEE10Policy1000EN6thrust24THRUST_300001_SM_1000_NS6detail15normal_iteratorINSC_10device_ptrIiEEEEPiyS8_iiNS5_3std3__410__identityEEEvT0_T1_T2_T3_T4_T6__param_1,
	.param .u64 _ZN3cub18CUB_300001_SM_10006detail6reduce28DeviceReduceSingleTileKernelINS2_10policy_hubIiyN4cuda3__47maximumIiEEE10Policy1000EN6thrust24THRUST_300001_SM_1000_NS6detail15normal_iteratorINSC_10device_ptrIiEEEEPiyS8_iiNS5_3std3__410__identityEEEvT0_T1_T2_T3_T4_T6__param_2,
	.param .align 1 .b8 _ZN3cub18CUB_300001_SM_10006detail6reduce28DeviceReduceSingleTileKernelINS2_10policy_hubIiyN4cuda3__47maximumIiEEE10Policy1000EN6thrust24THRUST_300001_SM_1000_NS6detail15normal_iteratorINSC_10device_ptrIiEEEEPiyS8_iiNS5_3std3__410__identityEEEvT0_T1_T2_T3_T4_T6__param_3[1],
	.param .u32 _ZN3cub18CUB_300001_SM_10006detail6reduce28DeviceReduceSingleTileKernelINS2_10policy_hubIiyN4cuda3__47maximumIiEEE10Policy1000EN6thrust24THRUST_300001_SM_1000_NS6detail15normal_iteratorINSC_10device_ptrIiEEEEPiyS8_iiNS5_3std3__410__identityEEEvT0_T1_T2_T3_T4_T6__param_4,
	.param .align 1 .b8 _ZN3cub18CUB_300001_SM_10006detail6reduce28DeviceReduceSingleTileKernelINS2_10policy_hubIiyN4cuda3__47maximumIiEEE10Policy1000EN6thrust24THRUST_300001_SM_1000_NS6detail15normal_iteratorINSC_10device_ptrIiEEEEPiyS8_iiNS5_3std3__410__identityEEEvT0_T1_T2_T3_T4_T6__param_5[1]
)
.maxntid 256
.minnctapersm 1
{
	.reg .pred 	%p<59>;
	.reg .b32 	%r<471>;
	.reg .b64 	%rd<56>;
	// demoted variable
	.shared .align 4 .b8 _ZZN3cub18CUB_300001_SM_10006detail6reduce28DeviceReduceSingleTileKernelINS2_10policy_hubIiyN4cuda3__47maximumIiEEE10Policy1000EN6thrust24THRUST_300001_SM_1000_NS6detail15normal_iteratorINSC_10device_ptrIiEEEEPiyS8_iiNS5_3std3__410__identityEEEvT0_T1_T2_T3_T4_T6_E12temp_storage[44];
	ld.param.u64 	%rd18, [_ZN3cub18CUB_300001_SM_10006detail6reduce28DeviceReduceSingleTileKernelINS2_10policy_hubIiyN4cuda3__47maximumIiEEE10Policy1000EN6thrust24THRUST_300001_SM_1000_NS6detail15normal_iteratorINSC_10device_ptrIiEEEEPiyS8_iiNS5_3std3__410__identityEEEvT0_T1_T2_T3_T4_T6__param_0];
	ld.param.u64 	%rd20, [_ZN3cub18CUB_300001_SM_10006detail6reduce28DeviceReduceSingleTileKernelINS2_10policy_hubIiyN4cuda3__47maximumIiEEE10Policy1000EN6thrust24THRUST_300001_SM_1000_NS6detail15normal_iteratorINSC_10device_ptrIiEEEEPiyS8_iiNS5_3std3__410__identityEEEvT0_T1_T2_T3_T4_T6__param_1];
	ld.param.u64 	%rd19, [_ZN3cub18CUB_300001_SM_10006detail6reduce28DeviceReduceSingleTileKernelINS2_10policy_hubIiyN4cuda3__47maximumIiEEE10Policy1000EN6thrust24THRUST_300001_SM_1000_NS6detail15normal_iteratorINSC_10device_ptrIiEEEEPiyS8_iiNS5_3std3__410__identityEEEvT0_T1_T2_T3_T4_T6__param_2];
	ld.param.u32 	%r83, [_ZN3cub18CUB_300001_SM_10006detail6reduce28DeviceReduceSingleTileKernelINS2_10policy_hubIiyN4cuda3__47maximumIiEEE10Policy1000EN6thrust24THRUST_300001_SM_1000_NS6detail15normal_iteratorINSC_10device_ptrIiEEEEPiyS8_iiNS5_3std3__410__identityEEEvT0_T1_T2_T3_T4_T6__param_4];
	cvta.to.global.u64 	%rd1, %rd20;
	setp.ne.s64 	%p1, %rd19, 0;
	@%p1 bra 	$L__BB9_3;
	mov.u32 	%r434, %tid.x;
	setp.ne.s32 	%p58, %r434, 0;
	@%p58 bra 	$L__BB9_51;
	st.global.u32 	[%rd1], %r83;
	bra.uni 	$L__BB9_51;
$L__BB9_3:
	cvta.to.global.u64 	%rd2, %rd18;
	setp.gt.u64 	%p2, %rd19, 4095;
	@%p2 bra 	$L__BB9_28;
	cvt.u32.u64 	%r1, %rd19;
	mov.u32 	%r2, %tid.x;
	setp.ge.u32 	%p24, %r2, %r1;
	mov.b32 	%r452, 0;
	mov.u32 	%r441, %r2;
	@%p24 bra 	$L__BB9_6;
	mul.wide.u32 	%rd41, %r2, 4;
	add.s64 	%rd42, %rd2, %rd41;
	ld.global.u32 	%r452, [%rd42];
	add.s32 	%r441, %r2, 256;
$L__BB9_6:
	setp.ge.u32 	%p25, %r441, %r1;
	@%p25 bra 	$L__BB9_19;
	not.b32 	%r262, %r441;
	add.s32 	%r263, %r262, %r1;
	shr.u32 	%r264, %r263, 8;
	add.s32 	%r7, %r264, 1;
	and.b32  	%r8, %r7, 15;
	setp.lt.u32 	%p26, %r263, 3840;
	@%p26 bra 	$L__BB9_10;
	and.b32  	%r265, %r7, 33554416;
	neg.s32 	%r437, %r265;
	mul.wide.u32 	%rd43, %r441, 4;
	add.s64 	%rd44, %rd43, %rd2;
	add.s64 	%rd51, %rd44, 8192;
$L__BB9_9:
	.pragma "nounroll";
	ld.global.u32 	%r266, [%rd51+-8192];
	max.s32 	%r267, %r452, %r266;
	ld.global.u32 	%r268, [%rd51+-7168];
	max.s32 	%r269, %r267, %r268;
	ld.global.u32 	%r270, [%rd51+-6144];
	max.s32 	%r271, %r269, %r270;
	ld.global.u32 	%r272, [%rd51+-5120];
	max.s32 	%r273, %r271, %r272;
	ld.global.u32 	%r274, [%rd51+-4096];
	max.s32 	%r275, %r273, %r274;
	ld.global.u32 	%r276, [%rd51+-3072];
	max.s32 	%r277, %r275, %r276;
	ld.global.u32 	%r278, [%rd51+-2048];
	max.s32 	%r279, %r277, %r278;
	ld.global.u32 	%r280, [%rd51+-1024];
	max.s32 	%r281, %r279, %r280;
	ld.global.u32 	%r282, [%rd51];
	max.s32 	%r283, %r281, %r282;
	ld.global.u32 	%r284, [%rd51+1024];
	max.s32 	%r285, %r283, %r284;
	ld.global.u32 	%r286, [%rd51+2048];
	max.s32 	%r287, %r285, %r286;
	ld.global.u32 	%r288, [%rd51+3072];
	max.s32 	%r289, %r287, %r288;
	ld.global.u32 	%r290, [%rd51+4096];
	max.s32 	%r291, %r289, %r290;
	ld.global.u32 	%r292, [%rd51+5120];
	max.s32 	%r293, %r291, %r292;
	ld.global.u32 	%r294, [%rd51+6144];
	max.s32 	%r295, %r293, %r294;
	ld.global.u32 	%r296, [%rd51+7168];
	max.s32 	%r452, %r295, %r296;
	add.s32 	%r441, %r441, 4096;
	add.s32 	%r437, %r437, 16;
	add.s64 	%rd51, %rd51, 16384;
	setp.ne.s32 	%p27, %r437, 0;
	@%p27 bra 	$L__BB9_9;
$L__BB9_10:
	setp.eq.s32 	%p28, %r8, 0;
	@%p28 bra 	$L__BB9_19;
	and.b32  	%r19, %r7, 7;
	setp.lt.u32 	%p29, %r8, 8;
	@%p29 bra 	$L__BB9_13;
	mul.wide.s32 	%rd45, %r441, 4;
	add.s64 	%rd46, %rd2, %rd45;
	ld.global.u32 	%r298, [%rd46];
	max.s32 	%r299, %r452, %r298;
	ld.global.u32 	%r300, [%rd46+1024];
	max.s32 	%r301, %r299, %r300;
	ld.global.u32 	%r302, [%rd46+2048];
	max.s32 	%r303, %r301, %r302;
	ld.global.u32 	%r304, [%rd46+3072];
	max.s32 	%r305, %r303, %r304;
	ld.global.u32 	%r306, [%rd46+4096];
	max.s32 	%r307, %r305, %r306;
	ld.global.u32 	%r308, [%rd46+5120];
	max.s32 	%r309, %r307, %r308;
	ld.global.u32 	%r310, [%rd46+6144];
	max.s32 	%r311, %r309, %r310;
	ld.global.u32 	%r312, [%rd46+7168];
	max.s32 	%r452, %r311, %r312;
	add.s32 	%r441, %r441, 2048;
$L__BB9_13:
	setp.eq.s32 	%p30, %r19, 0;
	@%p30 bra 	$L__BB9_19;
	and.b32  	%r25, %r7, 3;
	setp.lt.u32 	%p31, %r19, 4;
	@%p31 bra 	$L__BB9_16;
	mul.wide.s32 	%rd47, %r441, 4;
	add.s64 	%rd48, %rd2, %rd47;
	ld.global.u32 	%r314, [%rd48];
	max.s32 	%r315, %r452, %r314;
	ld.global.u32 	%r316, [%rd48+1024];
	max.s32 	%r317, %r315, %r316;
	ld.global.u32 	%r318, [%rd48+2048];
	max.s32 	%r319, %r317, %r318;
	ld.global.u32 	%r320, [%rd48+3072];
	max.s32 	%r452, %r319, %r320;
	add.s32 	%r441, %r441, 1024;
$L__BB9_16:
	setp.eq.s32 	%p32, %r25, 0;
	@%p32 bra 	$L__BB9_19;
	neg.s32 	%r449, %r25;
$L__BB9_18:
	.pragma "nounroll";
	mul.wide.s32 	%rd49, %r441, 4;
	add.s64 	%rd50, %rd2, %rd49;
	ld.global.u32 	%r321, [%rd50];
	max.s32 	%r452, %r452, %r321;
	add.s32 	%r441, %r441, 256;
	add.s32 	%r449, %r449, 1;
	setp.ne.s32 	%p33, %r449, 0;
	@%p33 bra 	$L__BB9_18;
$L__BB9_19:
	setp.lt.u64 	%p34, %rd19, 256;
	@%p34 bra 	$L__BB9_24;
	// begin inline asm
	mov.u32 %r385, %laneid;
	// end inline asm
	mov.b32 	%r388, 1;
	mov.b32 	%r409, 31;
	mov.b32 	%r410, -1;
	// begin inline asm
	shfl.sync.down.b32 %r386, %r452, %r388, %r409, %r410;
	// end inline asm
	setp.gt.s32 	%p50, %r385, 30;
	max.s32 	%r411, %r452, %r386;
	selp.b32 	%r392, %r452, %r411, %p50;
	mov.b32 	%r393, 2;
	// begin inline asm
	shfl.sync.down.b32 %r391, %r392, %r393, %r409, %r410;
	// end inline asm
	setp.gt.s32 	%p51, %r385, 29;
	max.s32 	%r412, %r392, %r391;
	selp.b32 	%r397, %r392, %r412, %p51;
	mov.b32 	%r398, 4;
	// begin inline asm
	shfl.sync.down.b32 %r396, %r397, %r398, %r409, %r410;
	// end inline asm
	setp.gt.s32 	%p52, %r385, 27;
	max.s32 	%r413, %r397, %r396;
	selp.b32 	%r402, %r397, %r413, %p52;
	mov.b32 	%r403, 8;
	// begin inline asm
	shfl.sync.down.b32 %r401, %r402, %r403, %r409, %r410;
	// end inline asm
	setp.gt.s32 	%p53, %r385, 23;
	max.s32 	%r414, %r402, %r401;
	selp.b32 	%r407, %r402, %r414, %p53;
	mov.b32 	%r408, 16;
	// begin inline asm
	shfl.sync.down.b32 %r406, %r407, %r408, %r409, %r410;
	// end inline asm
	setp.gt.s32 	%p54, %r385, 15;
	max.s32 	%r39, %r407, %r406;
	selp.b32 	%r470, %r407, %r39, %p54;
	setp.ne.s32 	%p55, %r385, 0;
	@%p55 bra 	$L__BB9_22;
	shr.u32 	%r415, %r2, 3;
	and.b32  	%r416, %r415, 124;
	mov.u32 	%r417, _ZZN3cub18CUB_300001_SM_10006detail6reduce28DeviceReduceSingleTileKernelINS2_10policy_hubIiyN4cuda3__47maximumIiEEE10Policy1000EN6thrust24THRUST_300001_SM_1000_NS6detail15normal_iteratorINSC_10device_ptrIiEEEEPiyS8_iiNS5_3std3__410__identityEEEvT0_T1_T2_T3_T4_T6_E12temp_storage;
	add.s32 	%r418, %r417, %r416;
	st.shared.u32 	[%r418+8], %r39;
$L__BB9_22:
	bar.sync 	0;
	setp.ne.s32 	%p56, %r2, 0;
	@%p56 bra 	$L__BB9_49;
	ld.shared.u32 	%r419, [_ZZN3cub18CUB_300001_SM_10006detail6reduce28DeviceReduceSingleTileKernelINS2_10policy_hubIiyN4cuda3__47maximumIiEEE10Policy1000EN6thrust24THRUST_300001_SM_1000_NS6detail15normal_iteratorINSC_10device_ptrIiEEEEPiyS8_iiNS5_3std3__410__identityEEEvT0_T1_T2_T3_T4_T6_E12temp_storage+12];
	max.s32 	%r420, %r470, %r419;
	ld.shared.u32 	%r421, [_ZZN3cub18CUB_300001_SM_10006detail6reduce28DeviceReduceSingleTileKernelINS2_10policy_hubIiyN4cuda3__47maximumIiEEE10Policy1000EN6thrust24THRUST_300001_SM_1000_NS6detail15normal_iteratorINSC_10device_ptrIiEEEEPiyS8_iiNS5_3std3__410__identityEEEvT0_T1_T2_T3_T4_T6_E12temp_storage+16];
	max.s32 	%r422, %r420, %r421;
	ld.shared.u32 	%r423, [_ZZN3cub18CUB_300001_SM_10006detail6reduce28DeviceReduceSingleTileKernelINS2_10policy_hubIiyN4cuda3__47maximumIiEEE10Policy1000EN6thrust24THRUST_300001_SM_1000_NS6detail15normal_iteratorINSC_10device_ptrIiEEEEPiyS8_iiNS5_3std3__410__identityEEEvT0_T1_T2_T3_T4_T6_E12temp_storage+20];
	max.s32 	%r424, %r422, %r423;
	ld.shared.u32 	%r425, [_ZZN3cub18CUB_300001_SM_10006detail6reduce28DeviceReduceSingleTileKernelINS2_10policy_hubIiyN4cuda3__47maximumIiEEE10Policy1000EN6thrust24THRUST_300001_SM_1000_NS6detail15normal_iteratorINSC_10device_ptrIiEEEEPiyS8_iiNS5_3std3__410__identityEEEvT0_T1_T2_T3_T4_T6_E12temp_storage+24];
	max.s32 	%r426, %r424, %r425;
	ld.shared.u32 	%r427, [_ZZN3cub18CUB_300001_SM_10006detail6reduce28DeviceReduceSingleTileKernelINS2_10policy_hubIiyN4cuda3__47maximumIiEEE10Policy1000EN6thrust24THRUST_300001_SM_1000_NS6detail15normal_iteratorINSC_10device_ptrIiEEEEPiyS8_iiNS5_3std3__410__identityEEEvT0_T1_T2_T3_T4_T6_E12temp_storage+28];
	max.s32 	%r428, %r426, %r427;
	ld.shared.u32 	%r429, [_ZZN3cub18CUB_300001_SM_10006detail6reduce28DeviceReduceSingleTileKernelINS2_10policy_hubIiyN4cuda3__47maximumIiEEE10Policy1000EN6thrust24THRUST_300001_SM_1000_NS6detail15normal_iteratorINSC_10device_ptrIiEEEEPiyS8_iiNS5_3std3__410__identityEEEvT0_T1_T2_T3_T4_T6_E12temp_storage+32];
	max.s32 	%r430, %r428, %r429;
	ld.shared.u32 	%r431, [_ZZN3cub18CUB_300001_SM_10006detail6reduce28DeviceReduceSingleTileKernelINS2_10policy_hubIiyN4cuda3__47maximumIiEEE10Policy1000EN6thrust24THRUST_300001_SM_1000_NS6detail15normal_iteratorINSC_10device_ptrIiEEEEPiyS8_iiNS5_3std3__410__identityEEEvT0_T1_T2_T3_T4_T6_E12temp_storage+36];
	max.s32 	%r470, %r430, %r431;
	bra.uni 	$L__BB9_49;
$L__BB9_24:
	// begin inline asm
	mov.u32 %r322, %laneid;
	// end inline asm
	and.b32  	%r348, %r2, 992;
	add.s32 	%r349, %r348, 32;
	setp.gt.u32 	%p35, %r349, %r1;
	not.b32 	%r350, %r348;
	add.s32 	%r351, %r1, %r350;
	selp.b32 	%r346, %r351, 31, %p35;
	mov.b32 	%r325, 1;
	mov.b32 	%r347, -1;
	// begin inline asm
	shfl.sync.down.b32 %r323, %r452, %r325, %r346, %r347;
	// end inline asm
	setp.lt.s32 	%p36, %r322, %r346;
	max.s32 	%r352, %r452, %r323;
	selp.b32 	%r329, %r352, %r452, %p36;
	mov.b32 	%r330, 2;
	// begin inline asm
	shfl.sync.down.b32 %r328, %r329, %r330, %r346, %r347;
	// end inline asm
	add.s32 	%r353, %r322, 2;
	setp.gt.s32 	%p37, %r353, %r346;
	max.s32 	%r354, %r329, %r328;
	selp.b32 	%r334, %r329, %r354, %p37;
	mov.b32 	%r335, 4;
	// begin inline asm
	shfl.sync.down.b32 %r333, %r334, %r335, %r346, %r347;
	// end inline asm
	add.s32 	%r355, %r322, 4;
	setp.gt.s32 	%p38, %r355, %r346;
	max.s32 	%r356, %r334, %r333;
	selp.b32 	%r339, %r334, %r356, %p38;
	mov.b32 	%r340, 8;
	// begin inline asm
	shfl.sync.down.b32 %r338, %r339, %r340, %r346, %r347;
	// end inline asm
	add.s32 	%r357, %r322, 8;
	setp.gt.s32 	%p39, %r357, %r346;
	max.s32 	%r358, %r339, %r338;
	selp.b32 	%r344, %r339, %r358, %p39;
	mov.b32 	%r345, 16;
	// begin inline asm
	shfl.sync.down.b32 %r343, %r344, %r345, %r346, %r347;
	// end inline asm
	add.s32 	%r359, %r322, 16;
	setp.gt.s32 	%p40, %r359, %r346;
	max.s32 	%r360, %r344, %r343;
	selp.b32 	%r470, %r344, %r360, %p40;
	setp.ne.s32 	%p41, %r322, 0;
	@%p41 bra 	$L__BB9_26;
	shr.u32 	%r361, %r2, 3;
	and.b32  	%r362, %r361, 124;
	mov.u32 	%r363, _ZZN3cub18CUB_300001_SM_10006detail6reduce28DeviceReduceSingleTileKernelINS2_10policy_hubIiyN4cuda3__47maximumIiEEE10Policy1000EN6thrust24THRUST_300001_SM_1000_NS6detail15normal_iteratorINSC_10device_ptrIiEEEEPiyS8_iiNS5_3std3__410__identityEEEvT0_T1_T2_T3_T4_T6_E12temp_storage;
	add.s32 	%r364, %r363, %r362;
	st.shared.u32 	[%r364+8], %r470;
$L__BB9_26:
	bar.sync 	0;
	setp.ne.s32 	%p42, %r2, 0;
	@%p42 bra 	$L__BB9_49;
	setp.gt.u64 	%p43, %rd19, 32;
	ld.shared.u32 	%r365, [_ZZN3cub18CUB_300001_SM_10006detail6reduce28DeviceReduceSingleTileKernelINS2_10policy_hubIiyN4cuda3__47maximumIiEEE10Policy1000EN6thrust24THRUST_300001_SM_1000_NS6detail15normal_iteratorINSC_10device_ptrIiEEEEPiyS8_iiNS5_3std3__410__identityEEEvT0_T1_T2_T3_T4_T6_E12temp_storage+12];
	max.s32 	%r366, %r470, %r365;
	selp.b32 	%r367, %r366, %r470, %p43;
	setp.gt.u64 	%p44, %rd19, 64;
	ld.shared.u32 	%r368, [_ZZN3cub18CUB_300001_SM_10006detail6reduce28DeviceReduceSingleTileKernelINS2_10policy_hubIiyN4cuda3__47maximumIiEEE10Policy1000EN6thrust24THRUST_300001_SM_1000_NS6detail15normal_iteratorINSC_10device_ptrIiEEEEPiyS8_iiNS5_3std3__410__identityEEEvT0_T1_T2_T3_T4_T6_E12temp_storage+16];
	max.s32 	%r369, %r367, %r368;
	selp.b32 	%r370, %r369, %r367, %p44;
	setp.gt.u64 	%p45, %rd19, 96;
	ld.shared.u32 	%r371, [_ZZN3cub18CUB_300001_SM_10006detail6reduce28DeviceReduceSingleTileKernelINS2_10policy_hubIiyN4cuda3__47maximumIiEEE10Policy1000EN6thrust24THRUST_300001_SM_1000_NS6detail15normal_iteratorINSC_10device_ptrIiEEEEPiyS8_iiNS5_3std3__410__identityEEEvT0_T1_T2_T3_T4_T6_E12temp_storage+20];
	max.s32 	%r372, %r370, %r371;
	selp.b32 	%r373, %r372, %r370, %p45;
	setp.gt.u64 	%p46, %rd19, 128;
	ld.shared.u32 	%r374, [_ZZN3cub18CUB_300001_SM_10006detail6reduce28DeviceReduceSingleTileKernelINS2_10policy_hubIiyN4cuda3__47maximumIiEEE10Policy1000EN6thrust24THRUST_300001_SM_1000_NS6detail15normal_iteratorINSC_10device_ptrIiEEEEPiyS8_iiNS5_3std3__410__identityEEEvT0_T1_T2_T3_T4_T6_E12temp_storage+24];
	max.s32 	%r375, %r373, %r374;
	selp.b32 	%r376, %r375, %r373, %p46;
	setp.gt.u64 	%p47, %rd19, 160;
	ld.shared.u32 	%r377, [_ZZN3cub18CUB_300001_SM_10006detail6reduce28DeviceReduceSingleTileKernelINS2_10policy_hubIiyN4cuda3__47maximumIiEEE10Policy1000EN6thrust24THRUST_300001_SM_1000_NS6detail15normal_iteratorINSC_10device_ptrIiEEEEPiyS8_iiNS5_3std3__410__identityEEEvT0_T1_T2_T3_T4_T6_E12temp_storage+28];
	max.s32 	%r378, %r376, %r377;
	selp.b32 	%r379, %r378, %r376, %p47;
	setp.gt.u64 	%p48, %rd19, 192;
	ld.shared.u32 	%r380, [_ZZN3cub18CUB_300001_SM_10006detail6reduce28DeviceReduceSingleTileKernelINS2_10policy_hubIiyN4cuda3__47maximumIiEEE10Policy1000EN6thrust24THRUST_300001_SM_1000_NS6detail15normal_iteratorINSC_10device_ptrIiEEEEPiyS8_iiNS5_3std3__410__identityEEEvT0_T1_T2_T3_T4_T6_E12temp_storage+32];
	max.s32 	%r381, %r379, %r380;
	selp.b32 	%r382, %r381, %r379, %p48;
	setp.gt.u64 	%p49, %rd19, 224;
	ld.shared.u32 	%r383, [_ZZN3cub18CUB_300001_SM_10006detail6reduce28DeviceReduceSingleTileKernelINS2_10policy_hubIiyN4cuda3__47maximumIiEEE10Policy1000EN6thrust24THRUST_300001_SM_1000_NS6detail15normal_iteratorINSC_10device_ptrIiEEEEPiyS8_iiNS5_3std3__410__identityEEEvT0_T1_T2_T3_T4_T6_E12temp_storage+36];
	max.s32 	%r384, %r382, %r383;
	selp.b32 	%r470, %r384, %r382, %p49;
	bra.uni 	$L__BB9_49;
$L__BB9_28:
	mov.u32 	%r44, %tid.x;
	cvt.u64.u32 	%rd6, %r44;
	mul.wide.u32 	%rd22, %r44, 4;
	add.s64 	%rd7, %rd2, %rd22;
	ld.global.u32 	%r84, [%rd7];
	ld.global.u32 	%r85, [%rd7+1024];
	ld.global.u32 	%r86, [%rd7+2048];
	ld.global.u32 	%r87, [%rd7+3072];
	ld.global.u32 	%r88, [%rd7+4096];
	ld.global.u32 	%r89, [%rd7+5120];
	ld.global.u32 	%r90, [%rd7+6144];
	ld.global.u32 	%r91, [%rd7+7168];
	ld.global.u32 	%r92, [%rd7+8192];
	ld.global.u32 	%r93, [%rd7+9216];
	ld.global.u32 	%r94, [%rd7+10240];
	ld.global.u32 	%r95, [%rd7+11264];
	ld.global.u32 	%r96, [%rd7+12288];
	ld.global.u32 	%r97, [%rd7+13312];
	ld.global.u32 	%r98, [%rd7+14336];
	ld.global.u32 	%r99, [%rd7+15360];
	max.s32 	%r100, %r84, %r85;
	max.s32 	%r101, %r100, %r86;
	max.s32 	%r102, %r87, %r88;
	max.s32 	%r103, %r102, %r89;
	max.s32 	%r104, %r90, %r91;
	max.s32 	%r105, %r104, %r92;
	max.s32 	%r106, %r93, %r94;
	max.s32 	%r107, %r106, %r95;
	max.s32 	%r108, %r96, %r97;
	max.s32 	%r109, %r108, %r98;
	max.s32 	%r110, %r101, %r103;
	max.s32 	%r111, %r110, %r105;
	max.s32 	%r112, %r107, %r109;
	max.s32 	%r113, %r112, %r99;
	max.s32 	%r469, %r111, %r113;
	add.s64 	%rd8, %rd19, -4096;
	setp.lt.u64 	%p3, %rd8, 4096;
	mov.b64 	%rd53, 4096;
	@%p3 bra 	$L__BB9_32;
	mov.b64 	%rd53, 4096;
$L__BB9_30:
	shl.b64 	%rd24, %rd53, 2;
	add.s64 	%rd25, %rd7, %rd24;
	ld.global.u32 	%r114, [%rd25];
	ld.global.u32 	%r115, [%rd25+1024];
	ld.global.u32 	%r116, [%rd25+2048];
	ld.global.u32 	%r117, [%rd25+3072];
	ld.global.u32 	%r118, [%rd25+4096];
	ld.global.u32 	%r119, [%rd25+5120];
	ld.global.u32 	%r120, [%rd25+6144];
	ld.global.u32 	%r121, [%rd25+7168];
	ld.global.u32 	%r122, [%rd25+8192];
	ld.global.u32 	%r123, [%rd25+9216];
	ld.global.u32 	%r124, [%rd25+10240];
	ld.global.u32 	%r125, [%rd25+11264];
	ld.global.u32 	%r126, [%rd25+12288];
	ld.global.u32 	%r127, [%rd25+13312];
	ld.global.u32 	%r128, [%rd25+14336];
	ld.global.u32 	%r129, [%rd25+15360];
	max.s32 	%r130, %r469, %r114;
	max.s32 	%r131, %r130, %r115;
	max.s32 	%r132, %r116, %r117;
	max.s32 	%r133, %r132, %r118;
	max.s32 	%r134, %r119, %r120;
	max.s32 	%r135, %r134, %r121;
	max.s32 	%r136, %r122, %r123;
	max.s32 	%r137, %r136, %r124;
	max.s32 	%r138, %r125, %r126;
	max.s32 	%r139, %r138, %r127;
	max.s32 	%r140, %r128, %r129;
	max.s32 	%r141, %r131, %r133;
	max.s32 	%r142, %r141, %r135;
	max.s32 	%r143, %r137, %r139;
	max.s32 	%r144, %r143, %r140;
	max.s32 	%r469, %r142, %r144;
	sub.s64 	%rd26, %rd19, %rd53;
	setp.lt.u64 	%p4, %rd26, 4096;
	@%p4 bra 	$L__BB9_45;
	add.s64 	%rd53, %rd53, 4096;
	setp.le.u64 	%p5, %rd53, %rd8;
	@%p5 bra 	$L__BB9_30;
$L__BB9_32:
	setp.le.u64 	%p6, %rd19, %rd53;
	cvt.u32.u64 	%r145, %rd53;
	cvt.u32.u64 	%r146, %rd19;
	sub.s32 	%r147, %r146, %r145;
	setp.ge.s32 	%p7, %r44, %r147;
	or.pred  	%p8, %p6, %p7;
	@%p8 bra 	$L__BB9_45;
	not.b32 	%r151, %r44;
	add.s32 	%r152, %r151, %r146;
	sub.s32 	%r154, %r152, %r145;
	shr.u32 	%r155, %r154, 8;
	add.s32 	%r49, %r155, 1;
	and.b32  	%r50, %r49, 15;
	setp.lt.u32 	%p9, %r154, 3840;
	mov.u32 	%r459, %r44;
	@%p9 bra 	$L__BB9_36;
	and.b32  	%r156, %r49, 33554416;
	neg.s32 	%r455, %r156;
	add.s64 	%rd27, %rd53, %rd6;
	shl.b64 	%rd28, %rd27, 2;
	add.s64 	%rd29, %rd28, %rd2;
	add.s64 	%rd54, %rd29, 8192;
	mov.u32 	%r459, %r44;
$L__BB9_35:
	.pragma "nounroll";
	ld.global.u32 	%r157, [%rd54+-8192];
	max.s32 	%r158, %r469, %r157;
	ld.global.u32 	%r159, [%rd54+-7168];
	max.s32 	%r160, %r158, %r159;
	ld.global.u32 	%r161, [%rd54+-6144];
	max.s32 	%r162, %r160, %r161;
	ld.global.u32 	%r163, [%rd54+-5120];
	max.s32 	%r164, %r162, %r163;
	ld.global.u32 	%r165, [%rd54+-4096];
	max.s32 	%r166, %r164, %r165;
	ld.global.u32 	%r167, [%rd54+-3072];
	max.s32 	%r168, %r166, %r167;
	ld.global.u32 	%r169, [%rd54+-2048];
	max.s32 	%r170, %r168, %r169;
	ld.global.u32 	%r171, [%rd54+-1024];
	max.s32 	%r172, %r170, %r171;
	ld.global.u32 	%r173, [%rd54];
	max.s32 	%r174, %r172, %r173;
	ld.global.u32 	%r175, [%rd54+1024];
	max.s32 	%r176, %r174, %r175;
	ld.global.u32 	%r177, [%rd54+2048];
	max.s32 	%r178, %r176, %r177;
	ld.global.u32 	%r179, [%rd54+3072];
	max.s32 	%r180, %r178, %r179;
	ld.global.u32 	%r181, [%rd54+4096];
	max.s32 	%r182, %r180, %r181;
	ld.global.u32 	%r183, [%rd54+5120];
	max.s32 	%r184, %r182, %r183;
	ld.global.u32 	%r185, [%rd54+6144];
	max.s32 	%r186, %r184, %r185;
	ld.global.u32 	%r187, [%rd54+7168];
	max.s32 	%r469, %r186, %r187;
	add.s32 	%r459, %r459, 4096;
	add.s32 	%r455, %r455, 16;
	add.s64 	%rd54, %rd54, 16384;
	setp.ne.s32 	%p10, %r455, 0;
	@%p10 bra 	$L__BB9_35;
$L__BB9_36:
	setp.eq.s32 	%p11, %r50, 0;
	@%p11 bra 	$L__BB9_45;
	and.b32  	%r61, %r49, 7;
	setp.lt.u32 	%p12, %r50, 8;
	@%p12 bra 	$L__BB9_39;
	cvt.u64.u32 	%rd30, %r459;
	add.s64 	%rd31, %rd53, %rd30;
	shl.b64 	%rd32, %rd31, 2;
	add.s64 	%rd33, %rd2, %rd32;
	ld.global.u32 	%r189, [%rd33];
	max.s32 	%r190, %r469, %r189;
	ld.global.u32 	%r191, [%rd33+1024];
	max.s32 	%r192, %r190, %r191;
	ld.global.u32 	%r193, [%rd33+2048];
	max.s32 	%r194, %r192, %r193;
	ld.global.u32 	%r195, [%rd33+3072];
	max.s32 	%r196, %r194, %r195;
	ld.global.u32 	%r197, [%rd33+4096];
	max.s32 	%r198, %r196, %r197;
	ld.global.u32 	%r199, [%rd33+5120];
	max.s32 	%r200, %r198, %r199;
	ld.global.u32 	%r201, [%rd33+6144];
	max.s32 	%r202, %r200, %r201;
	ld.global.u32 	%r203, [%rd33+7168];
	max.s32 	%r469, %r202, %r203;
	add.s32 	%r459, %r459, 2048;
$L__BB9_39:
	setp.eq.s32 	%p13, %r61, 0;
	@%p13 bra 	$L__BB9_45;
	and.b32  	%r67, %r49, 3;
	setp.lt.u32 	%p14, %r61, 4;
	@%p14 bra 	$L__BB9_42;
	cvt.u64.u32 	%rd34, %r459;
	add.s64 	%rd35, %rd53, %rd34;
	shl.b64 	%rd36, %rd35, 2;
	add.s64 	%rd37, %rd2, %rd36;
	ld.global.u32 	%r205, [%rd37];
	max.s32 	%r206, %r469, %r205;
	ld.global.u32 	%r207, [%rd37+1024];
	max.s32 	%r208, %r206, %r207;
	ld.global.u32 	%r209, [%rd37+2048];
	max.s32 	%r210, %r208, %r209;
	ld.global.u32 	%r211, [%rd37+3072];
	max.s32 	%r469, %r210, %r211;
	add.s32 	%r459, %r459, 1024;
$L__BB9_42:
	setp.eq.s32 	%p15, %r67, 0;
	@%p15 bra 	$L__BB9_45;
	cvt.u64.u32 	%rd38, %r459;
	add.s64 	%rd39, %rd53, %rd38;
	shl.b64 	%rd40, %rd39, 2;
	add.s64 	%rd55, %rd2, %rd40;
	neg.s32 	%r467, %r67;
$L__BB9_44:
	.pragma "nounroll";
	ld.global.u32 	%r212, [%rd55];
	max.s32 	%r469, %r469, %r212;
	add.s64 	%rd55, %rd55, 1024;
	add.s32 	%r467, %r467, 1;
	setp.ne.s32 	%p16, %r467, 0;
	@%p16 bra 	$L__BB9_44;
$L__BB9_45:
	// begin inline asm
	mov.u32 %r213, %laneid;
	// end inline asm
	mov.b32 	%r216, 1;
	mov.b32 	%r237, 31;
	mov.b32 	%r238, -1;
	// begin inline asm
	shfl.sync.down.b32 %r214, %r469, %r216, %r237, %r238;
	// end inline asm
	setp.gt.s32 	%p17, %r213, 30;
	max.s32 	%r239, %r469, %r214;
	selp.b32 	%r220, %r469, %r239, %p17;
	mov.b32 	%r221, 2;
	// begin inline asm
	shfl.sync.down.b32 %r219, %r220, %r221, %r237, %r238;
	// end inline asm
	setp.gt.s32 	%p18, %r213, 29;
	max.s32 	%r240, %r220, %r219;
	selp.b32 	%r225, %r220, %r240, %p18;
	mov.b32 	%r226, 4;
	// begin inline asm
	shfl.sync.down.b32 %r224, %r225, %r226, %r237, %r238;
	// end inline asm
	setp.gt.s32 	%p19, %r213, 27;
	max.s32 	%r241, %r225, %r224;
	selp.b32 	%r230, %r225, %r241, %p19;
	mov.b32 	%r231, 8;
	// begin inline asm
	shfl.sync.down.b32 %r229, %r230, %r231, %r237, %r238;
	// end inline asm
	setp.gt.s32 	%p20, %r213, 23;
	max.s32 	%r242, %r230, %r229;
	selp.b32 	%r235, %r230, %r242, %p20;
	mov.b32 	%r236, 16;
	// begin inline asm
	shfl.sync.down.b32 %r234, %r235, %r236, %r237, %r238;
	// end inline asm
	setp.gt.s32 	%p21, %r213, 15;
	max.s32 	%r79, %r235, %r234;
	selp.b32 	%r470, %r235, %r79, %p21;
	setp.ne.s32 	%p22, %r213, 0;
	@%p22 bra 	$L__BB9_47;
	shr.u32 	%r243, %r44, 3;
	and.b32  	%r244, %r243, 124;
	mov.u32 	%r245, _ZZN3cub18CUB_300001_SM_10006detail6reduce28DeviceReduceSingleTileKernelINS2_10policy_hubIiyN4cuda3__47maximumIiEEE10Policy1000EN6thrust24THRUST_300001_SM_1000_NS6detail15normal_iteratorINSC_10device_ptrIiEEEEPiyS8_iiNS5_3std3__410__identityEEEvT0_T1_T2_T3_T4_T6_E12temp_storage;
	add.s32 	%r246, %r245, %r244;
	st.shared.u32 	[%r246+8], %r79;
$L__BB9_47:
	bar.sync 	0;
	setp.ne.s32 	%p23, %r44, 0;
	@%p23 bra 	$L__BB9_49;
	ld.shared.u32 	%r247, [_ZZN3cub18CUB_300001_SM_10006detail6reduce28DeviceReduceSingleTileKernelINS2_10policy_hubIiyN4cuda3__47maximumIiEEE10Policy1000EN6thrust24THRUST_300001_SM_1000_NS6detail15normal_iteratorINSC_10device_ptrIiEEEEPiyS8_iiNS5_3std3__410__identityEEEvT0_T1_T2_T3_T4_T6_E12temp_storage+12];
	max.s32 	%r248, %r470, %r247;
	ld.shared.u32 	%r249, [_ZZN3cub18CUB_300001_SM_10006detail6reduce28DeviceReduceSingleTileKernelINS2_10policy_hubIiyN4cuda3__47maximumIiEEE10Policy1000EN6thrust24THRUST_300001_SM_1000_NS6detail15normal_iteratorINSC_10device_ptrIiEEEEPiyS8_iiNS5_3std3__410__identityEEEvT0_T1_T2_T3_T4_T6_E12temp_storage+16];
	max.s32 	%r250, %r248, %r249;
	ld.shared.u32 	%r251, [_ZZN3cub18CUB_300001_SM_10006detail6reduce28DeviceReduceSingleTileKernelINS2_10policy_hubIiyN4cuda3__47maximumIiEEE10Policy1000EN6thrust24THRUST_300001_SM_1000_NS6detail15normal_iteratorINSC_10device_ptrIiEEEEPiyS8_iiNS5_3std3__410__identityEEEvT0_T1_T2_T3_T4_T6_E12temp_storage+20];
	max.s32 	%r252, %r250, %r251;
	ld.shared.u32 	%r253, [_ZZN3cub18CUB_300001_SM_10006detail6reduce28DeviceReduceSingleTileKernelINS2_10policy_hubIiyN4cuda3__47maximumIiEEE10Policy1000EN6thrust24THRUST_300001_SM_1000_NS6detail15normal_iteratorINSC_10device_ptrIiEEEEPiyS8_iiNS5_3std3__410__identityEEEvT0_T1_T2_T3_T4_T6_E12temp_storage+24];
	max.s32 	%r254, %r252, %r253;
	ld.shared.u32 	%r255, [_ZZN3cub18CUB_300001_SM_10006detail6reduce28DeviceReduceSingleTileKernelINS2_10policy_hubIiyN4cuda3__47maximumIiEEE10Policy1000EN6thrust24THRUST_300001_SM_1000_NS6detail15normal_iteratorINSC_10device_ptrIiEEEEPiyS8_iiNS5_3std3__410__identityEEEvT0_T1_T2_T3_T4_T6_E12temp_storage+28];
	max.s32 	%r256, %r254, %r255;
	ld.shared.u32 	%r257, [_ZZN3cub18CUB_300001_SM_10006detail6reduce28DeviceReduceSingleTileKernelINS2_10policy_hubIiyN4cuda3__47maximumIiEEE10Policy1000EN6thrust24THRUST_300001_SM_1000_NS6detail15normal_iteratorINSC_10device_ptrIiEEEEPiyS8_iiNS5_3std3__410__identityEEEvT0_T1_T2_T3_T4_T6_E12temp_storage+32];
	max.s32 	%r258, %r256, %r257;
	ld.shared.u32 	%r259, [_ZZN3cub18CUB_300001_SM_10006detail6reduce28DeviceReduceSingleTileKernelINS2_10policy_hubIiyN4cuda3__47maximumIiEEE10Policy1000EN6thrust24THRUST_300001_SM_1000_NS6detail15normal_iteratorINSC_10device_ptrIiEEEEPiyS8_iiNS5_3std3__410__identityEEEvT0_T1_T2_T3_T4_T6_E12temp_storage+36];
	max.s32 	%r470, %r258, %r259;
$L__BB9_49:
	mov.u32 	%r432, %tid.x;
	setp.ne.s32 	%p57, %r432, 0;
	@%p57 bra 	$L__BB9_51;
	max.s32 	%r433, %r83, %r470;
	st.global.u32 	[%rd1], %r433;
$L__BB9_51:
	ret;

}
	// .globl	_ZN3cub18CUB_300001_SM_10006detail6reduce18DeviceReduceKernelINS2_10policy_hubIiyN4cuda3__47maximumIiEEE10Policy1000EN6thrust24THRUST_300001_SM_1000_NS6detail15normal_iteratorINSC_10device_ptrIiEEEEyS8_iNS5_3std3__410__identityEEEvT0_PT3_T1_NS0_13GridEvenShareISO_EET2_T4_
.visible .entry _ZN3cub18CUB_300001_SM_10006detail6reduce18DeviceReduceKernelINS2_10policy_hubIiyN4cuda3__47maximumIiEEE10Policy1000EN6thrust24THRUST_300001_SM_1000_NS6detail15normal_iteratorINSC_10device_ptrIiEEEEyS8_iNS5_3std3__410__identityEEEvT0_PT3_T1_NS0_13GridEvenShareISO_EET2_T4_(
	.param .align 8 .b8 _ZN3cub18CUB_300001_SM_10006detail6reduce18DeviceReduceKernelINS2_10policy_hubIiyN4cuda3__47maximumIiEEE10Policy1000EN6thrust24THRUST_300001_SM_1000_NS6detail15normal_iteratorINSC_10device_ptrIiEEEEyS8_iNS5_3std3__410__identityEEEvT0_PT3_T1_NS0_13GridEvenShareISO_EET2_T4__param_0[8],
	.param .u64 .ptr .align 1 _ZN3cub18CUB_300001_SM_10006detail6reduce18DeviceReduceKernelINS2_10policy_hubIiyN4cuda3__47maximumIiEEE10Policy1000EN6thrust24THRUST_300001_SM_1000_NS6detail15normal_iteratorINSC_10device_ptrIiEEEEyS8_iNS5_3std3__410__identityEEEvT0_PT3_T1_NS0_13GridEvenShareISO_EET2_T4__param_1,
	.param .u64 _ZN3cub18CUB_300001_SM_10006detail6reduce18DeviceReduceKernelINS2_10policy_hubIiyN4cuda3__47maximumIiEEE10Policy1000EN6thrust24THRUST_300001_SM_1000_NS6detail15normal_iteratorINSC_10device_ptrIiEEEEyS8_iNS5_3std3__410__identityEEEvT0_PT3_T1_NS0_13GridEvenShareISO_EET2_T4__param_2,
	.param .align 8 .b8 _ZN3cub18CUB_300001_SM_10006detail6reduce18DeviceReduceKernelINS2_10policy_hubIiyN4cuda3__47maximumIiEEE10Policy1000EN6thrust24THRUST_300001_SM_1000_NS6detail15normal_iteratorINSC_10device_ptrIiEEEEyS8_iNS5_3std3__410__identityEEEvT0_PT3_T1_NS0_13GridEvenShareISO_EET2_T4__param_3[72],
	.param .align 1 .b8 _ZN3cub18CUB_300001_SM_10006detail6reduce18DeviceReduceKernelINS2_10policy_hubIiyN4cuda3__47maximumIiEEE10Policy1000EN6thrust24THRUST_300001_SM_1000_NS6detail15normal_iteratorINSC_10device_ptrIiEEEEyS8_iNS5_3std3__410__identityEEEvT0_PT3_T1_NS0_13GridEvenShareISO_EET2_T4__param_4[1],
	.param .align 1 .b8 _ZN3cub18CUB_300001_SM_10006detail6reduce18DeviceReduceKernelINS2_10policy_hubIiyN4cuda3__47maximumIiEEE10Policy1000EN6thrust24THRUST_300001_SM_1000_NS6detail15normal_iteratorINSC_10device_ptrIiEEEEyS8_iNS5_3std3__410__identityEEEvT0_PT3_T1_NS0_13GridEvenShareISO_EET2_T4__param_5[1]
)
.maxntid 256
{
	.reg .pred 	%p<57>;
	.reg .b16 	%rs<4>;
	.reg .b32 	%r<502>;
	.reg .b64 	%rd<78>;
	// demoted variable
	.shared .align 4 .b8 _ZZN3cub18CUB_300001_SM_10006detail6reduce18DeviceReduceKernelINS2_10policy_hubIiyN4cuda3__47maximumIiEEE10Policy1000EN6thrust24THRUST_300001_SM_1000_NS6detail15normal_iteratorINSC_10device_ptrIiEEEEyS8_iNS5_3std3__410__identityEEEvT0_PT3_T1_NS0_13GridEvenShareISO_EET2_T4_E12temp_storage[44];
	ld.param.u64 	%rd1, [_ZN3cub18CUB_300001_SM_10006detail6reduce18DeviceReduceKernelINS2_10policy_hubIiyN4cuda3__47maximumIiEEE10Policy1000EN6thrust24THRUST_300001_SM_1000_NS6detail15normal_iteratorINSC_10device_ptrIiEEEEyS8_iNS5_3std3__410__identityEEEvT0_PT3_T1_NS0_13GridEvenShareISO_EET2_T4__param_3+32];
	ld.param.u32 	%r1, [_ZN3cub18CUB_300001_SM_10006detail6reduce18DeviceReduceKernelINS2_10policy_hubIiyN4cuda3__47maximumIiEEE10Policy1000EN6thrust24THRUST_300001_SM_1000_NS6detail15normal_iteratorINSC_10device_ptrIiEEEEyS8_iNS5_3std3__410__identityEEEvT0_PT3_T1_NS0_13GridEvenShareISO_EET2_T4__param_3+40];
	ld.param.u64 	%rd25, [_ZN3cub18CUB_300001_SM_10006detail6reduce18DeviceReduceKernelINS2_10policy_hubIiyN4cuda3__47maximumIiEEE10Policy1000EN6thrust24THRUST_300001_SM_1000_NS6detail15normal_iteratorINSC_10device_ptrIiEEEEyS8_iNS5_3std3__410__identityEEEvT0_PT3_T1_NS0_13GridEvenShareISO_EET2_T4__param_0];
	cvta.to.global.u64 	%rd2, %rd25;
	mov.u32 	%r2, %ctaid.x;
	shl.b32 	%r90, %r1, 12;
	cvt.s64.s32 	%rd3, %r90;
	shl.b32 	%r91, %r2, 12;
	cvt.u64.u32 	%rd4, %r91;
	sub.s64 	%rd5, %rd1, %rd4;
	setp.gt.u64 	%p1, %rd5, 4095;
	@%p1 bra 	$L__BB10_25;
	cvt.u32.u64 	%r288, %rd4;
	cvt.u32.u64 	%r3, %rd1;
	sub.s32 	%r4, %r3, %r288;
	mov.u32 	%r5, %tid.x;
	setp.ge.s32 	%p23, %r5, %r4;
	mov.b32 	%r482, 0;
	mov.u32 	%r471, %r5;
	@%p23 bra 	$L__BB10_3;
	add.s32 	%r290, %r288, %r5;
	mul.wide.u32 	%rd51, %r290, 4;
	add.s64 	%rd52, %rd2, %rd51;
	ld.global.u32 	%r482, [%rd52];
	add.s32 	%r471, %r5, 256;
$L__BB10_3:
	setp.ge.s32 	%p24, %r471, %r4;
	@%p24 bra 	$L__BB10_16;
	not.b32 	%r293, %r471;
	add.s32 	%r294, %r293, %r3;
	sub.s32 	%r295, %r294, %r288;
	shr.u32 	%r296, %r295, 8;
	add.s32 	%r10, %r296, 1;
	and.b32  	%r11, %r10, 15;
	setp.lt.u32 	%p25, %r295, 3840;
	@%p25 bra 	$L__BB10_7;
	and.b32  	%r297, %r10, 33554416;
	neg.s32 	%r467, %r297;
	mul.wide.u32 	%rd53, %r2, 16384;
	mul.wide.u32 	%rd54, %r471, 4;
	or.b64  	%rd55, %rd53, %rd54;
	add.s64 	%rd56, %rd55, %rd2;
	add.s64 	%rd72, %rd56, 8192;
$L__BB10_6:
	.pragma "nounroll";
	ld.global.u32 	%r298, [%rd72+-8192];
	max.s32 	%r299, %r482, %r298;
	ld.global.u32 	%r300, [%rd72+-7168];
	max.s32 	%r301, %r299, %r300;
	ld.global.u32 	%r302, [%rd72+-6144];
	max.s32 	%r303, %r301, %r302;
	ld.global.u32 	%r304, [%rd72+-5120];
	max.s32 	%r305, %r303, %r304;
	ld.global.u32 	%r306, [%rd72+-4096];
	max.s32 	%r307, %r305, %r306;
	ld.global.u32 	%r308, [%rd72+-3072];
	max.s32 	%r309, %r307, %r308;
	ld.global.u32 	%r310, [%rd72+-2048];
	max.s32 	%r311, %r309, %r310;
	ld.global.u32 	%r312, [%rd72+-1024];
	max.s32 	%r313, %r311, %r312;
	ld.global.u32 	%r314, [%rd72];
	max.s32 	%r315, %r313, %r314;
	ld.global.u32 	%r316, [%rd72+1024];
	max.s32 	%r317, %r315, %r316;
	ld.global.u32 	%r318, [%rd72+2048];
	max.s32 	%r319, %r317, %r318;
	ld.global.u32 	%r320, [%rd72+3072];
	max.s32 	%r321, %r319, %r320;
	ld.global.u32 	%r322, [%rd72+4096];
	max.s32 	%r323, %r321, %r322;
	ld.global.u32 	%r324, [%rd72+5120];
	max.s32 	%r325, %r323, %r324;
	ld.global.u32 	%r326, [%rd72+6144];
	max.s32 	%r327, %r325, %r326;
	ld.global.u32 	%r328, [%rd72+7168];
	max.s32 	%r482, %r327, %r328;
	add.s32 	%r471, %r471, 4096;
	add.s32 	%r467, %r467, 16;
	add.s64 	%rd72, %rd72, 16384;
	setp.ne.s32 	%p26, %r467, 0;
	@%p26 bra 	$L__BB10_6;
$L__BB10_7:
	setp.eq.s32 	%p27, %r11, 0;
	@%p27 bra 	$L__BB10_16;
	and.b32  	%r22, %r10, 7;
	setp.lt.u32 	%p28, %r11, 8;
	@%p28 bra 	$L__BB10_10;
	cvt.s64.s32 	%rd57, %r471;
	add.s64 	%rd58, %rd57, %rd4;
	shl.b64 	%rd59, %rd58, 2;
	add.s64 	%rd60, %rd2, %rd59;
	ld.global.u32 	%r330, [%rd60];
	max.s32 	%r331, %r482, %r330;
	ld.global.u32 	%r332, [%rd60+1024];
	max.s32 	%r333, %r331, %r332;
	ld.global.u32 	%r334, [%rd60+2048];
	max.s32 	%r335, %r333, %r334;
	ld.global.u32 	%r336, [%rd60+3072];
	max.s32 	%r337, %r335, %r336;
	ld.global.u32 	%r338, [%rd60+4096];
	max.s32 	%r339, %r337, %r338;
	ld.global.u32 	%r340, [%rd60+5120];
	max.s32 	%r341, %r339, %r340;
	ld.global.u32 	%r342, [%rd60+6144];
	max.s32 	%r343, %r341, %r342;
	ld.global.u32 	%r344, [%rd60+7168];
	max.s32 	%r482, %r343, %r344;
	add.s32 	%r471, %r471, 2048;
$L__BB10_10:
	setp.eq.s32 	%p29, %r22, 0;
	@%p29 bra 	$L__BB10_16;
	and.b32  	%r28, %r10, 3;
	setp.lt.u32 	%p30, %r22, 4;
	@%p30 bra 	$L__BB10_13;
	cvt.s64.s32 	%rd61, %r471;
	add.s64 	%rd62, %rd61, %rd4;
	shl.b64 	%rd63, %rd62, 2;
	add.s64 	%rd64, %rd2, %rd63;
	ld.global.u32 	%r346, [%rd64];
	max.s32 	%r347, %r482, %r346;
	ld.global.u32 	%r348, [%rd64+1024];
	max.s32 	%r349, %r347, %r348;
	ld.global.u32 	%r350, [%rd64+2048];
	max.s32 	%r351, %r349, %r350;
	ld.global.u32 	%r352, [%rd64+3072];
	max.s32 	%r482, %r351, %r352;
	add.s32 	%r471, %r471, 1024;
$L__BB10_13:
	setp.eq.s32 	%p31, %r28, 0;
	@%p31 bra 	$L__BB10_16;
	mul.wide.u32 	%rd65, %r2, 16384;
	add.s64 	%rd9, %rd2, %rd65;
	neg.s32 	%r479, %r28;
$L__BB10_15:
	.pragma "nounroll";
	mul.wide.s32 	%rd66, %r471, 4;
	add.s64 	%rd67, %rd9, %rd66;
	ld.global.u32 	%r353, [%rd67];
	max.s32 	%r482, %r482, %r353;
	add.s32 	%r471, %r471, 256;
	add.s32 	%r479, %r479, 1;
	setp.ne.s32 	%p32, %r479, 0;
	@%p32 bra 	$L__BB10_15;
$L__BB10_16:
	setp.lt.s32 	%p33, %r4, 256;
	@%p33 bra 	$L__BB10_21;
	// begin inline asm
	mov.u32 %r417, %laneid;
	// end inline asm
	mov.b32 	%r420, 1;
	mov.b32 	%r441, 31;
	mov.b32 	%r442, -1;
	// begin inline asm
	shfl.sync.down.b32 %r418, %r482, %r420, %r441, %r442;
	// end inline asm
	setp.gt.s32 	%p49, %r417, 30;
	max.s32 	%r443, %r482, %r418;
	selp.b32 	%r424, %r482, %r443, %p49;
	mov.b32 	%r425, 2;
	// begin inline asm
	shfl.sync.down.b32 %r423, %r424, %r425, %r441, %r442;
	// end inline asm
	setp.gt.s32 	%p50, %r417, 29;
	max.s32 	%r444, %r424, %r423;
	selp.b32 	%r429, %r424, %r444, %p50;
	mov.b32 	%r430, 4;
	// begin inline asm
	shfl.sync.down.b32 %r428, %r429, %r430, %r441, %r442;
	// end inline asm
	setp.gt.s32 	%p51, %r417, 27;
	max.s32 	%r445, %r429, %r428;
	selp.b32 	%r434, %r429, %r445, %p51;
	mov.b32 	%r435, 8;
	// begin inline asm
	shfl.sync.down.b32 %r433, %r434, %r435, %r441, %r442;
	// end inline asm
	setp.gt.s32 	%p52, %r417, 23;
	max.s32 	%r446, %r434, %r433;
	selp.b32 	%r439, %r434, %r446, %p52;
	mov.b32 	%r440, 16;
	// begin inline asm
	shfl.sync.down.b32 %r438, %r439, %r440, %r441, %r442;
	// end inline asm
	setp.gt.s32 	%p53, %r417, 15;
	max.s32 	%r42, %r439, %r438;
	selp.b32 	%r501, %r439, %r42, %p53;
	setp.ne.s32 	%p54, %r417, 0;
	@%p54 bra 	$L__BB10_19;
	shr.u32 	%r447, %r5, 3;
	and.b32  	%r448, %r447, 124;
	mov.u32 	%r449, _ZZN3cub18CUB_300001_SM_10006detail6reduce18DeviceReduceKernelINS2_10policy_hubIiyN4cuda3__47maximumIiEEE10Policy1000EN6thrust24THRUST_300001_SM_1000_NS6detail15normal_iteratorINSC_10device_ptrIiEEEEyS8_iNS5_3std3__410__identityEEEvT0_PT3_T1_NS0_13GridEvenShareISO_EET2_T4_E12temp_storage;
	add.s32 	%r450, %r449, %r448;
	st.shared.u32 	[%r450+8], %r42;
$L__BB10_19:
	bar.sync 	0;
	setp.ne.s32 	%p55, %r5, 0;
	@%p55 bra 	$L__BB10_46;
	ld.shared.u32 	%r451, [_ZZN3cub18CUB_300001_SM_10006detail6reduce18DeviceReduceKernelINS2_10policy_hubIiyN4cuda3__47maximumIiEEE10Policy1000EN6thrust24THRUST_300001_SM_1000_NS6detail15normal_iteratorINSC_10device_ptrIiEEEEyS8_iNS5_3std3__410__identityEEEvT0_PT3_T1_NS0_13GridEvenShareISO_EET2_T4_E12temp_storage+12];
	max.s32 	%r452, %r501, %r451;
	ld.shared.u32 	%r453, [_ZZN3cub18CUB_300001_SM_10006detail6reduce18DeviceReduceKernelINS2_10policy_hubIiyN4cuda3__47maximumIiEEE10Policy1000EN6thrust24THRUST_300001_SM_1000_NS6detail15normal_iteratorINSC_10device_ptrIiEEEEyS8_iNS5_3std3__410__identityEEEvT0_PT3_T1_NS0_13GridEvenShareISO_EET2_T4_E12temp_storage+16];
	max.s32 	%r454, %r452, %r453;
	ld.shared.u32 	%r455, [_ZZN3cub18CUB_300001_SM_10006detail6reduce18DeviceReduceKernelINS2_10policy_hubIiyN4cuda3__47maximumIiEEE10Policy1000EN6thrust24THRUST_300001_SM_1000_NS6detail15normal_iteratorINSC_10device_ptrIiEEEEyS8_iNS5_3std3__410__identityEEEvT0_PT3_T1_NS0_13GridEvenShareISO_EET2_T4_E12temp_storage+20];
	max.s32 	%r456, %r454, %r455;
	ld.shared.u32 	%r457, [_ZZN3cub18CUB_300001_SM_10006detail6reduce18DeviceReduceKernelINS2_10policy_hubIiyN4cuda3__47maximumIiEEE10Policy1000EN6thrust24THRUST_300001_SM_1000_NS6detail15normal_iteratorINSC_10device_ptrIiEEEEyS8_iNS5_3std3__410__identityEEEvT0_PT3_T1_NS0_13GridEvenShareISO_EET2_T4_E12temp_storage+24];
	max.s32 	%r458, %r456, %r457;
	ld.shared.u32 	%r459, [_ZZN3cub18CUB_300001_SM_10006detail6reduce18DeviceReduceKernelINS2_10policy_hubIiyN4cuda3__47maximumIiEEE10Policy1000EN6thrust24THRUST_300001_SM_1000_NS6detail15normal_iteratorINSC_10device_ptrIiEEEEyS8_iNS5_3std3__410__identityEEEvT0_PT3_T1_NS0_13GridEvenShareISO_EET2_T4_E12temp_storage+28];
	max.s32 	%r460, %r458, %r459;
	ld.shared.u32 	%r461, [_ZZN3cub18CUB_300001_SM_10006detail6reduce18DeviceReduceKernelINS2_10policy_hubIiyN4cuda3__47maximumIiEEE10Policy1000EN6thrust24THRUST_300001_SM_1000_NS6detail15normal_iteratorINSC_10device_ptrIiEEEEyS8_iNS5_3std3__410__identityEEEvT0_PT3_T1_NS0_13GridEvenShareISO_EET2_T4_E12temp_storage+32];
	max.s32 	%r462, %r460, %r461;
	ld.shared.u32 	%r463, [_ZZN3cub18CUB_300001_SM_10006detail6reduce18DeviceReduceKernelINS2_10policy_hubIiyN4cuda3__47maximumIiEEE10Policy1000EN6thrust24THRUST_300001_SM_1000_NS6detail15normal_iteratorINSC_10device_ptrIiEEEEyS8_iNS5_3std3__410__identityEEEvT0_PT3_T1_NS0_13GridEvenShareISO_EET2_T4_E12temp_storage+36];
	max.s32 	%r501, %r462, %r463;
	bra.uni 	$L__BB10_46;
$L__BB10_21:
	// begin inline asm
	mov.u32 %r354, %laneid;
	// end inline asm
	and.b32  	%r380, %r5, 992;
	add.s32 	%r381, %r380, 32;
	setp.gt.s32 	%p34, %r381, %r4;
	not.b32 	%r382, %r380;
	add.s32 	%r383, %r4, %r382;
	selp.b32 	%r378, %r383, 31, %p34;
	mov.b32 	%r357, 1;
	mov.b32 	%r379, -1;
	// begin inline asm
	shfl.sync.down.b32 %r355, %r482, %r357, %r378, %r379;
	// end inline asm
	setp.lt.s32 	%p35, %r354, %r378;
	max.s32 	%r384, %r482, %r355;
	selp.b32 	%r361, %r384, %r482, %p35;
	mov.b32 	%r362, 2;
	// begin inline asm
	shfl.sync.down.b32 %r360, %r361, %r362, %r378, %r379;
	// end inline asm
	add.s32 	%r385, %r354, 2;
	setp.gt.s32 	%p36, %r385, %r378;
	max.s32 	%r386, %r361, %r360;
	selp.b32 	%r366, %r361, %r386, %p36;
	mov.b32 	%r367, 4;
	// begin inline asm
	shfl.sync.down.b32 %r365, %r366, %r367, %r378, %r379;
	// end inline asm
	add.s32 	%r387, %r354, 4;
	setp.gt.s32 	%p37, %r387, %r378;
	max.s32 	%r388, %r366, %r365;
	selp.b32 	%r371, %r366, %r388, %p37;
	mov.b32 	%r372, 8;
	// begin inline asm
	shfl.sync.down.b32 %r370, %r371, %r372, %r378, %r379;
	// end inline asm
	add.s32 	%r389, %r354, 8;
	setp.gt.s32 	%p38, %r389, %r378;
	max.s32 	%r390, %r371, %r370;
	selp.b32 	%r376, %r371, %r390, %p38;
	mov.b32 	%r377, 16;
	// begin inline asm
	shfl.sync.down.b32 %r375, %r376, %r377, %r378, %r379;
	// end inline asm
	add.s32 	%r391, %r354, 16;
	setp.gt.s32 	%p39, %r391, %r378;
	max.s32 	%r392, %r376, %r375;
	selp.b32 	%r501, %r376, %r392, %p39;
	setp.ne.s32 	%p40, %r354, 0;
	@%p40 bra 	$L__BB10_23;
	shr.u32 	%r393, %r5, 3;
	and.b32  	%r394, %r393, 124;
	mov.u32 	%r395, _ZZN3cub18CUB_300001_SM_10006detail6reduce18DeviceReduceKernelINS2_10policy_hubIiyN4cuda3__47maximumIiEEE10Policy1000EN6thrust24THRUST_300001_SM_1000_NS6detail15normal_iteratorINSC_10device_ptrIiEEEEyS8_iNS5_3std3__410__identityEEEvT0_PT3_T1_NS0_13GridEvenShareISO_EET2_T4_E12temp_storage;
	add.s32 	%r396, %r395, %r394;
	st.shared.u32 	[%r396+8], %r501;
$L__BB10_23:
	bar.sync 	0;
	setp.ne.s32 	%p41, %r5, 0;
	@%p41 bra 	$L__BB10_46;
	setp.gt.s32 	%p42, %r4, 32;
	ld.shared.u32 	%r397, [_ZZN3cub18CUB_300001_SM_10006detail6reduce18DeviceReduceKernelINS2_10policy_hubIiyN4cuda3__47maximumIiEEE10Policy1000EN6thrust24THRUST_300001_SM_1000_NS6detail15normal_iteratorINSC_10device_ptrIiEEEEyS8_iNS5_3std3__410__identityEEEvT0_PT3_T1_NS0_13GridEvenShareISO_EET2_T4_E12temp_storage+12];
	max.s32 	%r398, %r501, %r397;
	selp.b32 	%r399, %r398, %r501, %p42;
	setp.gt.s32 	%p43, %r4, 64;
	ld.shared.u32 	%r400, [_ZZN3cub18CUB_300001_SM_10006detail6reduce18DeviceReduceKernelINS2_10policy_hubIiyN4cuda3__47maximumIiEEE10Policy1000EN6thrust24THRUST_300001_SM_1000_NS6detail15normal_iteratorINSC_10device_ptrIiEEEEyS8_iNS5_3std3__410__identityEEEvT0_PT3_T1_NS0_13GridEvenShareISO_EET2_T4_E12temp_storage+16];
	max.s32 	%r401, %r399, %r400;
	selp.b32 	%r402, %r401, %r399, %p43;
	setp.gt.s32 	%p44, %r4, 96;
	ld.shared.u32 	%r403, [_ZZN3cub18CUB_300001_SM_10006detail6reduce18DeviceReduceKernelINS2_10policy_hubIiyN4cuda3__47maximumIiEEE10Policy1000EN6thrust24THRUST_300001_SM_1000_NS6detail15normal_iteratorINSC_10device_ptrIiEEEEyS8_iNS5_3std3__410__identityEEEvT0_PT3_T1_NS0_13GridEvenShareISO_EET2_T4_E12temp_storage+20];
	max.s32 	%r404, %r402, %r403;
	selp.b32 	%r405, %r404, %r402, %p44;
	setp.gt.s32 	%p45, %r4, 128;
	ld.shared.u32 	%r406, [_ZZN3cub18CUB_300001_SM_10006detail6reduce18DeviceReduceKernelINS2_10policy_hubIiyN4cuda3__47maximumIiEEE10Policy1000EN6thrust24THRUST_300001_SM_1000_NS6detail15normal_iteratorINSC_10device_ptrIiEEEEyS8_iNS5_3std3__410__identityEEEvT0_PT3_T1_NS0_13GridEvenShareISO_EET2_T4_E12temp_storage+24];
	max.s32 	%r407, %r405, %r406;
	selp.b32 	%r408, %r407, %r405, %p45;
	setp.gt.s32 	%p46, %r4, 160;
	ld.shared.u32 	%r409, [_ZZN3cub18CUB_300001_SM_10006detail6reduce18DeviceReduceKernelINS2_10policy_hubIiyN4cuda3__47maximumIiEEE10Policy1000EN6thrust24THRUST_300001_SM_1000_NS6detail15normal_iteratorINSC_10device_ptrIiEEEEyS8_iNS5_3std3__410__identityEEEvT0_PT3_T1_NS0_13GridEvenShareISO_EET2_T4_E12temp_storage+28];
	max.s32 	%r410, %r408, %r409;
	selp.b32 	%r411, %r410, %r408, %p46;
	setp.gt.s32 	%p47, %r4, 192;
	ld.shared.u32 	%r412, [_ZZN3cub18CUB_300001_SM_10006detail6reduce18DeviceReduceKernelINS2_10policy_hubIiyN4cuda3__47maximumIiEEE10Policy1000EN6thrust24THRUST_300001_SM_1000_NS6detail15normal_iteratorINSC_10device_ptrIiEEEEyS8_iNS5_3std3__410__identityEEEvT0_PT3_T1_NS0_13GridEvenShareISO_EET2_T4_E12temp_storage+32];
	max.s32 	%r413, %r411, %r412;
	selp.b32 	%r414, %r413, %r411, %p47;
	setp.gt.s32 	%p48, %r4, 224;
	ld.shared.u32 	%r415, [_ZZN3cub18CUB_300001_SM_10006detail6reduce18DeviceReduceKernelINS2_10policy_hubIiyN4cuda3__47maximumIiEEE10Policy1000EN6thrust24THRUST_300001_SM_1000_NS6detail15normal_iteratorINSC_10device_ptrIiEEEEyS8_iNS5_3std3__410__identityEEEvT0_PT3_T1_NS0_13GridEvenShareISO_EET2_T4_E12temp_storage+36];
	max.s32 	%r416, %r414, %r415;
	selp.b32 	%r501, %r416, %r414, %p48;
	bra.uni 	$L__BB10_46;
$L__BB10_25:
	cvt.u32.u64 	%r92, %rd4;
	mov.u32 	%r47, %tid.x;
	add.s32 	%r93, %r47, %r92;
	mul.wide.u32 	%rd26, %r93, 4;
	add.s64 	%rd27, %rd2, %rd26;
	ld.global.u32 	%r94, [%rd27];
	ld.global.u32 	%r95, [%rd27+1024];
	ld.global.u32 	%r96, [%rd27+2048];
	ld.global.u32 	%r97, [%rd27+3072];
	ld.global.u32 	%r98, [%rd27+4096];
	ld.global.u32 	%r99, [%rd27+5120];
	ld.global.u32 	%r100, [%rd27+6144];
	ld.global.u32 	%r101, [%rd27+7168];
	ld.global.u32 	%r102, [%rd27+8192];
	ld.global.u32 	%r103, [%rd27+9216];
	ld.global.u32 	%r104, [%rd27+10240];
	ld.global.u32 	%r105, [%rd27+11264];
	ld.global.u32 	%r106, [%rd27+12288];
	ld.global.u32 	%r107, [%rd27+13312];
	ld.global.u32 	%r108, [%rd27+14336];
	ld.global.u32 	%r109, [%rd27+15360];
	max.s32 	%r110, %r94, %r95;
	max.s32 	%r111, %r110, %r96;
	max.s32 	%r112, %r97, %r98;
	max.s32 	%r113, %r112, %r99;
	max.s32 	%r114, %r100, %r101;
	max.s32 	%r115, %r114, %r102;
	max.s32 	%r116, %r103, %r104;
	max.s32 	%r117, %r116, %r105;
	max.s32 	%r118, %r106, %r107;
	max.s32 	%r119, %r118, %r108;
	max.s32 	%r120, %r111, %r113;
	max.s32 	%r121, %r120, %r115;
	max.s32 	%r122, %r117, %r119;
	max.s32 	%r123, %r122, %r109;
	max.s32 	%r500, %r121, %r123;
	setp.lt.u64 	%p2, %rd5, %rd3;
	@%p2 bra 	$L__BB10_42;
	cvt.u32.u64 	%r125, %rd3;
	cvt.u64.u32 	%rd28, %r47;
	add.s64 	%rd74, %rd4, %rd3;
	cvt.u32.u64 	%r49, %rd1;
	not.b32 	%r127, %r47;
	add.s32 	%r128, %r127, %r49;
	sub.s32 	%r129, %r128, %r125;
	sub.s32 	%r483, %r129, %r92;
	add.s64 	%rd29, %rd74, %rd28;
	shl.b64 	%rd30, %rd29, 2;
	add.s64 	%rd31, %rd30, %rd2;
	add.s64 	%rd73, %rd31, 8192;
	mov.b32 	%r484, 0;
	shl.b32 	%r130, %r1, 12;
	mov.u64 	%rd75, %rd4;
$L__BB10_27:
	cvt.s64.s32 	%rd15, %r130;
	add.s64 	%rd75, %rd75, %rd15;
	add.s64 	%rd32, %rd1, -4096;
	setp.gt.u64 	%p3, %rd75, %rd32;
	@%p3 bra 	$L__BB10_29;
	shl.b32 	%r131, %r1, 12;
	cvt.s64.s32 	%rd33, %r131;
	cvt.u64.u32 	%rd34, %r47;
	add.s64 	%rd35, %rd75, %rd34;
	shl.b64 	%rd36, %rd35, 2;
	add.s64 	%rd37, %rd2, %rd36;
	ld.global.u32 	%r132, [%rd37];
	ld.global.u32 	%r133, [%rd37+1024];
	ld.global.u32 	%r134, [%rd37+2048];
	ld.global.u32 	%r135, [%rd37+3072];
	ld.global.u32 	%r136, [%rd37+4096];
	ld.global.u32 	%r137, [%rd37+5120];
	ld.global.u32 	%r138, [%rd37+6144];
	ld.global.u32 	%r139, [%rd37+7168];
	ld.global.u32 	%r140, [%rd37+8192];
	ld.global.u32 	%r141, [%rd37+9216];
	ld.global.u32 	%r142, [%rd37+10240];
	ld.global.u32 	%r143, [%rd37+11264];
	ld.global.u32 	%r144, [%rd37+12288];
	ld.global.u32 	%r145, [%rd37+13312];
	ld.global.u32 	%r146, [%rd37+14336];
	ld.global.u32 	%r147, [%rd37+15360];
	max.s32 	%r148, %r500, %r132;
	max.s32 	%r149, %r148, %r133;
	max.s32 	%r150, %r134, %r135;
	max.s32 	%r151, %r150, %r136;
	max.s32 	%r152, %r137, %r138;
	max.s32 	%r153, %r152, %r139;
	max.s32 	%r154, %r140, %r141;
	max.s32 	%r155, %r154, %r142;
	max.s32 	%r156, %r143, %r144;
	max.s32 	%r157, %r156, %r145;
	max.s32 	%r158, %r146, %r147;
	max.s32 	%r159, %r149, %r151;
	max.s32 	%r160, %r159, %r153;
	max.s32 	%r161, %r155, %r157;
	max.s32 	%r162, %r161, %r158;
	max.s32 	%r500, %r160, %r162;
	sub.s64 	%rd38, %rd1, %rd75;
	setp.lt.u64 	%p4, %rd38, %rd33;
	add.s32 	%r484, %r484, 1;
	add.s64 	%rd74, %rd74, %rd33;
	sub.s32 	%r483, %r483, %r131;
	mul.wide.s32 	%rd39, %r131, 4;
	add.s64 	%rd73, %rd73, %rd39;
	@%p4 bra 	$L__BB10_42;
	bra.uni 	$L__BB10_27;
$L__BB10_29:
	setp.le.u64 	%p5, %rd1, %rd75;
	cvt.u32.u64 	%r163, %rd75;
	cvt.u32.u64 	%r164, %rd1;
	sub.s32 	%r165, %r164, %r163;
	setp.ge.s32 	%p6, %r47, %r165;
	or.pred  	%p7, %p5, %p6;
	@%p7 bra 	$L__BB10_42;
	cvt.u32.u64 	%r168, %rd15;
	cvt.u32.u64 	%r169, %rd4;
	not.b32 	%r170, %r47;
	add.s32 	%r171, %r170, %r49;
	add.s32 	%r172, %r168, %r169;
	sub.s32 	%r173, %r171, %r172;
	mul.lo.s32 	%r174, %r1, %r484;
	shl.b32 	%r175, %r174, 12;
	sub.s32 	%r176, %r173, %r175;
	shr.u32 	%r177, %r176, 8;
	add.s32 	%r57, %r177, 1;
	and.b32  	%r58, %r57, 15;
	setp.lt.u32 	%p8, %r176, 3840;
	mov.u32 	%r490, %r47;
	@%p8 bra 	$L__BB10_33;
	shr.u32 	%r178, %r483, 8;
	add.s32 	%r179, %r178, 1;
	and.b32  	%r180, %r179, 33554416;
	neg.s32 	%r486, %r180;
	mov.u32 	%r490, %r47;
$L__BB10_32:
	.pragma "nounroll";
	ld.global.u32 	%r181, [%rd73+-8192];
	max.s32 	%r182, %r500, %r181;
	ld.global.u32 	%r183, [%rd73+-7168];
	max.s32 	%r184, %r182, %r183;
	ld.global.u32 	%r185, [%rd73+-6144];
	max.s32 	%r186, %r184, %r185;
	ld.global.u32 	%r187, [%rd73+-5120];
	max.s32 	%r188, %r186, %r187;
	ld.global.u32 	%r189, [%rd73+-4096];
	max.s32 	%r190, %r188, %r189;
	ld.global.u32 	%r191, [%rd73+-3072];
	max.s32 	%r192, %r190, %r191;
	ld.global.u32 	%r193, [%rd73+-2048];
	max.s32 	%r194, %r192, %r193;
	ld.global.u32 	%r195, [%rd73+-1024];
	max.s32 	%r196, %r194, %r195;
	ld.global.u32 	%r197, [%rd73];
	max.s32 	%r198, %r196, %r197;
	ld.global.u32 	%r199, [%rd73+1024];
	max.s32 	%r200, %r198, %r199;
	ld.global.u32 	%r201, [%rd73+2048];
	max.s32 	%r202, %r200, %r201;
	ld.global.u32 	%r203, [%rd73+3072];
	max.s32 	%r204, %r202, %r203;
	ld.global.u32 	%r205, [%rd73+4096];
	max.s32 	%r206, %r204, %r205;
	ld.global.u32 	%r207, [%rd73+5120];
	max.s32 	%r208, %r206, %r207;
	ld.global.u32 	%r209, [%rd73+6144];
	max.s32 	%r210, %r208, %r209;
	ld.global.u32 	%r211, [%rd73+7168];
	max.s32 	%r500, %r210, %r211;
	add.s32 	%r490, %r490, 4096;
	add.s32 	%r486, %r486, 16;
	add.s64 	%rd73, %rd73, 16384;
	setp.ne.s32 	%p9, %r486, 0;
	@%p9 bra 	$L__BB10_32;
$L__BB10_33:
	setp.eq.s32 	%p10, %r58, 0;
	@%p10 bra 	$L__BB10_42;
	and.b32  	%r69, %r57, 7;
	setp.lt.u32 	%p11, %r58, 8;
	@%p11 bra 	$L__BB10_36;
	cvt.u64.u32 	%rd40, %r490;
	add.s64 	%rd41, %rd75, %rd40;
	shl.b64 	%rd42, %rd41, 2;
	add.s64 	%rd43, %rd2, %rd42;
	ld.global.u32 	%r213, [%rd43];
	max.s32 	%r214, %r500, %r213;
	ld.global.u32 	%r215, [%rd43+1024];
	max.s32 	%r216, %r214, %r215;
	ld.global.u32 	%r217, [%rd43+2048];
	max.s32 	%r218, %r216, %r217;
	ld.global.u32 	%r219, [%rd43+3072];
	max.s32 	%r220, %r218, %r219;
	ld.global.u32 	%r221, [%rd43+4096];
	max.s32 	%r222, %r220, %r221;
	ld.global.u32 	%r223, [%rd43+5120];
	max.s32 	%r224, %r222, %r223;
	ld.global.u32 	%r225, [%rd43+6144];
	max.s32 	%r226, %r224, %r225;
	ld.global.u32 	%r227, [%rd43+7168];
	max.s32 	%r500, %r226, %r227;
	add.s32 	%r490, %r490, 2048;
$L__BB10_36:
	setp.eq.s32 	%p12, %r69, 0;
	@%p12 bra 	$L__BB10_42;
	setp.lt.u32 	%p13, %r69, 4;
	@%p13 bra 	$L__BB10_39;
	cvt.u64.u32 	%rd44, %r490;
	add.s64 	%rd45, %rd75, %rd44;
	shl.b64 	%rd46, %rd45, 2;
	add.s64 	%rd47, %rd2, %rd46;
	ld.global.u32 	%r229, [%rd47];
	max.s32 	%r230, %r500, %r229;
	ld.global.u32 	%r231, [%rd47+1024];
	max.s32 	%r232, %r230, %r231;
	ld.global.u32 	%r233, [%rd47+2048];
	max.s32 	%r234, %r232, %r233;
	ld.global.u32 	%r235, [%rd47+3072];
	max.s32 	%r500, %r234, %r235;
	add.s32 	%r490, %r490, 1024;
$L__BB10_39:
	and.b32  	%r236, %r57, 3;
	setp.eq.s32 	%p14, %r236, 0;
	@%p14 bra 	$L__BB10_42;
	cvt.u64.u32 	%rd48, %r490;
	add.s64 	%rd49, %rd48, %rd74;
	shl.b64 	%rd50, %rd49, 2;
	add.s64 	%rd77, %rd2, %rd50;
	cvt.u16.u32 	%rs1, %r483;
	shr.u16 	%rs2, %rs1, 8;
	add.s16 	%rs3, %rs2, 1;
	cvt.u32.u16 	%r237, %rs3;
	and.b32  	%r238, %r237, 3;
	neg.s32 	%r498, %r238;
$L__BB10_41:
	.pragma "nounroll";
	ld.global.u32 	%r239, [%rd77];
	max.s32 	%r500, %r500, %r239;
	add.s64 	%rd77, %rd77, 1024;
	add.s32 	%r498, %r498, 1;
	setp.ne.s32 	%p15, %r498, 0;
	@%p15 bra 	$L__BB10_41;
$L__BB10_42:
	// begin inline asm
	mov.u32 %r240, %laneid;
	// end inline asm
	mov.b32 	%r243, 1;
	mov.b32 	%r264, 31;
	mov.b32 	%r265, -1;
	// begin inline asm
	shfl.sync.down.b32 %r241, %r500, %r243, %r264, %r265;
	// end inline asm
	setp.gt.s32 	%p16, %r240, 30;
	max.s32 	%r266, %r500, %r241;
	selp.b32 	%r247, %r500, %r266, %p16;
	mov.b32 	%r248, 2;
	// begin inline asm
	shfl.sync.down.b32 %r246, %r247, %r248, %r264, %r265;
	// end inline asm
	setp.gt.s32 	%p17, %r240, 29;
	max.s32 	%r267, %r247, %r246;
	selp.b32 	%r252, %r247, %r267, %p17;
	mov.b32 	%r253, 4;
	// begin inline asm
	shfl.sync.down.b32 %r251, %r252, %r253, %r264, %r265;
	// end inline asm
	setp.gt.s32 	%p18, %r240, 27;
	max.s32 	%r268, %r252, %r251;
	selp.b32 	%r257, %r252, %r268, %p18;
	mov.b32 	%r258, 8;
	// begin inline asm
	shfl.sync.down.b32 %r256, %r257, %r258, %r264, %r265;
	// end inline asm
	setp.gt.s32 	%p19, %r240, 23;
	max.s32 	%r269, %r257, %r256;
	selp.b32 	%r262, %r257, %r269, %p19;
	mov.b32 	%r263, 16;
	// begin inline asm
	shfl.sync.down.b32 %r261, %r262, %r263, %r264, %r265;
	// end inline asm
	setp.gt.s32 	%p20, %r240, 15;
	max.s32 	%r86, %r262, %r261;
	selp.b32 	%r501, %r262, %r86, %p20;
	setp.ne.s32 	%p21, %r240, 0;
	@%p21 bra 	$L__BB10_44;
	shr.u32 	%r270, %r47, 3;
	and.b32  	%r271, %r270, 124;
	mov.u32 	%r272, _ZZN3cub18CUB_300001_SM_10006detail6reduce18DeviceReduceKernelINS2_10policy_hubIiyN4cuda3__47maximumIiEEE10Policy1000EN6thrust24THRUST_300001_SM_1000_NS6detail15normal_iteratorINSC_10device_ptrIiEEEEyS8_iNS5_3std3__410__identityEEEvT0_PT3_T1_NS0_13GridEvenShareISO_EET2_T4_E12temp_storage;
	add.s32 	%r273, %r272, %r271;
	st.shared.u32 	[%r273+8], %r86;
$L__BB10_44:
	bar.sync 	0;
	setp.ne.s32 	%p22, %r47, 0;
	@%p22 bra 	$L__BB10_46;
	ld.shared.u32 	%r274, [_ZZN3cub18CUB_300001_SM_10006detail6reduce18DeviceReduceKernelINS2_10policy_hubIiyN4cuda3__47maximumIiEEE10Policy1000EN6thrust24THRUST_300001_SM_1000_NS6detail15normal_iteratorINSC_10device_ptrIiEEEEyS8_iNS5_3std3__410__identityEEEvT0_PT3_T1_NS0_13GridEvenShareISO_EET2_T4_E12temp_storage+12];
	max.s32 	%r275, %r501, %r274;
	ld.shared.u32 	%r276, [_ZZN3cub18CUB_300001_SM_10006detail6reduce18DeviceReduceKernelINS2_10policy_hubIiyN4cuda3__47maximumIiEEE10Policy1000EN6thrust24THRUST_300001_SM_1000_NS6detail15normal_iteratorINSC_10device_ptrIiEEEEyS8_iNS5_3std3__410__identityEEEvT0_PT3_T1_NS0_13GridEvenShareISO_EET2_T4_E12temp_storage+16];
	max.s32 	%r277, %r275, %r276;
	ld.shared.u32 	%r278, [_ZZN3cub18CUB_300001_SM_10006detail6reduce18DeviceReduceKernelINS2_10policy_hubIiyN4cuda3__47maximumIiEEE10Policy1000EN6thrust24THRUST_300001_SM_1000_NS6detail15normal_iteratorINSC_10device_ptrIiEEEEyS8_iNS5_3std3__410__identityEEEvT0_PT3_T1_NS0_13GridEvenShareISO_EET2_T4_E12temp_storage+20];
	max.s32 	%r279, %r277, %r278;
	ld.shared.u32 	%r280, [_ZZN3cub18CUB_300001_SM_10006detail6reduce18DeviceReduceKernelINS2_10policy_hubIiyN4cuda3__47maximumIiEEE10Policy1000EN6thrust24THRUST_300001_SM_1000_NS6detail15normal_iteratorINSC_10device_ptrIiEEEEyS8_iNS5_3std3__410__identityEEEvT0_PT3_T1_NS0_13GridEvenShareISO_EET2_T4_E12temp_storage+24];
	max.s32 	%r281, %r279, %r280;
	ld.shared.u32 	%r282, [_ZZN3cub18CUB_300001_SM_10006detail6reduce18DeviceReduceKernelINS2_10policy_hubIiyN4cuda3__47maximumIiEEE10Policy1000EN6thrust24THRUST_300001_SM_1000_NS6detail15normal_iteratorINSC_10device_ptrIiEEEEyS8_iNS5_3std3__410__identityEEEvT0_PT3_T1_NS0_13GridEvenShareISO_EET2_T4_E12temp_storage+28];
	max.s32 	%r283, %r281, %r282;
	ld.shared.u32 	%r284, [_ZZN3cub18CUB_300001_SM_10006detail6reduce18DeviceReduceKernelINS2_10policy_hubIiyN4cuda3__47maximumIiEEE10Policy1000EN6thrust24THRUST_300001_SM_1000_NS6detail15normal_iteratorINSC_10device_ptrIiEEEEyS8_iNS5_3std3__410__identityEEEvT0_PT3_T1_NS0_13GridEvenShareISO_EET2_T4_E12temp_storage+32];
	max.s32 	%r285, %r283, %r284;
	ld.shared.u32 	%r286, [_ZZN3cub18CUB_300001_SM_10006detail6reduce18DeviceReduceKernelINS2_10policy_hubIiyN4cuda3__47maximumIiEEE10Policy1000EN6thrust24THRUST_300001_SM_1000_NS6detail15normal_iteratorINSC_10device_ptrIiEEEEyS8_iNS5_3std3__410__identityEEEvT0_PT3_T1_NS0_13GridEvenShareISO_EET2_T4_E12temp_storage+36];
	max.s32 	%r501, %r285, %r286;
$L__BB10_46:
	mov.u32 	%r464, %tid.x;
	setp.ne.s32 	%p56, %r464, 0;
	@%p56 bra 	$L__BB10_48;
	ld.param.u64 	%rd71, [_ZN3cub18CUB_300001_SM_10006detail6reduce18DeviceReduceKernelINS2_10policy_hubIiyN4cuda3__47maximumIiEEE10Policy1000EN6thrust24THRUST_300001_SM_1000_NS6detail15normal_iteratorINSC_10device_ptrIiEEEEyS8_iNS5_3std3__410__identityEEEvT0_PT3_T1_NS0_13GridEvenShareISO_EET2_T4__param_1];
	cvta.to.global.u64 	%rd68, %rd71;
	mul.wide.u32 	%rd69, %r2, 4;
	add.s64 	%rd70, %rd68, %rd69;
	st.global.u32 	[%rd70], %r501;
$L__BB10_48:
	ret;

}
	// .globl	_ZN3cub18CUB_300001_SM_10006detail6reduce28DeviceReduceSingleTileKernelINS2_10policy_hubIiyN4cuda3__47maximumIiEEE10Policy1000EPiSB_iS8_iiNS5_3std3__410__identityEEEvT0_T1_T2_T3_T4_T6_
.visible .entry _ZN3cub18CUB_300001_SM_10006detail6reduce28DeviceReduceSingleTileKernelINS2_10policy_hubIiyN4cuda3__47maximumIiEEE10Policy1000EPiSB_iS8_iiNS5_3std3__410__identityEEEvT0_T1_T2_T3_T4_T6_(
	.param .u64 .ptr .align 1 _ZN3cub18CUB_300001_SM_10006detail6reduce28DeviceReduceSingleTileKernelINS2_10policy_hubIiyN4cuda3__47maximumIiEEE10Policy1000EPiSB_iS8_iiNS5_3std3__410__identityEEEvT0_T1_T2_T3_T4_T6__param_0,
	.param .u64 .ptr .align 1 _ZN3cub18CUB_300001_SM_10006detail6reduce28DeviceReduceSingleTileKernelINS2_10policy_hubIiyN4cuda3__47maximumIiEEE10Policy1000EPiSB_iS8_iiNS5_3std3__410__identityEEEvT0_T1_T2_T3_T4_T6__param_1,
	.param .u32 _ZN3cub18CUB_300001_SM_10006detail6reduce28DeviceReduceSingleTileKernelINS2_10policy_hubIiyN4cuda3__47maximumIiEEE10Policy1000EPiSB_iS8_iiNS5_3std3__410__identityEEEvT0_T1_T2_T3_T4_T6__param_2,
	.param .align 1 .b8 _ZN3cub18CUB_300001_SM_10006detail6reduce28DeviceReduceSingleTileKernelINS2_10policy_hubIiyN4cuda3__47maximumIiEEE10Policy1000EPiSB_iS8_iiNS5_3std3__410__identityEEEvT0_T1_T2_T3_T4_T6__param_3[1],
	.param .u32 _ZN3cub18CUB_300001_SM_10006detail6reduce28DeviceReduceSingleTileKernelINS2_10policy_hubIiyN4cuda3__47maximumIiEEE10Policy1000EPiSB_iS8_iiNS5_3std3__410__identityEEEvT0_T1_T2_T3_T4_T6__param_4,
	.param .align 1 .b8 _ZN3cub18CUB_300001_SM_10006detail6reduce28DeviceReduceSingleTileKernelINS2_10policy_hubIiyN4cuda3__47maximumIiEEE10Policy1000EPiSB_iS8_iiNS5_3std3__410__identityEEEvT0_T1_T2_T3_T4_T6__param_5[1]
)
.maxntid 256
.minnctapersm 1
{
	.reg .pred 	%p<97>;
	.reg .b32 	%r<687>;
	.reg .b64 	%rd<125>;
	// demoted variable
	.shared .align 4 .b8 _ZZN3cub18CUB_300001_SM_10006detail6reduce28DeviceReduceSingleTileKernelINS2_10policy_hubIiyN4cuda3__47maximumIiEEE10Policy1000EPiSB_iS8_iiNS5_3std3__410__identityEEEvT0_T1_T2_T3_T4_T6_E12temp_storage[44];
	ld.param.u64 	%rd16, [_ZN3cub18CUB_300001_SM_10006detail6reduce28DeviceReduceSingleTileKernelINS2_10policy_hubIiyN4cuda3__47maximumIiEEE10Policy1000EPiSB_iS8_iiNS5_3std3__410__identityEEEvT0_T1_T2_T3_T4_T6__param_0];
	ld.param.u64 	%rd17, [_ZN3cub18CUB_300001_SM_10006detail6reduce28DeviceReduceSingleTileKernelINS2_10policy_hubIiyN4cuda3__47maximumIiEEE10Policy1000EPiSB_iS8_iiNS5_3std3__410__identityEEEvT0_T1_T2_T3_T4_T6__param_1];
	ld.param.u32 	%r124, [_ZN3cub18CUB_300001_SM_10006detail6reduce28DeviceReduceSingleTileKernelINS2_10policy_hubIiyN4cuda3__47maximumIiEEE10Policy1000EPiSB_iS8_iiNS5_3std3__410__identityEEEvT0_T1_T2_T3_T4_T6__param_2];
	ld.param.u32 	%r125, [_ZN3cub18CUB_300001_SM_10006detail6reduce28DeviceReduceSingleTileKernelINS2_10policy_hubIiyN4cuda3__47maximumIiEEE10Policy1000EPiSB_iS8_iiNS5_3std3__410__identityEEEvT0_T1_T2_T3_T4_T6__param_4];
	cvta.to.global.u64 	%rd1, %rd17;
	setp.ne.s32 	%p1, %r124, 0;
	@%p1 bra 	$L__BB11_3;
	mov.u32 	%r633, %tid.x;
	setp.ne.s32 	%p96, %r633, 0;
	@%p96 bra 	$L__BB11_74;
	st.global.u32 	[%rd1], %r125;
	bra.uni 	$L__BB11_74;
$L__BB11_3:
	and.b64  	%rd18, %rd16, 15;
	setp.ne.s64 	%p2, %rd18, 0;
	@%p2 bra 	$L__BB11_38;
	setp.gt.s32 	%p49, %r124, 4095;
	@%p49 bra 	$L__BB11_22;
	mov.u32 	%r1, %tid.x;
	setp.ge.s32 	%p66, %r1, %r124;
	mov.b32 	%r644, 0;
	mov.u32 	%r639, %r1;
	@%p66 bra 	$L__BB11_7;
	mul.wide.u32 	%rd113, %r1, 4;
	add.s64 	%rd112, %rd16, %rd113;
	// begin inline asm
	ld.global.nc.u32 %r644, [%rd112];
	// end inline asm
	add.s32 	%r639, %r1, 256;
$L__BB11_7:
	setp.ge.s32 	%p67, %r639, %r124;
	@%p67 bra 	$L__BB11_13;
	not.b32 	%r508, %r639;
	add.s32 	%r6, %r124, %r508;
	and.b32  	%r509, %r6, 768;
	setp.eq.s32 	%p68, %r509, 768;
	@%p68 bra 	$L__BB11_11;
	mul.wide.u32 	%rd114, %r639, 4;
	add.s64 	%rd121, %rd16, %rd114;
	shr.u32 	%r510, %r6, 8;
	add.s32 	%r511, %r510, 1;
	and.b32  	%r512, %r511, 3;
	neg.s32 	%r636, %r512;
$L__BB11_10:
	.pragma "nounroll";
	// begin inline asm
	ld.global.nc.u32 %r513, [%rd121];
	// end inline asm
	max.s32 	%r644, %r644, %r513;
	add.s32 	%r639, %r639, 256;
	add.s64 	%rd121, %rd121, 1024;
	add.s32 	%r636, %r636, 1;
	setp.ne.s32 	%p69, %r636, 0;
	@%p69 bra 	$L__BB11_10;
$L__BB11_11:
	setp.lt.u32 	%p70, %r6, 768;
	@%p70 bra 	$L__BB11_13;
$L__BB11_12:
	mul.wide.s32 	%rd120, %r639, 4;
	add.s64 	%rd116, %rd16, %rd120;
	// begin inline asm
	ld.global.nc.u32 %r514, [%rd116];
	// end inline asm
	max.s32 	%r518, %r644, %r514;
	add.s64 	%rd117, %rd116, 1024;
	// begin inline asm
	ld.global.nc.u32 %r515, [%rd117];
	// end inline asm
	max.s32 	%r519, %r518, %r515;
	add.s64 	%rd118, %rd116, 2048;
	// begin inline asm
	ld.global.nc.u32 %r516, [%rd118];
	// end inline asm
	max.s32 	%r520, %r519, %r516;
	add.s64 	%rd119, %rd116, 3072;
	// begin inline asm
	ld.global.nc.u32 %r517, [%rd119];
	// end inline asm
	max.s32 	%r644, %r520, %r517;
	add.s32 	%r639, %r639, 1024;
	setp.lt.s32 	%p71, %r639, %r124;
	@%p71 bra 	$L__BB11_12;
$L__BB11_13:
	setp.lt.s32 	%p72, %r124, 256;
	@%p72 bra 	$L__BB11_18;
	// begin inline asm
	mov.u32 %r584, %laneid;
	// end inline asm
	mov.b32 	%r587, 1;
	mov.b32 	%r608, 31;
	mov.b32 	%r609, -1;
	// begin inline asm
	shfl.sync.down.b32 %r585, %r644, %r587, %r608, %r609;
	// end inline asm
	setp.gt.s32 	%p88, %r584, 30;
	max.s32 	%r610, %r644, %r585;
	selp.b32 	%r591, %r644, %r610, %p88;
	mov.b32 	%r592, 2;
	// begin inline asm
	shfl.sync.down.b32 %r590, %r591, %r592, %r608, %r609;
	// end inline asm
	setp.gt.s32 	%p89, %r584, 29;
	max.s32 	%r611, %r591, %r590;
	selp.b32 	%r596, %r591, %r611, %p89;
	mov.b32 	%r597, 4;
	// begin inline asm
	shfl.sync.down.b32 %r595, %r596, %r597, %r608, %r609;
	// end inline asm
	setp.gt.s32 	%p90, %r584, 27;
	max.s32 	%r612, %r596, %r595;
	selp.b32 	%r601, %r596, %r612, %p90;
	mov.b32 	%r602, 8;
	// begin inline asm
	shfl.sync.down.b32 %r600, %r601, %r602, %r608, %r609;
	// end inline asm
	setp.gt.s32 	%p91, %r584, 23;
	max.s32 	%r613, %r601, %r600;
	selp.b32 	%r606, %r601, %r613, %p91;
	mov.b32 	%r607, 16;
	// begin inline asm
	shfl.sync.down.b32 %r605, %r606, %r607, %r608, %r609;
	// end inline asm
	setp.gt.s32 	%p92, %r584, 15;
	max.s32 	%r22, %r606, %r605;
	selp.b32 	%r686, %r606, %r22, %p92;
	setp.ne.s32 	%p93, %r584, 0;
	@%p93 bra 	$L__BB11_16;
	shr.u32 	%r614, %r1, 3;
	and.b32  	%r615, %r614, 124;
	mov.u32 	%r616, _ZZN3cub18CUB_300001_SM_10006detail6reduce28DeviceReduceSingleTileKernelINS2_10policy_hubIiyN4cuda3__47maximumIiEEE10Policy1000EPiSB_iS8_iiNS5_3std3__410__identityEEEvT0_T1_T2_T3_T4_T6_E12temp_storage;
	add.s32 	%r617, %r616, %r615;
	st.shared.u32 	[%r617+8], %r22;
$L__BB11_16:
	bar.sync 	0;
	setp.ne.s32 	%p94, %r1, 0;
	@%p94 bra 	$L__BB11_72;
	ld.shared.u32 	%r618, [_ZZN3cub18CUB_300001_SM_10006detail6reduce28DeviceReduceSingleTileKernelINS2_10policy_hubIiyN4cuda3__47maximumIiEEE10Policy1000EPiSB_iS8_iiNS5_3std3__410__identityEEEvT0_T1_T2_T3_T4_T6_E12temp_storage+12];
	max.s32 	%r619, %r686, %r618;
	ld.shared.u32 	%r620, [_ZZN3cub18CUB_300001_SM_10006detail6reduce28DeviceReduceSingleTileKernelINS2_10policy_hubIiyN4cuda3__47maximumIiEEE10Policy1000EPiSB_iS8_iiNS5_3std3__410__identityEEEvT0_T1_T2_T3_T4_T6_E12temp_storage+16];
	max.s32 	%r621, %r619, %r620;
	ld.shared.u32 	%r622, [_ZZN3cub18CUB_300001_SM_10006detail6reduce28DeviceReduceSingleTileKernelINS2_10policy_hubIiyN4cuda3__47maximumIiEEE10Policy1000EPiSB_iS8_iiNS5_3std3__410__identityEEEvT0_T1_T2_T3_T4_T6_E12temp_storage+20];
	max.s32 	%r623, %r621, %r622;
	ld.shared.u32 	%r624, [_ZZN3cub18CUB_300001_SM_10006detail6reduce28DeviceReduceSingleTileKernelINS2_10policy_hubIiyN4cuda3__47maximumIiEEE10Policy1000EPiSB_iS8_iiNS5_3std3__410__identityEEEvT0_T1_T2_T3_T4_T6_E12temp_storage+24];
	max.s32 	%r625, %r623, %r624;
	ld.shared.u32 	%r626, [_ZZN3cub18CUB_300001_SM_10006detail6reduce28DeviceReduceSingleTileKernelINS2_10policy_hubIiyN4cuda3__47maximumIiEEE10Policy1000EPiSB_iS8_iiNS5_3std3__410__identityEEEvT0_T1_T2_T3_T4_T6_E12temp_storage+28];
	max.s32 	%r627, %r625, %r626;
	ld.shared.u32 	%r628, [_ZZN3cub18CUB_300001_SM_10006detail6reduce28DeviceReduceSingleTileKernelINS2_10policy_hubIiyN4cuda3__47maximumIiEEE10Policy1000EPiSB_iS8_iiNS5_3std3__410__identityEEEvT0_T1_T2_T3_T4_T6_E12temp_storage+32];
	max.s32 	%r629, %r627, %r628;
	ld.shared.u32 	%r630, [_ZZN3cub18CUB_300001_SM_10006detail6reduce28DeviceReduceSingleTileKernelINS2_10policy_hubIiyN4cuda3__47maximumIiEEE10Policy1000EPiSB_iS8_iiNS5_3std3__410__identityEEEvT0_T1_T2_T3_T4_T6_E12temp_storage+36];
	max.s32 	%r686, %r629, %r630;
	bra.uni 	$L__BB11_72;
$L__BB11_18:
	// begin inline asm
	mov.u32 %r521, %laneid;
	// end inline asm
	and.b32  	%r547, %r1, 992;
	add.s32 	%r548, %r547, 32;
	setp.gt.s32 	%p73, %r548, %r124;
	not.b32 	%r549, %r547;
	add.s32 	%r550, %r124, %r549;
	selp.b32 	%r545, %r550, 31, %p73;
	mov.b32 	%r524, 1;
	mov.b32 	%r546, -1;
	// begin inline asm
	shfl.sync.down.b32 %r522, %r644, %r524, %r545, %r546;
	// end inline asm
	setp.lt.s32 	%p74, %r521, %r545;
	max.s32 	%r551, %r644, %r522;
	selp.b32 	%r528, %r551, %r644, %p74;
	mov.b32 	%r529, 2;
	// begin inline asm
	shfl.sync.down.b32 %r527, %r528, %r529, %r545, %r546;
	// end inline asm
	add.s32 	%r552, %r521, 2;
	setp.gt.s32 	%p75, %r552, %r545;
	max.s32 	%r553, %r528, %r527;
	selp.b32 	%r533, %r528, %r553, %p75;
	mov.b32 	%r534, 4;
	// begin inline asm
	shfl.sync.down.b32 %r532, %r533, %r534, %r545, %r546;
	// end inline asm
	add.s32 	%r554, %r521, 4;
	setp.gt.s32 	%p76, %r554, %r545;
	max.s32 	%r555, %r533, %r532;
	selp.b32 	%r538, %r533, %r555, %p76;
	mov.b32 	%r539, 8;
	// begin inline asm
	shfl.sync.down.b32 %r537, %r538, %r539, %r545, %r546;
	// end inline asm
	add.s32 	%r556, %r521, 8;
	setp.gt.s32 	%p77, %r556, %r545;
	max.s32 	%r557, %r538, %r537;
	selp.b32 	%r543, %r538, %r557, %p77;
	mov.b32 	%r544, 16;
	// begin inline asm
	shfl.sync.down.b32 %r542, %r543, %r544, %r545, %r546;
	// end inline asm
	add.s32 	%r558, %r521, 16;
	setp.gt.s32 	%p78, %r558, %r545;
	max.s32 	%r559, %r543, %r542;
	selp.b32 	%r686, %r543, %r559, %p78;
	setp.ne.s32 	%p79, %r521, 0;
	@%p79 bra 	$L__BB11_20;
	shr.u32 	%r560, %r1, 3;
	and.b32  	%r561, %r560, 124;
	mov.u32 	%r562, _ZZN3cub18CUB_300001_SM_10006detail6reduce28DeviceReduceSingleTileKernelINS2_10policy_hubIiyN4cuda3__47maximumIiEEE10Policy1000EPiSB_iS8_iiNS5_3std3__410__identityEEEvT0_T1_T2_T3_T4_T6_E12temp_storage;
	add.s32 	%r563, %r562, %r561;
	st.shared.u32 	[%r563+8], %r686;
$L__BB11_20:
	bar.sync 	0;
	setp.ne.s32 	%p80, %r1, 0;
	@%p80 bra 	$L__BB11_72;
	setp.gt.s32 	%p81, %r124, 32;
	ld.shared.u32 	%r564, [_ZZN3cub18CUB_300001_SM_10006detail6reduce28DeviceReduceSingleTileKernelINS2_10policy_hubIiyN4cuda3__47maximumIiEEE10Policy1000EPiSB_iS8_iiNS5_3std3__410__identityEEEvT0_T1_T2_T3_T4_T6_E12temp_storage+12];
	max.s32 	%r565, %r686, %r564;
	selp.b32 	%r566, %r565, %r686, %p81;
	setp.gt.s32 	%p82, %r124, 64;
	ld.shared.u32 	%r567, [_ZZN3cub18CUB_300001_SM_10006detail6reduce28DeviceReduceSingleTileKernelINS2_10policy_hubIiyN4cuda3__47maximumIiEEE10Policy1000EPiSB_iS8_iiNS5_3std3__410__identityEEEvT0_T1_T2_T3_T4_T6_E12temp_storage+16];
	max.s32 	%r568, %r566, %r567;
	selp.b32 	%r569, %r568, %r566, %p82;
	setp.gt.s32 	%p83, %r124, 96;
	ld.shared.u32 	%r570, [_ZZN3cub18CUB_300001_SM_10006detail6reduce28DeviceReduceSingleTileKernelINS2_10policy_hubIiyN4cuda3__47maximumIiEEE10Policy1000EPiSB_iS8_iiNS5_3std3__410__identityEEEvT0_T1_T2_T3_T4_T6_E12temp_storage+20];
	max.s32 	%r571, %r569, %r570;
	selp.b32 	%r572, %r571, %r569, %p83;
	setp.gt.s32 	%p84, %r124, 128;
	ld.shared.u32 	%r573, [_ZZN3cub18CUB_300001_SM_10006detail6reduce28DeviceReduceSingleTileKernelINS2_10policy_hubIiyN4cuda3__47maximumIiEEE10Policy1000EPiSB_iS8_iiNS5_3std3__410__identityEEEvT0_T1_T2_T3_T4_T6_E12temp_storage+24];
	max.s32 	%r574, %r572, %r573;
	selp.b32 	%r575, %r574, %r572, %p84;
	setp.gt.s32 	%p85, %r124, 160;
	ld.shared.u32 	%r576, [_ZZN3cub18CUB_300001_SM_10006detail6reduce28DeviceReduceSingleTileKernelINS2_10policy_hubIiyN4cuda3__47maximumIiEEE10Policy1000EPiSB_iS8_iiNS5_3std3__410__identityEEEvT0_T1_T2_T3_T4_T6_E12temp_storage+28];
	max.s32 	%r577, %r575, %r576;
	selp.b32 	%r578, %r577, %r575, %p85;
	setp.gt.s32 	%p86, %r124, 192;
	ld.shared.u32 	%r579, [_ZZN3cub18CUB_300001_SM_10006detail6reduce28DeviceReduceSingleTileKernelINS2_10policy_hubIiyN4cuda3__47maximumIiEEE10Policy1000EPiSB_iS8_iiNS5_3std3__410__identityEEEvT0_T1_T2_T3_T4_T6_E12temp_storage+32];
	max.s32 	%r580, %r578, %r579;
	selp.b32 	%r581, %r580, %r578, %p86;
	setp.gt.s32 	%p87, %r124, 224;
	ld.shared.u32 	%r582, [_ZZN3cub18CUB_300001_SM_10006detail6reduce28DeviceReduceSingleTileKernelINS2_10policy_hubIiyN4cuda3__47maximumIiEEE10Policy1000EPiSB_iS8_iiNS5_3std3__410__identityEEEvT0_T1_T2_T3_T4_T6_E12temp_storage+36];
	max.s32 	%r583, %r581, %r582;
	selp.b32 	%r686, %r583, %r581, %p87;
	bra.uni 	$L__BB11_72;
$L__BB11_22:
	mov.u32 	%r27, %tid.x;
	shl.b32 	%r379, %r27, 2;
	mul.wide.u32 	%rd86, %r379, 4;
	add.s64 	%rd76, %rd16, %rd86;
	// begin inline asm
	ld.global.nc.v2.u64 {%rd74, %rd75}, [%rd76];
	// end inline asm
	mov.b64 	{%r380, %r381}, %rd75;
	mov.b64 	{%r382, %r383}, %rd74;
	add.s64 	%rd79, %rd76, 4096;
	// begin inline asm
	ld.global.nc.v2.u64 {%rd77, %rd78}, [%rd79];
	// end inline asm
	mov.b64 	{%r384, %r385}, %rd78;
	mov.b64 	{%r386, %r387}, %rd77;
	add.s64 	%rd82, %rd76, 8192;
	// begin inline asm
	ld.global.nc.v2.u64 {%rd80, %rd81}, [%rd82];
	// end inline asm
	mov.b64 	{%r388, %r389}, %rd81;
	mov.b64 	{%r390, %r391}, %rd80;
	add.s64 	%rd85, %rd76, 12288;
	// begin inline asm
	ld.global.nc.v2.u64 {%rd83, %rd84}, [%rd85];
	// end inline asm
	mov.b64 	{%r392, %r393}, %rd84;
	mov.b64 	{%r394, %r395}, %rd83;
	max.s32 	%r396, %r382, %r383;
	max.s32 	%r397, %r396, %r380;
	max.s32 	%r398, %r381, %r386;
	max.s32 	%r399, %r398, %r387;
	max.s32 	%r400, %r384, %r385;
	max.s32 	%r401, %r400, %r390;
	max.s32 	%r402, %r391, %r388;
	max.s32 	%r403, %r402, %r389;
	max.s32 	%r404, %r394, %r395;
	max.s32 	%r405, %r404, %r392;
	max.s32 	%r406, %r397, %r399;
	max.s32 	%r407, %r406, %r401;
	max.s32 	%r408, %r403, %r405;
	max.s32 	%r409, %r408, %r393;
	max.s32 	%r659, %r407, %r409;
	setp.lt.u32 	%p50, %r124, 8192;
	mov.b32 	%r648, 4096;
	@%p50 bra 	$L__BB11_26;
	add.s32 	%r29, %r124, -4096;
	mov.b32 	%r648, 4096;
$L__BB11_24:
	mul.wide.s32 	%rd99, %r648, 4;
	add.s64 	%rd89, %rd76, %rd99;
	// begin inline asm
	ld.global.nc.v2.u64 {%rd87, %rd88}, [%rd89];
	// end inline asm
	mov.b64 	{%r411, %r412}, %rd88;
	mov.b64 	{%r413, %r414}, %rd87;
	add.s64 	%rd92, %rd89, 4096;
	// begin inline asm
	ld.global.nc.v2.u64 {%rd90, %rd91}, [%rd92];
	// end inline asm
	mov.b64 	{%r415, %r416}, %rd91;
	mov.b64 	{%r417, %r418}, %rd90;
	add.s64 	%rd95, %rd89, 8192;
	// begin inline asm
	ld.global.nc.v2.u64 {%rd93, %rd94}, [%rd95];
	// end inline asm
	mov.b64 	{%r419, %r420}, %rd94;
	mov.b64 	{%r421, %r422}, %rd93;
	add.s64 	%rd98, %rd89, 12288;
	// begin inline asm
	ld.global.nc.v2.u64 {%rd96, %rd97}, [%rd98];
	// end inline asm
	mov.b64 	{%r423, %r424}, %rd97;
	mov.b64 	{%r425, %r426}, %rd96;
	max.s32 	%r427, %r659, %r413;
	max.s32 	%r428, %r427, %r414;
	max.s32 	%r429, %r411, %r412;
	max.s32 	%r430, %r429, %r417;
	max.s32 	%r431, %r418, %r415;
	max.s32 	%r432, %r431, %r416;
	max.s32 	%r433, %r421, %r422;
	max.s32 	%r434, %r433, %r419;
	max.s32 	%r435, %r420, %r425;
	max.s32 	%r436, %r435, %r426;
	max.s32 	%r437, %r423, %r424;
	max.s32 	%r438, %r428, %r430;
	max.s32 	%r439, %r438, %r432;
	max.s32 	%r440, %r434, %r436;
	max.s32 	%r441, %r440, %r437;
	max.s32 	%r659, %r439, %r441;
	sub.s32 	%r442, %r124, %r648;
	setp.lt.s32 	%p51, %r442, 4096;
	@%p51 bra 	$L__BB11_34;
	add.s32 	%r648, %r648, 4096;
	setp.le.s32 	%p52, %r648, %r29;
	@%p52 bra 	$L__BB11_24;
$L__BB11_26:
	setp.le.s32 	%p53, %r124, %r648;
	@%p53 bra 	$L__BB11_34;
	sub.s32 	%r36, %r124, %r648;
	setp.ge.s32 	%p54, %r27, %r36;
	@%p54 bra 	$L__BB11_34;
	not.b32 	%r444, %r27;
	add.s32 	%r445, %r124, %r444;
	sub.s32 	%r37, %r445, %r648;
	and.b32  	%r446, %r37, 768;
	setp.eq.s32 	%p55, %r446, 768;
	mov.u32 	%r653, %r27;
	@%p55 bra 	$L__BB11_31;
	add.s32 	%r650, %r27, %r648;
	shr.u32 	%r447, %r37, 8;
	add.s32 	%r448, %r447, 1;
	and.b32  	%r449, %r448, 3;
	neg.s32 	%r649, %r449;
	mov.u32 	%r653, %r27;
$L__BB11_30:
	.pragma "nounroll";
	mul.wide.u32 	%rd101, %r650, 4;
	add.s64 	%rd100, %rd16, %rd101;
	// begin inline asm
	ld.global.nc.u32 %r450, [%rd100];
	// end inline asm
	max.s32 	%r659, %r659, %r450;
	add.s32 	%r653, %r653, 256;
	add.s32 	%r650, %r650, 256;
	add.s32 	%r649, %r649, 1;
	setp.ne.s32 	%p56, %r649, 0;
	@%p56 bra 	$L__BB11_30;
$L__BB11_31:
	setp.lt.u32 	%p57, %r37, 768;
	@%p57 bra 	$L__BB11_34;
	cvt.u64.u32 	%rd102, %r653;
	cvt.u64.u32 	%rd103, %r648;
	add.s64 	%rd104, %rd102, %rd103;
	shl.b64 	%rd105, %rd104, 2;
	add.s64 	%rd106, %rd105, %rd16;
	add.s64 	%rd122, %rd106, 2048;
	add.s32 	%r656, %r653, %r648;
$L__BB11_33:
	mul.wide.u32 	%rd111, %r656, 4;
	add.s64 	%rd107, %rd16, %rd111;
	// begin inline asm
	ld.global.nc.u32 %r451, [%rd107];
	// end inline asm
	max.s32 	%r455, %r659, %r451;
	add.s64 	%rd108, %rd122, -1024;
	// begin inline asm
	ld.global.nc.u32 %r452, [%rd108];
	// end inline asm
	max.s32 	%r456, %r455, %r452;
	// begin inline asm
	ld.global.nc.u32 %r453, [%rd122];
	// end inline asm
	max.s32 	%r457, %r456, %r453;
	add.s64 	%rd110, %rd122, 1024;
	// begin inline asm
	ld.global.nc.u32 %r454, [%rd110];
	// end inline asm
	max.s32 	%r659, %r457, %r454;
	add.s32 	%r653, %r653, 1024;
	add.s64 	%rd122, %rd122, 4096;
	add.s32 	%r656, %r656, 1024;
	setp.lt.s32 	%p58, %r653, %r36;
	@%p58 bra 	$L__BB11_33;
$L__BB11_34:
	// begin inline asm
	mov.u32 %r458, %laneid;
	// end inline asm
	mov.b32 	%r461, 1;
	mov.b32 	%r482, 31;
	mov.b32 	%r483, -1;
	// begin inline asm
	shfl.sync.down.b32 %r459, %r659, %r461, %r482, %r483;
	// end inline asm
	setp.gt.s32 	%p59, %r458, 30;
	max.s32 	%r484, %r659, %r459;
	selp.b32 	%r465, %r659, %r484, %p59;
	mov.b32 	%r466, 2;
	// begin inline asm
	shfl.sync.down.b32 %r464, %r465, %r466, %r482, %r483;
	// end inline asm
	setp.gt.s32 	%p60, %r458, 29;
	max.s32 	%r485, %r465, %r464;
	selp.b32 	%r470, %r465, %r485, %p60;
	mov.b32 	%r471, 4;
	// begin inline asm
	shfl.sync.down.b32 %r469, %r470, %r471, %r482, %r483;
	// end inline asm
	setp.gt.s32 	%p61, %r458, 27;
	max.s32 	%r486, %r470, %r469;
	selp.b32 	%r475, %r470, %r486, %p61;
	mov.b32 	%r476, 8;
	// begin inline asm
	shfl.sync.down.b32 %r474, %r475, %r476, %r482, %r483;
	// end inline asm
	setp.gt.s32 	%p62, %r458, 23;
	max.s32 	%r487, %r475, %r474;
	selp.b32 	%r480, %r475, %r487, %p62;
	mov.b32 	%r481, 16;
	// begin inline asm
	shfl.sync.down.b32 %r479, %r480, %r481, %r482, %r483;
	// end inline asm
	setp.gt.s32 	%p63, %r458, 15;
	max.s32 	%r59, %r480, %r479;
	selp.b32 	%r686, %r480, %r59, %p63;
	setp.ne.s32 	%p64, %r458, 0;
	@%p64 bra 	$L__BB11_36;
	shr.u32 	%r488, %r27, 3;
	and.b32  	%r489, %r488, 124;
	mov.u32 	%r490, _ZZN3cub18CUB_300001_SM_10006detail6reduce28DeviceReduceSingleTileKernelINS2_10policy_hubIiyN4cuda3__47maximumIiEEE10Policy1000EPiSB_iS8_iiNS5_3std3__410__identityEEEvT0_T1_T2_T3_T4_T6_E12temp_storage;
	add.s32 	%r491, %r490, %r489;
	st.shared.u32 	[%r491+8], %r59;
$L__BB11_36:
	bar.sync 	0;
	setp.ne.s32 	%p65, %r27, 0;
	@%p65 bra 	$L__BB11_72;
	ld.shared.u32 	%r492, [_ZZN3cub18CUB_300001_SM_10006detail6reduce28DeviceReduceSingleTileKernelINS2_10policy_hubIiyN4cuda3__47maximumIiEEE10Policy1000EPiSB_iS8_iiNS5_3std3__410__identityEEEvT0_T1_T2_T3_T4_T6_E12temp_storage+12];
	max.s32 	%r493, %r686, %r492;
	ld.shared.u32 	%r494, [_ZZN3cub18CUB_300001_SM_10006detail6reduce28DeviceReduceSingleTileKernelINS2_10policy_hubIiyN4cuda3__47maximumIiEEE10Policy1000EPiSB_iS8_iiNS5_3std3__410__identityEEEvT0_T1_T2_T3_T4_T6_E12temp_storage+16];
	max.s32 	%r495, %r493, %r494;
	ld.shared.u32 	%r496, [_ZZN3cub18CUB_300001_SM_10006detail6reduce28DeviceReduceSingleTileKernelINS2_10policy_hubIiyN4cuda3__47maximumIiEEE10Policy1000EPiSB_iS8_iiNS5_3std3__410__identityEEEvT0_T1_T2_T3_T4_T6_E12temp_storage+20];
	max.s32 	%r497, %r495, %r496;
	ld.shared.u32 	%r498, [_ZZN3cub18CUB_300001_SM_10006detail6reduce28DeviceReduceSingleTileKernelINS2_10policy_hubIiyN4cuda3__47maximumIiEEE10Policy1000EPiSB_iS8_iiNS5_3std3__410__identityEEEvT0_T1_T2_T3_T4_T6_E12temp_storage+24];
	max.s32 	%r499, %r497, %r498;
	ld.shared.u32 	%r500, [_ZZN3cub18CUB_300001_SM_10006detail6reduce28DeviceReduceSingleTileKernelINS2_10policy_hubIiyN4cuda3__47maximumIiEEE10Policy1000EPiSB_iS8_iiNS5_3std3__410__identityEEEvT0_T1_T2_T3_T4_T6_E12temp_storage+28];
	max.s32 	%r501, %r499, %r500;
	ld.shared.u32 	%r502, [_ZZN3cub18CUB_300001_SM_10006detail6reduce28DeviceReduceSingleTileKernelINS2_10policy_hubIiyN4cuda3__47maximumIiEEE10Policy1000EPiSB_iS8_iiNS5_3std3__410__identityEEEvT0_T1_T2_T3_T4_T6_E12temp_storage+32];
	max.s32 	%r503, %r501, %r502;
	ld.shared.u32 	%r504, [_ZZN3cub18CUB_300001_SM_10006detail6reduce28DeviceReduceSingleTileKernelINS2_10policy_hubIiyN4cuda3__47maximumIiEEE10Policy1000EPiSB_iS8_iiNS5_3std3__410__identityEEEvT0_T1_T2_T3_T4_T6_E12temp_storage+36];
	max.s32 	%r686, %r503, %r504;
	bra.uni 	$L__BB11_72;
$L__BB11_38:
	setp.gt.s32 	%p3, %r124, 4095;
	@%p3 bra 	$L__BB11_56;
	mov.u32 	%r62, %tid.x;
	setp.ge.s32 	%p20, %r62, %r124;
	mov.b32 	%r670, 0;
	mov.u32 	%r665, %r62;
	@%p20 bra 	$L__BB11_41;
	mul.wide.u32 	%rd66, %r62, 4;
	add.s64 	%rd65, %rd16, %rd66;
	// begin inline asm
	ld.global.nc.u32 %r670, [%rd65];
	// end inline asm
	add.s32 	%r665, %r62, 256;
$L__BB11_41:
	setp.ge.s32 	%p21, %r665, %r124;
	@%p21 bra 	$L__BB11_47;
	not.b32 	%r255, %r665;
	add.s32 	%r67, %r124, %r255;
	and.b32  	%r256, %r67, 768;
	setp.eq.s32 	%p22, %r256, 768;
	@%p22 bra 	$L__BB11_45;
	mul.wide.u32 	%rd67, %r665, 4;
	add.s64 	%rd123, %rd16, %rd67;
	shr.u32 	%r257, %r67, 8;
	add.s32 	%r258, %r257, 1;
	and.b32  	%r259, %r258, 3;
	neg.s32 	%r662, %r259;
$L__BB11_44:
	.pragma "nounroll";
	// begin inline asm
	ld.global.nc.u32 %r260, [%rd123];
	// end inline asm
	max.s32 	%r670, %r670, %r260;
	add.s32 	%r665, %r665, 256;
	add.s64 	%rd123, %rd123, 1024;
	add.s32 	%r662, %r662, 1;
	setp.ne.s32 	%p23, %r662, 0;
	@%p23 bra 	$L__BB11_44;
$L__BB11_45:
	setp.lt.u32 	%p24, %r67, 768;
	@%p24 bra 	$L__BB11_47;
$L__BB11_46:
	mul.wide.s32 	%rd73, %r665, 4;
	add.s64 	%rd69, %rd16, %rd73;
	// begin inline asm
	ld.global.nc.u32 %r261, [%rd69];
	// end inline asm
	max.s32 	%r265, %r670, %r261;
	add.s64 	%rd70, %rd69, 1024;
	// begin inline asm
	ld.global.nc.u32 %r262, [%rd70];
	// end inline asm
	max.s32 	%r266, %r265, %r262;
	add.s64 	%rd71, %rd69, 2048;
	// begin inline asm
	ld.global.nc.u32 %r263, [%rd71];
	// end inline asm
	max.s32 	%r267, %r266, %r263;
	add.s64 	%rd72, %rd69, 3072;
	// begin inline asm
	ld.global.nc.u32 %r264, [%rd72];
	// end inline asm
	max.s32 	%r670, %r267, %r264;
	add.s32 	%r665, %r665, 1024;
	setp.lt.s32 	%p25, %r665, %r124;
	@%p25 bra 	$L__BB11_46;
$L__BB11_47:
	setp.lt.s32 	%p26, %r124, 256;
	@%p26 bra 	$L__BB11_52;
	// begin inline asm
	mov.u32 %r331, %laneid;
	// end inline asm
	mov.b32 	%r334, 1;
	mov.b32 	%r355, 31;
	mov.b32 	%r356, -1;
	// begin inline asm
	shfl.sync.down.b32 %r332, %r670, %r334, %r355, %r356;
	// end inline asm
	setp.gt.s32 	%p42, %r331, 30;
	max.s32 	%r357, %r670, %r332;
	selp.b32 	%r338, %r670, %r357, %p42;
	mov.b32 	%r339, 2;
	// begin inline asm
	shfl.sync.down.b32 %r337, %r338, %r339, %r355, %r356;
	// end inline asm
	setp.gt.s32 	%p43, %r331, 29;
	max.s32 	%r358, %r338, %r337;
	selp.b32 	%r343, %r338, %r358, %p43;
	mov.b32 	%r344, 4;
	// begin inline asm
	shfl.sync.down.b32 %r342, %r343, %r344, %r355, %r356;
	// end inline asm
	setp.gt.s32 	%p44, %r331, 27;
	max.s32 	%r359, %r343, %r342;
	selp.b32 	%r348, %r343, %r359, %p44;
	mov.b32 	%r349, 8;
	// begin inline asm
	shfl.sync.down.b32 %r347, %r348, %r349, %r355, %r356;
	// end inline asm
	setp.gt.s32 	%p45, %r331, 23;
	max.s32 	%r360, %r348, %r347;
	selp.b32 	%r353, %r348, %r360, %p45;
	mov.b32 	%r354, 16;
	// begin inline asm
	shfl.sync.down.b32 %r352, %r353, %r354, %r355, %r356;
	// end inline asm
	setp.gt.s32 	%p46, %r331, 15;
	max.s32 	%r83, %r353, %r352;
	selp.b32 	%r686, %r353, %r83, %p46;
	setp.ne.s32 	%p47, %r331, 0;
	@%p47 bra 	$L__BB11_50;
	shr.u32 	%r361, %r62, 3;
	and.b32  	%r362, %r361, 124;
	mov.u32 	%r363, _ZZN3cub18CUB_300001_SM_10006detail6reduce28DeviceReduceSingleTileKernelINS2_10policy_hubIiyN4cuda3__47maximumIiEEE10Policy1000EPiSB_iS8_iiNS5_3std3__410__identityEEEvT0_T1_T2_T3_T4_T6_E12temp_storage;
	add.s32 	%r364, %r363, %r362;
	st.shared.u32 	[%r364+8], %r83;
$L__BB11_50:
	bar.sync 	0;
	setp.ne.s32 	%p48, %r62, 0;
	@%p48 bra 	$L__BB11_72;
	ld.shared.u32 	%r365, [_ZZN3cub18CUB_300001_SM_10006detail6reduce28DeviceReduceSingleTileKernelINS2_10policy_hubIiyN4cuda3__47maximumIiEEE10Policy1000EPiSB_iS8_iiNS5_3std3__410__identityEEEvT0_T1_T2_T3_T4_T6_E12temp_storage+12];
	max.s32 	%r366, %r686, %r365;
	ld.shared.u32 	%r367, [_ZZN3cub18CUB_300001_SM_10006detail6reduce28DeviceReduceSingleTileKernelINS2_10policy_hubIiyN4cuda3__47maximumIiEEE10Policy1000EPiSB_iS8_iiNS5_3std3__410__identityEEEvT0_T1_T2_T3_T4_T6_E12temp_storage+16];
	max.s32 	%r368, %r366, %r367;
	ld.shared.u32 	%r369, [_ZZN3cub18CUB_300001_SM_10006detail6reduce28DeviceReduceSingleTileKernelINS2_10policy_hubIiyN4cuda3__47maximumIiEEE10Policy1000EPiSB_iS8_iiNS5_3std3__410__identityEEEvT0_T1_T2_T3_T4_T6_E12temp_storage+20];
	max.s32 	%r370, %r368, %r369;
	ld.shared.u32 	%r371, [_ZZN3cub18CUB_300001_SM_10006detail6reduce28DeviceReduceSingleTileKernelINS2_10policy_hubIiyN4cuda3__47maximumIiEEE10Policy1000EPiSB_iS8_iiNS5_3std3__410__identityEEEvT0_T1_T2_T3_T4_T6_E12temp_storage+24];
	max.s32 	%r372, %r370, %r371;
	ld.shared.u32 	%r373, [_ZZN3cub18CUB_300001_SM_10006detail6reduce28DeviceReduceSingleTileKernelINS2_10policy_hubIiyN4cuda3__47maximumIiEEE10Policy1000EPiSB_iS8_iiNS5_3std3__410__identityEEEvT0_T1_T2_T3_T4_T6_E12temp_storage+28];
	max.s32 	%r374, %r372, %r373;
	ld.shared.u32 	%r375, [_ZZN3cub18CUB_300001_SM_10006detail6reduce28DeviceReduceSingleTileKernelINS2_10policy_hubIiyN4cuda3__47maximumIiEEE10Policy1000EPiSB_iS8_iiNS5_3std3__410__identityEEEvT0_T1_T2_T3_T4_T6_E12temp_storage+32];
	max.s32 	%r376, %r374, %r375;
	ld.shared.u32 	%r377, [_ZZN3cub18CUB_300001_SM_10006detail6reduce28DeviceReduceSingleTileKernelINS2_10policy_hubIiyN4cuda3__47maximumIiEEE10Policy1000EPiSB_iS8_iiNS5_3std3__410__identityEEEvT0_T1_T2_T3_T4_T6_E12temp_storage+36];
	max.s32 	%r686, %r376, %r377;
	bra.uni 	$L__BB11_72;
$L__BB11_52:
	// begin inline asm
	mov.u32 %r268, %laneid;
	// end inline asm
	and.b32  	%r294, %r62, 992;
	add.s32 	%r295, %r294, 32;
	setp.gt.s32 	%p27, %r295, %r124;
	not.b32 	%r296, %r294;
	add.s32 	%r297, %r124, %r296;
	selp.b32 	%r292, %r297, 31, %p27;
	mov.b32 	%r271, 1;
	mov.b32 	%r293, -1;
	// begin inline asm
	shfl.sync.down.b32 %r269, %r670, %r271, %r292, %r293;
	// end inline asm
	setp.lt.s32 	%p28, %r268, %r292;
	max.s32 	%r298, %r670, %r269;
	selp.b32 	%r275, %r298, %r670, %p28;
	mov.b32 	%r276, 2;
	// begin inline asm
	shfl.sync.down.b32 %r274, %r275, %r276, %r292, %r293;
	// end inline asm
	add.s32 	%r299, %r268, 2;
	setp.gt.s32 	%p29, %r299, %r292;
	max.s32 	%r300, %r275, %r274;
	selp.b32 	%r280, %r275, %r300, %p29;
	mov.b32 	%r281, 4;
	// begin inline asm
	shfl.sync.down.b32 %r279, %r280, %r281, %r292, %r293;
	// end inline asm
	add.s32 	%r301, %r268, 4;
	setp.gt.s32 	%p30, %r301, %r292;
	max.s32 	%r302, %r280, %r279;
	selp.b32 	%r285, %r280, %r302, %p30;
	mov.b32 	%r286, 8;
	// begin inline asm
	shfl.sync.down.b32 %r284, %r285, %r286, %r292, %r293;
	// end inline asm
	add.s32 	%r303, %r268, 8;
	setp.gt.s32 	%p31, %r303, %r292;
	max.s32 	%r304, %r285, %r284;
	selp.b32 	%r290, %r285, %r304, %p31;
	mov.b32 	%r291, 16;
	// begin inline asm
	shfl.sync.down.b32 %r289, %r290, %r291, %r292, %r293;
	// end inline asm
	add.s32 	%r305, %r268, 16;
	setp.gt.s32 	%p32, %r305, %r292;
	max.s32 	%r306, %r290, %r289;
	selp.b32 	%r686, %r290, %r306, %p32;
	setp.ne.s32 	%p33, %r268, 0;
	@%p33 bra 	$L__BB11_54;
	shr.u32 	%r307, %r62, 3;
	and.b32  	%r308, %r307, 124;
	mov.u32 	%r309, _ZZN3cub18CUB_300001_SM_10006detail6reduce28DeviceReduceSingleTileKernelINS2_10policy_hubIiyN4cuda3__47maximumIiEEE10Policy1000EPiSB_iS8_iiNS5_3std3__410__identityEEEvT0_T1_T2_T3_T4_T6_E12temp_storage;
	add.s32 	%r310, %r309, %r308;
	st.shared.u32 	[%r310+8], %r686;
$L__BB11_54:
	bar.sync 	0;
	setp.ne.s32 	%p34, %r62, 0;
	@%p34 bra 	$L__BB11_72;
	setp.gt.s32 	%p35, %r124, 32;
	ld.shared.u32 	%r311, [_ZZN3cub18CUB_300001_SM_10006detail6reduce28DeviceReduceSingleTileKernelINS2_10policy_hubIiyN4cuda3__47maximumIiEEE10Policy1000EPiSB_iS8_iiNS5_3std3__410__identityEEEvT0_T1_T2_T3_T4_T6_E12temp_storage+12];
	max.s32 	%r312, %r686, %r311;
	selp.b32 	%r313, %r312, %r686, %p35;
	setp.gt.s32 	%p36, %r124, 64;
	ld.shared.u32 	%r314, [_ZZN3cub18CUB_300001_SM_10006detail6reduce28DeviceReduceSingleTileKernelINS2_10policy_hubIiyN4cuda3__47maximumIiEEE10Policy1000EPiSB_iS8_iiNS5_3std3__410__identityEEEvT0_T1_T2_T3_T4_T6_E12temp_storage+16];
	max.s32 	%r315, %r313, %r314;
	selp.b32 	%r316, %r315, %r313, %p36;
	setp.gt.s32 	%p37, %r124, 96;
	ld.shared.u32 	%r317, [_ZZN3cub18CUB_300001_SM_10006detail6reduce28DeviceReduceSingleTileKernelINS2_10policy_hubIiyN4cuda3__47maximumIiEEE10Policy1000EPiSB_iS8_iiNS5_3std3__410__identityEEEvT0_T1_T2_T3_T4_T6_E12temp_storage+20];
	max.s32 	%r318, %r316, %r317;
	selp.b32 	%r319, %r318, %r316, %p37;
	setp.gt.s32 	%p38, %r124, 128;
	ld.shared.u32 	%r320, [_ZZN3cub18CUB_300001_SM_10006detail6reduce28DeviceReduceSingleTileKernelINS2_10policy_hubIiyN4cuda3__47maximumIiEEE10Policy1000EPiSB_iS8_iiNS5_3std3__410__identityEEEvT0_T1_T2_T3_T4_T6_E12temp_storage+24];
	max.s32 	%r321, %r319, %r320;
	selp.b32 	%r322, %r321, %r319, %p38;
	setp.gt.s32 	%p39, %r124, 160;
	ld.shared.u32 	%r323, [_ZZN3cub18CUB_300001_SM_10006detail6reduce28DeviceReduceSingleTileKernelINS2_10policy_hubIiyN4cuda3__47maximumIiEEE10Policy1000EPiSB_iS8_iiNS5_3std3__410__identityEEEvT0_T1_T2_T3_T4_T6_E12temp_storage+28];
	max.s32 	%r324, %r322, %r323;
	selp.b32 	%r325, %r324, %r322, %p39;
	setp.gt.s32 	%p40, %r124, 192;
	ld.shared.u32 	%r326, [_ZZN3cub18CUB_300001_SM_10006detail6reduce28DeviceReduceSingleTileKernelINS2_10policy_hubIiyN4cuda3__47maximumIiEEE10Policy1000EPiSB_iS8_iiNS5_3std3__410__identityEEEvT0_T1_T2_T3_T4_T6_E12temp_storage+32];
	max.s32 	%r327, %r325, %r326;
	selp.b32 	%r328, %r327, %r325, %p40;
	setp.gt.s32 	%p41, %r124, 224;
	ld.shared.u32 	%r329, [_ZZN3cub18CUB_300001_SM_10006detail6reduce28DeviceReduceSingleTileKernelINS2_10policy_hubIiyN4cuda3__47maximumIiEEE10Policy1000EPiSB_iS8_iiNS5_3std3__410__identityEEEvT0_T1_T2_T3_T4_T6_E12temp_storage+36];
	max.s32 	%r330, %r328, %r329;
	selp.b32 	%r686, %r330, %r328, %p41;
	bra.uni 	$L__BB11_72;
$L__BB11_56:
	mov.u32 	%r88, %tid.x;
	mul.wide.u32 	%rd35, %r88, 4;
	add.s64 	%rd19, %rd16, %rd35;
	// begin inline asm
	ld.global.nc.u32 %r126, [%rd19];
	// end inline asm
	add.s64 	%rd20, %rd19, 1024;
	// begin inline asm
	ld.global.nc.u32 %r127, [%rd20];
	// end inline asm
	add.s64 	%rd21, %rd19, 2048;
	// begin inline asm
	ld.global.nc.u32 %r128, [%rd21];
	// end inline asm
	add.s64 	%rd22, %rd19, 3072;
	// begin inline asm
	ld.global.nc.u32 %r129, [%rd22];
	// end inline asm
	add.s64 	%rd23, %rd19, 4096;
	// begin inline asm
	ld.global.nc.u32 %r130, [%rd23];
	// end inline asm
	add.s64 	%rd24, %rd19, 5120;
	// begin inline asm
	ld.global.nc.u32 %r131, [%rd24];
	// end inline asm
	add.s64 	%rd25, %rd19, 6144;
	// begin inline asm
	ld.global.nc.u32 %r132, [%rd25];
	// end inline asm
	add.s64 	%rd26, %rd19, 7168;
	// begin inline asm
	ld.global.nc.u32 %r133, [%rd26];
	// end inline asm
	add.s64 	%rd27, %rd19, 8192;
	// begin inline asm
	ld.global.nc.u32 %r134, [%rd27];
	// end inline asm
	add.s64 	%rd28, %rd19, 9216;
	// begin inline asm
	ld.global.nc.u32 %r135, [%rd28];
	// end inline asm
	add.s64 	%rd29, %rd19, 10240;
	// begin inline asm
	ld.global.nc.u32 %r136, [%rd29];
	// end inline asm
	add.s64 	%rd30, %rd19, 11264;
	// begin inline asm
	ld.global.nc.u32 %r137, [%rd30];
	// end inline asm
	add.s64 	%rd31, %rd19, 12288;
	// begin inline asm
	ld.global.nc.u32 %r138, [%rd31];
	// end inline asm
	add.s64 	%rd32, %rd19, 13312;
	// begin inline asm
	ld.global.nc.u32 %r139, [%rd32];
	// end inline asm
	add.s64 	%rd33, %rd19, 14336;
	// begin inline asm
	ld.global.nc.u32 %r140, [%rd33];
	// end inline asm
	add.s64 	%rd34, %rd19, 15360;
	// begin inline asm
	ld.global.nc.u32 %r141, [%rd34];
	// end inline asm
	max.s32 	%r143, %r126, %r127;
	max.s32 	%r144, %r143, %r128;
	max.s32 	%r145, %r129, %r130;
	max.s32 	%r146, %r145, %r131;
	max.s32 	%r147, %r132, %r133;
	max.s32 	%r148, %r147, %r134;
	max.s32 	%r149, %r135, %r136;
	max.s32 	%r150, %r149, %r137;
	max.s32 	%r151, %r138, %r139;
	max.s32 	%r152, %r151, %r140;
	max.s32 	%r153, %r144, %r146;
	max.s32 	%r154, %r153, %r148;
	max.s32 	%r155, %r150, %r152;
	max.s32 	%r156, %r155, %r141;
	max.s32 	%r685, %r154, %r156;
	setp.lt.u32 	%p4, %r124, 8192;
	mov.b32 	%r674, 4096;
	@%p4 bra 	$L__BB11_60;
	add.s32 	%r90, %r124, -4096;
	mov.b32 	%r674, 4096;
$L__BB11_58:
	mul.wide.s32 	%rd52, %r674, 4;
	add.s64 	%rd36, %rd19, %rd52;
	// begin inline asm
	ld.global.nc.u32 %r158, [%rd36];
	// end inline asm
	add.s64 	%rd37, %rd36, 1024;
	// begin inline asm
	ld.global.nc.u32 %r159, [%rd37];
	// end inline asm
	add.s64 	%rd38, %rd36, 2048;
	// begin inline asm
	ld.global.nc.u32 %r160, [%rd38];
	// end inline asm
	add.s64 	%rd39, %rd36, 3072;
	// begin inline asm
	ld.global.nc.u32 %r161, [%rd39];
	// end inline asm
	add.s64 	%rd40, %rd36, 4096;
	// begin inline asm
	ld.global.nc.u32 %r162, [%rd40];
	// end inline asm
	add.s64 	%rd41, %rd36, 5120;
	// begin inline asm
	ld.global.nc.u32 %r163, [%rd41];
	// end inline asm
	add.s64 	%rd42, %rd36, 6144;
	// begin inline asm
	ld.global.nc.u32 %r164, [%rd42];
	// end inline asm
	add.s64 	%rd43, %rd36, 7168;
	// begin inline asm
	ld.global.nc.u32 %r165, [%rd43];
	// end inline asm
	add.s64 	%rd44, %rd36, 8192;
	// begin inline asm
	ld.global.nc.u32 %r166, [%rd44];
	// end inline asm
	add.s64 	%rd45, %rd36, 9216;
	// begin inline asm
	ld.global.nc.u32 %r167, [%rd45];
	// end inline asm
	add.s64 	%rd46, %rd36, 10240;
	// begin inline asm
	ld.global.nc.u32 %r168, [%rd46];
	// end inline asm
	add.s64 	%rd47, %rd36, 11264;
	// begin inline asm
	ld.global.nc.u32 %r169, [%rd47];
	// end inline asm
	add.s64 	%rd48, %rd36, 12288;
	// begin inline asm
	ld.global.nc.u32 %r170, [%rd48];
	// end inline asm
	add.s64 	%rd49, %rd36, 13312;
	// begin inline asm
	ld.global.nc.u32 %r171, [%rd49];
	// end inline asm
	add.s64 	%rd50, %rd36, 14336;
	// begin inline asm
	ld.global.nc.u32 %r172, [%rd50];
	// end inline asm
	add.s64 	%rd51, %rd36, 15360;
	// begin inline asm
	ld.global.nc.u32 %r173, [%rd51];
	// end inline asm
	max.s32 	%r174, %r685, %r158;
	max.s32 	%r175, %r174, %r159;
	max.s32 	%r176, %r160, %r161;
	max.s32 	%r177, %r176, %r162;
	max.s32 	%r178, %r163, %r164;
	max.s32 	%r179, %r178, %r165;
	max.s32 	%r180, %r166, %r167;
	max.s32 	%r181, %r180, %r168;
	max.s32 	%r182, %r169, %r170;
	max.s32 	%r183, %r182, %r171;
	max.s32 	%r184, %r172, %r173;
	max.s32 	%r185, %r175, %r177;
	max.s32 	%r186, %r185, %r179;
	max.s32 	%r187, %r181, %r183;
	max.s32 	%r188, %r187, %r184;
	max.s32 	%r685, %r186, %r188;
	sub.s32 	%r189, %r124, %r674;
	setp.lt.s32 	%p5, %r189, 4096;
	@%p5 bra 	$L__BB11_68;
	add.s32 	%r674, %r674, 4096;
	setp.le.s32 	%p6, %r674, %r90;
	@%p6 bra 	$L__BB11_58;
$L__BB11_60:
	setp.le.s32 	%p7, %r124, %r674;
	@%p7 bra 	$L__BB11_68;
	sub.s32 	%r97, %r124, %r674;
	setp.ge.s32 	%p8, %r88, %r97;
	@%p8 bra 	$L__BB11_68;
	not.b32 	%r191, %r88;
	add.s32 	%r192, %r124, %r191;
	sub.s32 	%r98, %r192, %r674;
	and.b32  	%r193, %r98, 768;
	setp.eq.s32 	%p9, %r193, 768;
	mov.u32 	%r679, %r88;
	@%p9 bra 	$L__BB11_65;
	add.s32 	%r676, %r88, %r674;
	shr.u32 	%r194, %r98, 8;
	add.s32 	%r195, %r194, 1;
	and.b32  	%r196, %r195, 3;
	neg.s32 	%r675, %r196;
	mov.u32 	%r679, %r88;
$L__BB11_64:
	.pragma "nounroll";
	mul.wide.u32 	%rd54, %r676, 4;
	add.s64 	%rd53, %rd16, %rd54;
	// begin inline asm
	ld.global.nc.u32 %r197, [%rd53];
	// end inline asm
	max.s32 	%r685, %r685, %r197;
	add.s32 	%r679, %r679, 256;
	add.s32 	%r676, %r676, 256;
	add.s32 	%r675, %r675, 1;
	setp.ne.s32 	%p10, %r675, 0;
	@%p10 bra 	$L__BB11_64;
$L__BB11_65:
	setp.lt.u32 	%p11, %r98, 768;
	@%p11 bra 	$L__BB11_68;
	cvt.u64.u32 	%rd55, %r679;
	cvt.u64.u32 	%rd56, %r674;
	add.s64 	%rd57, %rd55, %rd56;
	shl.b64 	%rd58, %rd57, 2;
	add.s64 	%rd59, %rd58, %rd16;
	add.s64 	%rd124, %rd59, 2048;
	add.s32 	%r682, %r679, %r674;
$L__BB11_67:
	mul.wide.u32 	%rd64, %r682, 4;
	add.s64 	%rd60, %rd16, %rd64;
	// begin inline asm
	ld.global.nc.u32 %r198, [%rd60];
	// end inline asm
	max.s32 	%r202, %r685, %r198;
	add.s64 	%rd61, %rd124, -1024;
	// begin inline asm
	ld.global.nc.u32 %r199, [%rd61];
	// end inline asm
	max.s32 	%r203, %r202, %r199;
	// begin inline asm
	ld.global.nc.u32 %r200, [%rd124];
	// end inline asm
	max.s32 	%r204, %r203, %r200;
	add.s64 	%rd63, %rd124, 1024;
	// begin inline asm
	ld.global.nc.u32 %r201, [%rd63];
	// end inline asm
	max.s32 	%r685, %r204, %r201;
	add.s32 	%r679, %r679, 1024;
	add.s64 	%rd124, %rd124, 4096;
	add.s32 	%r682, %r682, 1024;
	setp.lt.s32 	%p12, %r679, %r97;
	@%p12 bra 	$L__BB11_67;
$L__BB11_68:
	// begin inline asm
	mov.u32 %r205, %laneid;
	// end inline asm
	mov.b32 	%r208, 1;
	mov.b32 	%r229, 31;
	mov.b32 	%r230, -1;
	// begin inline asm
	shfl.sync.down.b32 %r206, %r685, %r208, %r229, %r230;
	// end inline asm
	setp.gt.s32 	%p13, %r205, 30;
	max.s32 	%r231, %r685, %r206;
	selp.b32 	%r212, %r685, %r231, %p13;
	mov.b32 	%r213, 2;
	// begin inline asm
	shfl.sync.down.b32 %r211, %r212, %r213, %r229, %r230;
	// end inline asm
	setp.gt.s32 	%p14, %r205, 29;
	max.s32 	%r232, %r212, %r211;
	selp.b32 	%r217, %r212, %r232, %p14;
	mov.b32 	%r218, 4;
	// begin inline asm
	shfl.sync.down.b32 %r216, %r217, %r218, %r229, %r230;
	// end inline asm
	setp.gt.s32 	%p15, %r205, 27;
	max.s32 	%r233, %r217, %r216;
	selp.b32 	%r222, %r217, %r233, %p15;
	mov.b32 	%r223, 8;
	// begin inline asm
	shfl.sync.down.b32 %r221, %r222, %r223, %r229, %r230;
	// end inline asm
	setp.gt.s32 	%p16, %r205, 23;
	max.s32 	%r234, %r222, %r221;
	selp.b32 	%r227, %r222, %r234, %p16;
	mov.b32 	%r228, 16;
	// begin inline asm
	shfl.sync.down.b32 %r226, %r227, %r228, %r229, %r230;
	// end inline asm
	setp.gt.s32 	%p17, %r205, 15;
	max.s32 	%r120, %r227, %r226;
	selp.b32 	%r686, %r227, %r120, %p17;
	setp.ne.s32 	%p18, %r205, 0;
	@%p18 bra 	$L__BB11_70;
	shr.u32 	%r235, %r88, 3;
	and.b32  	%r236, %r235, 124;
	mov.u32 	%r237, _ZZN3cub18CUB_300001_SM_10006detail6reduce28DeviceReduceSingleTileKernelINS2_10policy_hubIiyN4cuda3__47maximumIiEEE10Policy1000EPiSB_iS8_iiNS5_3std3__410__identityEEEvT0_T1_T2_T3_T4_T6_E12temp_storage;
	add.s32 	%r238, %r237, %r236;
	st.shared.u32 	[%r238+8], %r120;
$L__BB11_70:
	bar.sync 	0;
	setp.ne.s32 	%p19, %r88, 0;
	@%p19 bra 	$L__BB11_72;
	ld.shared.u32 	%r239, [_ZZN3cub18CUB_300001_SM_10006detail6reduce28DeviceReduceSingleTileKernelINS2_10policy_hubIiyN4cuda3__47maximumIiEEE10Policy1000EPiSB_iS8_iiNS5_3std3__410__identityEEEvT0_T1_T2_T3_T4_T6_E12temp_storage+12];
	max.s32 	%r240, %r686, %r239;
	ld.shared.u32 	%r241, [_ZZN3cub18CUB_300001_SM_10006detail6reduce28DeviceReduceSingleTileKernelINS2_10policy_hubIiyN4cuda3__47maximumIiEEE10Policy1000EPiSB_iS8_iiNS5_3std3__410__identityEEEvT0_T1_T2_T3_T4_T6_E12temp_storage+16];
	max.s32 	%r242, %r240, %r241;
	ld.shared.u32 	%r243, [_ZZN3cub18CUB_300001_SM_10006detail6reduce28DeviceReduceSingleTileKernelINS2_10policy_hubIiyN4cuda3__47maximumIiEEE10Policy1000EPiSB_iS8_iiNS5_3std3__410__identityEEEvT0_T1_T2_T3_T4_T6_E12temp_storage+20];
	max.s32 	%r244, %r242, %r243;
	ld.shared.u32 	%r245, [_ZZN3cub18CUB_300001_SM_10006detail6reduce28DeviceReduceSingleTileKernelINS2_10policy_hubIiyN4cuda3__47maximumIiEEE10Policy1000EPiSB_iS8_iiNS5_3std3__410__identityEEEvT0_T1_T2_T3_T4_T6_E12temp_storage+24];
	max.s32 	%r246, %r244, %r245;
	ld.shared.u32 	%r247, [_ZZN3cub18CUB_300001_SM_10006detail6reduce28DeviceReduceSingleTileKernelINS2_10policy_hubIiyN4cuda3__47maximumIiEEE10Policy1000EPiSB_iS8_iiNS5_3std3__410__identityEEEvT0_T1_T2_T3_T4_T6_E12temp_storage+28];
	max.s32 	%r248, %r246, %r247;
	ld.shared.u32 	%r249, [_ZZN3cub18CUB_300001_SM_10006detail6reduce28DeviceReduceSingleTileKernelINS2_10policy_hubIiyN4cuda3__47maximumIiEEE10Policy1000EPiSB_iS8_iiNS5_3std3__410__identityEEEvT0_T1_T2_T3_T4_T6_E12temp_storage+32];
	max.s32 	%r250, %r248, %r249;
	ld.shared.u32 	%r251, [_ZZN3cub18CUB_300001_SM_10006detail6reduce28DeviceReduceSingleTileKernelINS2_10policy_hubIiyN4cuda3__47maximumIiEEE10Policy1000EPiSB_iS8_iiNS5_3std3__410__identityEEEvT0_T1_T2_T3_T4_T6_E12temp_storage+36];
	max.s32 	%r686, %r250, %r251;
$L__BB11_72:
	mov.u32 	%r631, %tid.x;
	setp.ne.s32 	%p95, %r631, 0;
	@%p95 bra 	$L__BB11_74;
	max.s32 	%r632, %r125, %r686;
	st.global.u32 	[%rd1], %r632;
$L__BB11_74:
	ret;

}
	// .globl	_ZN3cub18CUB_300001_SM_10006detail4scan20DeviceScanInitKernelINS0_13ScanTileStateIiLb1EEEEEvT_i
.visible .entry _ZN3cub18CUB_300001_SM_10006detail4scan20DeviceScanInitKernelINS0_13ScanTileStateIiLb1EEEEEvT_i(
	.param .align 8 .b8 _ZN3cub18CUB_300001_SM_10006detail4scan20DeviceScanInitKernelINS0_13ScanTileStateIiLb1EEEEEvT_i_param_0[8],
	.param .u32 _ZN3cub18CUB_300001_SM_10006detail4scan20DeviceScanInitKernelINS0_13ScanTileStateIiLb1EEEEEvT_i_param_1
)
{
	.reg .pred 	%p<5>;
	.reg .b32 	%r<10>;
	.reg .b64 	%rd<7>;

	ld.param.u64 	%rd2, [_ZN3cub18CUB_300001_SM_10006detail4scan20DeviceScanInitKernelINS0_13ScanTileStateIiLb1EEEEEvT_i_param_0];
	ld.param.u32 	%r4, [_ZN3cub18CUB_300001_SM_10006detail4scan20DeviceScanInitKernelINS0_13ScanTileStateIiLb1EEEEEvT_i_param_1];
	cvta.to.global.u64 	%rd1, %rd2;
	mov.u32 	%r1, %ctaid.x;
	mov.u32 	%r5, %ntid.x;
	mov.u32 	%r2, %tid.x;
	mad.lo.s32 	%r3, %r1, %r5, %r2;
	setp.ge.s32 	%p1, %r3, %r4;
	@%p1 bra 	$L__BB12_2;
	mul.wide.s32 	%rd3, %r3, 8;
	add.s64 	%rd4, %rd1, %rd3;
	mov.b32 	%r6, 0;
	mov.b32 	%r7, 99;
	st.global.v2.u32 	[%rd4+256], {%r7, %r6};
$L__BB12_2:
	setp.ne.s32 	%p2, %r1, 0;
	setp.gt.u32 	%p3, %r2, 31;
	or.pred  	%p4, %p2, %p3;
	@%p4 bra 	$L__BB12_4;
	mul.wide.u32 	%rd5, %r2, 8;
	add.s64 	%rd6, %rd1, %rd5;
	mov.b32 	%r9, 0;
	st.global.v2.u32 	[%rd6], {%r9, %r9};
$L__BB12_4:
	ret;

}
	// .globl	_ZN3cub18CUB_300001_SM_10006detail4scan16DeviceScanKernelINS2_10policy_hubIiiij7lateralE10Policy1000EN6thrust24THRUST_300001_SM_1000_NS6detail15normal_iteratorINS9_10device_ptrIiEEEESE_NS0_13ScanTileStateIiLb1EEES5_NS0_8NullTypeEjiLb0ESH_EEvT0_T1_T2_iT3_T4_T5_
.visible .entry _ZN3cub18CUB_300001_SM_10006detail4scan16DeviceScanKernelINS2_10policy_hubIiiij7lateralE10Policy1000EN6thrust24THRUST_300001_SM_1000_NS6detail15normal_iteratorINS9_10device_ptrIiEEEESE_NS0_13ScanTileStateIiLb1EEES5_NS0_8NullTypeEjiLb0ESH_EEvT0_T1_T2_iT3_T4_T5_(
	.param .align 8 .b8 _ZN3cub18CUB_300001_SM_10006detail4scan16DeviceScanKernelINS2_10policy_hubIiiij7lateralE10Policy1000EN6thrust24THRUST_300001_SM_1000_NS6detail15normal_iteratorINS9_10device_ptrIiEEEESE_NS0_13ScanTileStateIiLb1EEES5_NS0_8NullTypeEjiLb0ESH_EEvT0_T1_T2_iT3_T4_T5__param_0[8],
	.param .align 8 .b8 _ZN3cub18CUB_300001_SM_10006detail4scan16DeviceScanKernelINS2_10policy_hubIiiij7lateralE10Policy1000EN6thrust24THRUST_300001_SM_1000_NS6detail15normal_iteratorINS9_10device_ptrIiEEEESE_NS0_13ScanTileStateIiLb1EEES5_NS0_8NullTypeEjiLb0ESH_EEvT0_T1_T2_iT3_T4_T5__param_1[8],
	.param .align 8 .b8 _ZN3cub18CUB_300001_SM_10006detail4scan16DeviceScanKernelINS2_10policy_hubIiiij7lateralE10Policy1000EN6thrust24THRUST_300001_SM_1000_NS6detail15normal_iteratorINS9_10device_ptrIiEEEESE_NS0_13ScanTileStateIiLb1EEES5_NS0_8NullTypeEjiLb0ESH_EEvT0_T1_T2_iT3_T4_T5__param_2[8],
	.param .u32 _ZN3cub18CUB_300001_SM_10006detail4scan16DeviceScanKernelINS2_10policy_hubIiiij7lateralE10Policy1000EN6thrust24THRUST_300001_SM_1000_NS6detail15normal_iteratorINS9_10device_ptrIiEEEESE_NS0_13ScanTileStateIiLb1EEES5_NS0_8NullTypeEjiLb0ESH_EEvT0_T1_T2_iT3_T4_T5__param_3,
	.param .align 1 .b8 _ZN3cub18CUB_300001_SM_10006detail4scan16DeviceScanKernelINS2_10policy_hubIiiij7lateralE10Policy1000EN6thrust24THRUST_300001_SM_1000_NS6detail15normal_iteratorINS9_10device_ptrIiEEEESE_NS0_13ScanTileStateIiLb1EEES5_NS0_8NullTypeEjiLb0ESH_EEvT0_T1_T2_iT3_T4_T5__param_4[1],
	.param .align 1 .b8 _ZN3cub18CUB_300001_SM_10006detail4scan16DeviceScanKernelINS2_10policy_hubIiiij7lateralE10Policy1000EN6thrust24THRUST_300001_SM_1000_NS6detail15normal_iteratorINS9_10device_ptrIiEEEESE_NS0_13ScanTileStateIiLb1EEES5_NS0_8NullTypeEjiLb0ESH_EEvT0_T1_T2_iT3_T4_T5__param_5[1],
	.param .u32 _ZN3cub18CUB_300001_SM_10006detail4scan16DeviceScanKernelINS2_10policy_hubIiiij7lateralE10Policy1000EN6thrust24THRUST_300001_SM_1000_NS6detail15normal_iteratorINS9_10device_ptrIiEEEESE_NS0_13ScanTileStateIiLb1EEES5_NS0_8NullTypeEjiLb0ESH_EEvT0_T1_T2_iT3_T4_T5__param_6
)
.maxntid 128
{
	.reg .pred 	%p<139>;
	.reg .b32 	%r<1157>;
	.reg .b64 	%rd<53>;
	// demoted variable
	.shared .align 16 .b8 _ZZN3cub18CUB_300001_SM_10006detail4scan16DeviceScanKernelINS2_10policy_hubIiiij7lateralE10Policy1000EN6thrust24THRUST_300001_SM_1000_NS6detail15normal_iteratorINS9_10device_ptrIiEEEESE_NS0_13ScanTileStateIiLb1EEES5_NS0_8NullTypeEjiLb0ESH_EEvT0_T1_T2_iT3_T4_T5_E12temp_storage[7696];
	ld.param.u64 	%rd1, [_ZN3cub18CUB_300001_SM_10006detail4scan16DeviceScanKernelINS2_10policy_hubIiiij7lateralE10Policy1000EN6thrust24THRUST_300001_SM_1000_NS6detail15normal_iteratorINS9_10device_ptrIiEEEESE_NS0_13ScanTileStateIiLb1EEES5_NS0_8NullTypeEjiLb0ESH_EEvT0_T1_T2_iT3_T4_T5__param_2];
	ld.param.u64 	%rd16, [_ZN3cub18CUB_300001_SM_10006detail4scan16DeviceScanKernelINS2_10policy_hubIiiij7lateralE10Policy1000EN6thrust24THRUST_300001_SM_1000_NS6detail15normal_iteratorINS9_10device_ptrIiEEEESE_NS0_13ScanTileStateIiLb1EEES5_NS0_8NullTypeEjiLb0ESH_EEvT0_T1_T2_iT3_T4_T5__param_1];
	ld.param.u64 	%rd17, [_ZN3cub18CUB_300001_SM_10006detail4scan16DeviceScanKernelINS2_10policy_hubIiiij7lateralE10Policy1000EN6thrust24THRUST_300001_SM_1000_NS6detail15normal_iteratorINS9_10device_ptrIiEEEESE_NS0_13ScanTileStateIiLb1EEES5_NS0_8NullTypeEjiLb0ESH_EEvT0_T1_T2_iT3_T4_T5__param_0];
	ld.param.u32 	%r273, [_ZN3cub18CUB_300001_SM_10006detail4scan16DeviceScanKernelINS2_10policy_hubIiiij7lateralE10Policy1000EN6thrust24THRUST_300001_SM_1000_NS6detail15normal_iteratorINS9_10device_ptrIiEEEESE_NS0_13ScanTileStateIiLb1EEES5_NS0_8NullTypeEjiLb0ESH_EEvT0_T1_T2_iT3_T4_T5__param_3];
	ld.param.u32 	%r274, [_ZN3cub18CUB_300001_SM_10006detail4scan16DeviceScanKernelINS2_10policy_hubIiiij7lateralE10Policy1000EN6thrust24THRUST_300001_SM_1000_NS6detail15normal_iteratorINS9_10device_ptrIiEEEESE_NS0_13ScanTileStateIiLb1EEES5_NS0_8NullTypeEjiLb0ESH_EEvT0_T1_T2_iT3_T4_T5__param_6];
	cvta.to.global.u64 	%rd2, %rd17;
	cvta.to.global.u64 	%rd3, %rd16;
	mov.u32 	%r275, %ctaid.x;
	add.s32 	%r1, %r273, %r275;
	mul.lo.s32 	%r2, %r1, 1920;
	sub.s32 	%r3, %r274, %r2;
	setp.lt.u32 	%p1, %r3, 1921;
	@%p1 bra 	$L__BB13_38;
	cvt.u64.u32 	%rd35, %r2;
	mov.u32 	%r4, %tid.x;
	and.b32  	%r673, %r4, 31;
	and.b32  	%r674, %r4, 992;
	mul.lo.s32 	%r675, %r674, 15;
	or.b32  	%r676, %r675, %r673;
	cvt.u64.u32 	%rd36, %r676;
	add.s64 	%rd4, %rd36, %rd35;
	shl.b64 	%rd37, %rd4, 2;
	add.s64 	%rd38, %rd2, %rd37;
	ld.global.u32 	%r677, [%rd38];
	ld.global.u32 	%r678, [%rd38+128];
	ld.global.u32 	%r679, [%rd38+256];
	ld.global.u32 	%r680, [%rd38+384];
	ld.global.u32 	%r681, [%rd38+512];
	ld.global.u32 	%r682, [%rd38+640];
	ld.global.u32 	%r683, [%rd38+768];
	ld.global.u32 	%r684, [%rd38+896];
	ld.global.u32 	%r685, [%rd38+1024];
	ld.global.u32 	%r686, [%rd38+1152];
	ld.global.u32 	%r687, [%rd38+1280];
	ld.global.u32 	%r688, [%rd38+1408];
	ld.global.u32 	%r689, [%rd38+1536];
	ld.global.u32 	%r690, [%rd38+1664];
	ld.global.u32 	%r691, [%rd38+1792];
	// begin inline asm
	mov.u32 %r672, %laneid;
	// end inline asm
	shr.u32 	%r6, %r4, 5;
	mad.lo.s32 	%r692, %r6, 480, %r672;
	shl.b32 	%r693, %r692, 2;
	mov.u32 	%r694, _ZZN3cub18CUB_300001_SM_10006detail4scan16DeviceScanKernelINS2_10policy_hubIiiij7lateralE10Policy1000EN6thrust24THRUST_300001_SM_1000_NS6detail15normal_iteratorINS9_10device_ptrIiEEEESE_NS0_13ScanTileStateIiLb1EEES5_NS0_8NullTypeEjiLb0ESH_EEvT0_T1_T2_iT3_T4_T5_E12temp_storage;
	add.s32 	%r7, %r694, %r693;
	st.shared.u32 	[%r7], %r677;
	st.shared.u32 	[%r7+128], %r678;
	st.shared.u32 	[%r7+256], %r679;
	st.shared.u32 	[%r7+384], %r680;
	st.shared.u32 	[%r7+512], %r681;
	st.shared.u32 	[%r7+640], %r682;
	st.shared.u32 	[%r7+768], %r683;
	st.shared.u32 	[%r7+896], %r684;
	st.shared.u32 	[%r7+1024], %r685;
	st.shared.u32 	[%r7+1152], %r686;
	st.shared.u32 	[%r7+1280], %r687;
	st.shared.u32 	[%r7+1408], %r688;
	st.shared.u32 	[%r7+1536], %r689;
	st.shared.u32 	[%r7+1664], %r690;
	st.shared.u32 	[%r7+1792], %r691;
	bar.warp.sync 	-1;
	mad.lo.s32 	%r8, %r672, 56, %r7;
	ld.shared.u32 	%r9, [%r8];
	ld.shared.u32 	%r10, [%r8+4];
	ld.shared.u32 	%r11, [%r8+8];
	ld.shared.u32 	%r12, [%r8+12];
	ld.shared.u32 	%r13, [%r8+16];
	ld.shared.u32 	%r14, [%r8+20];
	ld.shared.u32 	%r15, [%r8+24];
	ld.shared.u32 	%r16, [%r8+28];
	ld.shared.u32 	%r17, [%r8+32];
	ld.shared.u32 	%r18, [%r8+36];
	ld.shared.u32 	%r19, [%r8+40];
	ld.shared.u32 	%r20, [%r8+44];
	ld.shared.u32 	%r21, [%r8+48];
	ld.shared.u32 	%r22, [%r8+52];
	ld.shared.u32 	%r23, [%r8+56];
	bar.sync 	0;
	setp.ne.s32 	%p86, %r1, 0;
	@%p86 bra 	$L__BB13_8;
	add.s32 	%r978, %r9, -1;
	max.s32 	%r979, %r978, %r10;
	max.s32 	%r980, %r979, 0;
	add.s32 	%r981, %r980, -1;
	max.s32 	%r982, %r981, %r11;
	max.s32 	%r983, %r982, 0;
	add.s32 	%r984, %r983, -1;
	max.s32 	%r985, %r984, %r12;
	max.s32 	%r986, %r985, 0;
	add.s32 	%r987, %r986, -1;
	max.s32 	%r988, %r987, %r13;
	max.s32 	%r989, %r988, 0;
	add.s32 	%r990, %r989, -1;
	max.s32 	%r991, %r990, %r14;
	max.s32 	%r992, %r991, 0;
	add.s32 	%r993, %r992, -1;
	max.s32 	%r994, %r993, %r15;
	max.s32 	%r995, %r994, 0;
	add.s32 	%r996, %r995, -1;
	max.s32 	%r997, %r996, %r16;
	max.s32 	%r998, %r997, 0;
	add.s32 	%r999, %r998, -1;
	max.s32 	%r1000, %r999, %r17;
	max.s32 	%r1001, %r1000, 0;
	add.s32 	%r1002, %r1001, -1;
	max.s32 	%r1003, %r1002, %r18;
	max.s32 	%r1004, %r1003, 0;
	add.s32 	%r1005, %r1004, -1;
	max.s32 	%r1006, %r1005, %r19;
	max.s32 	%r1007, %r1006, 0;
	add.s32 	%r1008, %r1007, -1;
	max.s32 	%r1009, %r1008, %r20;
	max.s32 	%r1010, %r1009, 0;
	add.s32 	%r1011, %r1010, -1;
	max.s32 	%r1012, %r1011, %r21;
	max.s32 	%r1013, %r1012, 0;
	add.s32 	%r1014, %r1013, -1;
	max.s32 	%r1015, %r1014, %r22;
	max.s32 	%r1016, %r1015, 0;
	add.s32 	%r1017, %r1016, -1;
	max.s32 	%r1018, %r1017, %r23;
	max.s32 	%r949, %r1018, 0;
	mov.b32 	%r975, 1;
	mov.b32 	%r976, 0;
	mov.b32 	%r977, -1;
	// begin inline asm
	shfl.sync.up.b32 %r948, %r949, %r975, %r976, %r977;
	// end inline asm
	add.s32 	%r1019, %r948, -1;
	max.s32 	%r1020, %r1019, %r949;
	setp.lt.s32 	%p127, %r672, 1;
	selp.b32 	%r954, %r949, %r1020, %p127;
	mov.b32 	%r955, 2;
	// begin inline asm
	shfl.sync.up.b32 %r953, %r954, %r955, %r976, %r977;
	// end inline asm
	add.s32 	%r1021, %r953, -1;
	max.s32 	%r1022, %r1021, %r954;
	setp.lt.s32 	%p128, %r672, 2;
	selp.b32 	%r959, %r954, %r1022, %p128;
	mov.b32 	%r960, 4;
	// begin inline asm
	shfl.sync.up.b32 %r958, %r959, %r960, %r976, %r977;
	// end inline asm
	add.s32 	%r1023, %r958, -1;
	max.s32 	%r1024, %r1023, %r959;
	setp.lt.s32 	%p129, %r672, 4;
	selp.b32 	%r964, %r959, %r1024, %p129;
	mov.b32 	%r965, 8;
	// begin inline asm
	shfl.sync.up.b32 %r963, %r964, %r965, %r976, %r977;
	// end inline asm
	add.s32 	%r1025, %r963, -1;
	max.s32 	%r1026, %r1025, %r964;
	setp.lt.s32 	%p130, %r672, 8;
	selp.b32 	%r969, %r964, %r1026, %p130;
	mov.b32 	%r970, 16;
	// begin inline asm
	shfl.sync.up.b32 %r968, %r969, %r970, %r976, %r977;
	// end inline asm
	add.s32 	%r1027, %r968, -1;
	max.s32 	%r24, %r1027, %r969;
	setp.lt.s32 	%p131, %r672, 16;
	selp.b32 	%r974, %r969, %r24, %p131;
	// begin inline asm
	shfl.sync.up.b32 %r1094, %r974, %r975, %r976, %r977;
	// end inline asm
	setp.ne.s32 	%p132, %r672, 31;
	@%p132 bra 	$L__BB13_4;
	shl.b32 	%r1028, %r6, 2;
	add.s32 	%r1030, %r694, %r1028;
	st.shared.u32 	[%r1030+16], %r24;
$L__BB13_4:
	bar.sync 	0;
	ld.shared.v4.u32 	{%r1031, %r1032, %r1033, %r1034}, [_ZZN3cub18CUB_300001_SM_10006detail4scan16DeviceScanKernelINS2_10policy_hubIiiij7lateralE10Policy1000EN6thrust24THRUST_300001_SM_1000_NS6detail15normal_iteratorINS9_10device_ptrIiEEEESE_NS0_13ScanTileStateIiLb1EEES5_NS0_8NullTypeEjiLb0ESH_EEvT0_T1_T2_iT3_T4_T5_E12temp_storage+16];
	add.s32 	%r1035, %r1031, -1;
	max.s32 	%r1036, %r1035, %r1032;
	max.s32 	%r1037, %r1036, 0;
	setp.eq.s32 	%p133, %r6, 2;
	selp.b32 	%r1038, %r1037, %r1031, %p133;
	add.s32 	%r1039, %r1037, -1;
	max.s32 	%r1040, %r1039, %r1033;
	max.s32 	%r1041, %r1040, 0;
	setp.eq.s32 	%p134, %r6, 3;
	selp.b32 	%r26, %r1041, %r1038, %p134;
	add.s32 	%r1042, %r1041, -1;
	max.s32 	%r27, %r1042, %r1034;
	setp.lt.u32 	%p135, %r4, 32;
	@%p135 bra 	$L__BB13_6;
	add.s32 	%r1043, %r26, -1;
	max.s32 	%r1044, %r1043, %r1094;
	max.s32 	%r1045, %r1044, 0;
	setp.eq.s32 	%p136, %r672, 0;
	selp.b32 	%r1094, %r26, %r1045, %p136;
$L__BB13_6:
	setp.ne.s32 	%p137, %r4, 0;
	setp.eq.s32 	%p138, %r4, 0;
	add.s32 	%r1046, %r1094, -1;
	max.s32 	%r1047, %r1046, %r9;
	max.s32 	%r1117, %r1047, 0;
	selp.b32 	%r1048, %r9, %r1117, %p138;
	add.s32 	%r1049, %r1048, -1;
	max.s32 	%r1050, %r1049, %r10;
	max.s32 	%r1116, %r1050, 0;
	add.s32 	%r1051, %r1116, -1;
	max.s32 	%r1052, %r1051, %r11;
	max.s32 	%r1115, %r1052, 0;
	add.s32 	%r1053, %r1115, -1;
	max.s32 	%r1054, %r1053, %r12;
	max.s32 	%r1114, %r1054, 0;
	add.s32 	%r1055, %r1114, -1;
	max.s32 	%r1056, %r1055, %r13;
	max.s32 	%r1113, %r1056, 0;
	add.s32 	%r1057, %r1113, -1;
	max.s32 	%r1058, %r1057, %r14;
	max.s32 	%r1112, %r1058, 0;
	add.s32 	%r1059, %r1112, -1;
	max.s32 	%r1060, %r1059, %r15;
	max.s32 	%r1111, %r1060, 0;
	add.s32 	%r1061, %r1111, -1;
	max.s32 	%r1062, %r1061, %r16;
	max.s32 	%r1110, %r1062, 0;
	add.s32 	%r1063, %r1110, -1;
	max.s32 	%r1064, %r1063, %r17;
	max.s32 	%r1109, %r1064, 0;
	add.s32 	%r1065, %r1109, -1;
	max.s32 	%r1066, %r1065, %r18;
	max.s32 	%r1108, %r1066, 0;
	add.s32 	%r1067, %r1108, -1;
	max.s32 	%r1068, %r1067, %r19;
	max.s32 	%r1107, %r1068, 0;
	add.s32 	%r1069, %r1107, -1;
	max.s32 	%r1070, %r1069, %r20;
	max.s32 	%r1106, %r1070, 0;
	add.s32 	%r1071, %r1106, -1;
	max.s32 	%r1072, %r1071, %r21;
	max.s32 	%r1105, %r1072, 0;
	add.s32 	%r1073, %r1105, -1;
	max.s32 	%r1074, %r1073, %r22;
	max.s32 	%r1104, %r1074, 0;
	add.s32 	%r1075, %r1104, -1;
	max.s32 	%r1076, %r1075, %r23;
	max.s32 	%r1103, %r1076, 0;
	@%p137 bra 	$L__BB13_37;
	add.s64 	%rd50, %rd1, 256;
	max.s32 	%r1078, %r27, 0;
	mov.b32 	%r1077, 101;
	// begin inline asm
	st.relaxed.gpu.v2.u32 [%rd50], {%r1077, %r1078};
	// end inline asm
	mov.u32 	%r1117, %r9;
	bra.uni 	$L__BB13_37;
$L__BB13_8:
	add.s32 	%r725, %r9, -1;
	max.s32 	%r726, %r725, %r10;
	max.s32 	%r727, %r726, 0;
	add.s32 	%r728, %r727, -1;
	max.s32 	%r729, %r728, %r11;
	max.s32 	%r730, %r729, 0;
	add.s32 	%r731, %r730, -1;
	max.s32 	%r732, %r731, %r12;
	max.s32 	%r733, %r732, 0;
	add.s32 	%r734, %r733, -1;
	max.s32 	%r735, %r734, %r13;
	max.s32 	%r736, %r735, 0;
	add.s32 	%r737, %r736, -1;
	max.s32 	%r738, %r737, %r14;
	max.s32 	%r739, %r738, 0;
	add.s32 	%r740, %r739, -1;
	max.s32 	%r741, %r740, %r15;
	max.s32 	%r742, %r741, 0;
	add.s32 	%r743, %r742, -1;
	max.s32 	%r744, %r743, %r16;
	max.s32 	%r745, %r744, 0;
	add.s32 	%r746, %r745, -1;
	max.s32 	%r747, %r746, %r17;
	max.s32 	%r748, %r747, 0;
	add.s32 	%r749, %r748, -1;
	max.s32 	%r750, %r749, %r18;
	max.s32 	%r751, %r750, 0;
	add.s32 	%r752, %r751, -1;
	max.s32 	%r753, %r752, %r19;
	max.s32 	%r754, %r753, 0;
	add.s32 	%r755, %r754, -1;
	max.s32 	%r756, %r755, %r20;
	max.s32 	%r757, %r756, 0;
	add.s32 	%r758, %r757, -1;
	max.s32 	%r759, %r758, %r21;
	max.s32 	%r760, %r759, 0;
	add.s32 	%r761, %r760, -1;
	max.s32 	%r762, %r761, %r22;
	max.s32 	%r763, %r762, 0;
	add.s32 	%r764, %r763, -1;
	max.s32 	%r765, %r764, %r23;
	max.s32 	%r696, %r765, 0;
	mov.b32 	%r722, 1;
	mov.b32 	%r723, 0;
	mov.b32 	%r724, -1;
	// begin inline asm
	shfl.sync.up.b32 %r695, %r696, %r722, %r723, %r724;
	// end inline asm
	add.s32 	%r766, %r695, -1;
	max.s32 	%r767, %r766, %r696;
	setp.lt.s32 	%p87, %r672, 1;
	selp.b32 	%r701, %r696, %r767, %p87;
	mov.b32 	%r702, 2;
	// begin inline asm
	shfl.sync.up.b32 %r700, %r701, %r702, %r723, %r724;
	// end inline asm
	add.s32 	%r768, %r700, -1;
	max.s32 	%r769, %r768, %r701;
	setp.lt.s32 	%p88, %r672, 2;
	selp.b32 	%r706, %r701, %r769, %p88;
	mov.b32 	%r707, 4;
	// begin inline asm
	shfl.sync.up.b32 %r705, %r706, %r707, %r723, %r724;
	// end inline asm
	add.s32 	%r770, %r705, -1;
	max.s32 	%r771, %r770, %r706;
	setp.lt.s32 	%p89, %r672, 4;
	selp.b32 	%r711, %r706, %r771, %p89;
	mov.b32 	%r712, 8;
	// begin inline asm
	shfl.sync.up.b32 %r710, %r711, %r712, %r723, %r724;
	// end inline asm
	add.s32 	%r772, %r710, -1;
	max.s32 	%r773, %r772, %r711;
	setp.lt.s32 	%p90, %r672, 8;
	selp.b32 	%r716, %r711, %r773, %p90;
	mov.b32 	%r717, 16;
	// begin inline asm
	shfl.sync.up.b32 %r715, %r716, %r717, %r723, %r724;
	// end inline asm
	add.s32 	%r774, %r715, -1;
	max.s32 	%r45, %r774, %r716;
	setp.lt.s32 	%p91, %r672, 16;
	selp.b32 	%r721, %r716, %r45, %p91;
	// begin inline asm
	shfl.sync.up.b32 %r1102, %r721, %r722, %r723, %r724;
	// end inline asm
	setp.ne.s32 	%p92, %r672, 31;
	@%p92 bra 	$L__BB13_10;
	shl.b32 	%r775, %r6, 2;
	add.s32 	%r777, %r694, %r775;
	st.shared.u32 	[%r777+16], %r45;
$L__BB13_10:
	bar.sync 	0;
	ld.shared.v4.u32 	{%r778, %r779, %r780, %r781}, [_ZZN3cub18CUB_300001_SM_10006detail4scan16DeviceScanKernelINS2_10policy_hubIiiij7lateralE10Policy1000EN6thrust24THRUST_300001_SM_1000_NS6detail15normal_iteratorINS9_10device_ptrIiEEEESE_NS0_13ScanTileStateIiLb1EEES5_NS0_8NullTypeEjiLb0ESH_EEvT0_T1_T2_iT3_T4_T5_E12temp_storage+16];
	add.s32 	%r782, %r778, -1;
	max.s32 	%r783, %r782, %r779;
	max.s32 	%r784, %r783, 0;
	setp.eq.s32 	%p93, %r6, 2;
	selp.b32 	%r785, %r784, %r778, %p93;
	add.s32 	%r786, %r784, -1;
	max.s32 	%r787, %r786, %r780;
	max.s32 	%r788, %r787, 0;
	setp.eq.s32 	%p94, %r6, 3;
	selp.b32 	%r47, %r788, %r785, %p94;
	add.s32 	%r789, %r788, -1;
	max.s32 	%r790, %r789, %r781;
	max.s32 	%r48, %r790, 0;
	setp.lt.u32 	%p95, %r4, 32;
	@%p95 bra 	$L__BB13_12;
	add.s32 	%r791, %r47, -1;
	max.s32 	%r792, %r791, %r1102;
	max.s32 	%r793, %r792, 0;
	setp.eq.s32 	%p96, %r672, 0;
	selp.b32 	%r1102, %r47, %r793, %p96;
	bra.uni 	$L__BB13_36;
$L__BB13_12:
	setp.ne.s32 	%p97, %r4, 0;
	mul.wide.s32 	%rd39, %r1, 8;
	add.s64 	%rd5, %rd1, %rd39;
	@%p97 bra 	$L__BB13_14;
	st.shared.u32 	[_ZZN3cub18CUB_300001_SM_10006detail4scan16DeviceScanKernelINS2_10policy_hubIiiij7lateralE10Policy1000EN6thrust24THRUST_300001_SM_1000_NS6detail15normal_iteratorINS9_10device_ptrIiEEEESE_NS0_13ScanTileStateIiLb1EEES5_NS0_8NullTypeEjiLb0ESH_EEvT0_T1_T2_iT3_T4_T5_E12temp_storage+12], %r48;
	add.s64 	%rd40, %rd5, 256;
	mov.b32 	%r794, 100;
	// begin inline asm
	st.relaxed.gpu.v2.u32 [%rd40], {%r794, %r48};
	// end inline asm
$L__BB13_14:
	not.b32 	%r796, %r4;
	add.s32 	%r1099, %r1, %r796;
	mov.u32 	%r51, %nctaid.x;
	setp.gt.u32 	%p98, %r51, 499;
	@%p98 bra 	$L__BB13_16;
	membar.cta;
	bra.uni 	$L__BB13_17;
$L__BB13_16:
	mov.b32 	%r797, 450;
	// begin inline asm
	nanosleep.u32 %r797;
	// end inline asm
$L__BB13_17:
	mul.wide.s32 	%rd42, %r1099, 8;
	add.s64 	%rd43, %rd1, %rd42;
	add.s64 	%rd41, %rd43, 256;
	// begin inline asm
	ld.relaxed.gpu.v2.u32 {%r1100, %r1096}, [%rd41];
	// end inline asm
$L__BB13_18:
	setp.eq.s32 	%p99, %r1100, 99;
	mov.b32 	%r800, -1;
	vote.sync.any.pred 	%p100, %p99, %r800;
	not.pred 	%p101, %p100;
	@%p101 bra 	$L__BB13_23;
	setp.gt.u32 	%p126, %r51, 499;
	@%p126 bra 	$L__BB13_21;
	membar.cta;
	bra.uni 	$L__BB13_22;
$L__BB13_21:
	mov.b32 	%r945, 350;
	// begin inline asm
	nanosleep.u32 %r945;
	// end inline asm
$L__BB13_22:
	// begin inline asm
	ld.relaxed.gpu.v2.u32 {%r1100, %r1096}, [%rd41];
	// end inline asm
	bra.uni 	$L__BB13_18;
$L__BB13_23:
	setp.eq.s32 	%p102, %r1100, 101;
	mov.b32 	%r827, -1;
	vote.sync.ballot.b32 	%r828, %p102, %r827;
	// begin inline asm
	mov.u32 %r802, %lanemask_ge;
	// end inline asm
	and.b32  	%r829, %r828, %r802;
	or.b32  	%r830, %r829, -2147483648;
	add.s32 	%r831, %r830, -1;
	not.b32 	%r832, %r830;
	and.b32  	%r833, %r832, %r831;
	popc.b32 	%r806, %r833;
	mov.b32 	%r805, 1;
	// begin inline asm
	shfl.sync.down.b32 %r803, %r1096, %r805, %r806, %r827;
	// end inline asm
	setp.lt.s32 	%p104, %r672, %r806;
	add.s32 	%r834, %r803, -1;
	max.s32 	%r835, %r834, %r1096;
	max.s32 	%r836, %r835, 0;
	selp.b32 	%r809, %r836, %r1096, %p104;
	mov.b32 	%r810, 2;
	// begin inline asm
	shfl.sync.down.b32 %r808, %r809, %r810, %r806, %r827;
	// end inline asm
	add.s32 	%r61, %r672, 2;
	setp.gt.s32 	%p105, %r61, %r806;
	add.s32 	%r837, %r808, -1;
	max.s32 	%r838, %r837, %r809;
	max.s32 	%r839, %r838, 0;
	selp.b32 	%r814, %r809, %r839, %p105;
	mov.b32 	%r815, 4;
	// begin inline asm
	shfl.sync.down.b32 %r813, %r814, %r815, %r806, %r827;
	// end inline asm
	add.s32 	%r62, %r672, 4;
	setp.gt.s32 	%p106, %r62, %r806;
	add.s32 	%r840, %r813, -1;
	max.s32 	%r841, %r840, %r814;
	max.s32 	%r842, %r841, 0;
	selp.b32 	%r819, %r814, %r842, %p106;
	mov.b32 	%r820, 8;
	// begin inline asm
	shfl.sync.down.b32 %r818, %r819, %r820, %r806, %r827;
	// end inline asm
	add.s32 	%r63, %r672, 8;
	setp.gt.s32 	%p107, %r63, %r806;
	add.s32 	%r843, %r818, -1;
	max.s32 	%r844, %r843, %r819;
	max.s32 	%r845, %r844, 0;
	selp.b32 	%r824, %r819, %r845, %p107;
	mov.b32 	%r825, 16;
	// begin inline asm
	shfl.sync.down.b32 %r823, %r824, %r825, %r806, %r827;
	// end inline asm
	add.s32 	%r64, %r672, 16;
	setp.gt.s32 	%p108, %r64, %r806;
	add.s32 	%r846, %r823, -1;
	max.s32 	%r847, %r846, %r824;
	max.s32 	%r848, %r847, 0;
	selp.b32 	%r1098, %r824, %r848, %p108;
	add.s64 	%rd7, %rd1, 256;
$L__BB13_24:
	setp.ne.s32 	%p109, %r1100, 101;
	mov.b32 	%r849, -1;
	vote.sync.all.pred 	%p110, %p109, %r849;
	not.pred 	%p111, %p110;
	@%p111 bra 	$L__BB13_32;
	mul.wide.s32 	%rd46, %r1099, 8;
	add.s64 	%rd47, %rd7, %rd46;
	add.s64 	%rd45, %rd47, -256;
	// begin inline asm
	ld.relaxed.gpu.v2.u32 {%r1100, %r1101}, [%rd45];
	// end inline asm
$L__BB13_26:
	setp.eq.s32 	%p115, %r1100, 99;
	mov.b32 	%r891, -1;
	vote.sync.any.pred 	%p116, %p115, %r891;
	not.pred 	%p117, %p116;
	@%p117 bra 	$L__BB13_31;
	setp.gt.u32 	%p125, %r51, 499;
	@%p125 bra 	$L__BB13_29;
	membar.cta;
	bra.uni 	$L__BB13_30;
$L__BB13_29:
	mov.b32 	%r942, 350;
	// begin inline asm
	nanosleep.u32 %r942;
	// end inline asm
$L__BB13_30:
	// begin inline asm
	ld.relaxed.gpu.v2.u32 {%r1100, %r1101}, [%rd45];
	// end inline asm
	bra.uni 	$L__BB13_26;
$L__BB13_31:
	setp.eq.s32 	%p118, %r1100, 101;
	mov.b32 	%r917, -1;
	vote.sync.ballot.b32 	%r918, %p118, %r917;
	and.b32  	%r919, %r918, %r802;
	or.b32  	%r920, %r919, -2147483648;
	add.s32 	%r921, %r920, -1;
	not.b32 	%r922, %r920;
	and.b32  	%r923, %r922, %r921;
	popc.b32 	%r896, %r923;
	mov.b32 	%r895, 1;
	// begin inline asm
	shfl.sync.down.b32 %r893, %r1101, %r895, %r896, %r917;
	// end inline asm
	setp.lt.s32 	%p120, %r672, %r896;
	add.s32 	%r924, %r893, -1;
	max.s32 	%r925, %r924, %r1101;
	max.s32 	%r926, %r925, 0;
	selp.b32 	%r899, %r926, %r1101, %p120;
	mov.b32 	%r900, 2;
	// begin inline asm
	shfl.sync.down.b32 %r898, %r899, %r900, %r896, %r917;
	// end inline asm
	setp.gt.s32 	%p121, %r61, %r896;
	add.s32 	%r927, %r898, -1;
	max.s32 	%r928, %r927, %r899;
	max.s32 	%r929, %r928, 0;
	selp.b32 	%r904, %r899, %r929, %p121;
	mov.b32 	%r905, 4;
	// begin inline asm
	shfl.sync.down.b32 %r903, %r904, %r905, %r896, %r917;
	// end inline asm
	setp.gt.s32 	%p122, %r62, %r896;
	add.s32 	%r930, %r903, -1;
	max.s32 	%r931, %r930, %r904;
	max.s32 	%r932, %r931, 0;
	selp.b32 	%r909, %r904, %r932, %p122;
	mov.b32 	%r910, 8;
	// begin inline asm
	shfl.sync.down.b32 %r908, %r909, %r910, %r896, %r917;
	// end inline asm
	setp.gt.s32 	%p123, %r63, %r896;
	add.s32 	%r933, %r908, -1;
	max.s32 	%r934, %r933, %r909;
	max.s32 	%r935, %r934, 0;
	selp.b32 	%r914, %r909, %r935, %p123;
	mov.b32 	%r915, 16;
	// begin inline asm
	shfl.sync.down.b32 %r913, %r914, %r915, %r896, %r917;
	// end inline asm
	setp.gt.s32 	%p124, %r64, %r896;
	add.s32 	%r936, %r913, -1;
	max.s32 	%r937, %r936, %r914;
	max.s32 	%r938, %r937, 0;
	selp.b32 	%r939, %r914, %r938, %p124;
	add.s32 	%r940, %r939, -1;
	max.s32 	%r941, %r940, %r1098;
	max.s32 	%r1098, %r941, 0;
	add.s32 	%r1099, %r1099, -32;
	bra.uni 	$L__BB13_24;
$L__BB13_32:
	setp.ne.s32 	%p112, %r4, 0;
	@%p112 bra 	$L__BB13_34;
	add.s32 	%r853, %r1098, -1;
	max.s32 	%r852, %r853, %r48;
	add.s64 	%rd44, %rd5, 256;
	mov.b32 	%r851, 101;
	// begin inline asm
	st.relaxed.gpu.v2.u32 [%rd44], {%r851, %r852};
	// end inline asm
	st.shared.u32 	[_ZZN3cub18CUB_300001_SM_10006detail4scan16DeviceScanKernelINS2_10policy_hubIiiij7lateralE10Policy1000EN6thrust24THRUST_300001_SM_1000_NS6detail15normal_iteratorINS9_10device_ptrIiEEEESE_NS0_13ScanTileStateIiLb1EEES5_NS0_8NullTypeEjiLb0ESH_EEvT0_T1_T2_iT3_T4_T5_E12temp_storage+4], %r1098;
	st.shared.u32 	[_ZZN3cub18CUB_300001_SM_10006detail4scan16DeviceScanKernelINS2_10policy_hubIiiij7lateralE10Policy1000EN6thrust24THRUST_300001_SM_1000_NS6detail15normal_iteratorINS9_10device_ptrIiEEEESE_NS0_13ScanTileStateIiLb1EEES5_NS0_8NullTypeEjiLb0ESH_EEvT0_T1_T2_iT3_T4_T5_E12temp_storage+8], %r852;
$L__BB13_34:
	setp.ne.s32 	%p113, %r672, 0;
	@%p113 bra 	$L__BB13_36;
	st.shared.u32 	[_ZZN3cub18CUB_300001_SM_10006detail4scan16DeviceScanKernelINS2_10policy_hubIiiij7lateralE10Policy1000EN6thrust24THRUST_300001_SM_1000_NS6detail15normal_iteratorINS9_10device_ptrIiEEEESE_NS0_13ScanTileStateIiLb1EEES5_NS0_8NullTypeEjiLb0ESH_EEvT0_T1_T2_iT3_T4_T5_E12temp_storage+36], %r1098;
	mov.u32 	%r1102, %r1098;
$L__BB13_36:
	bar.sync 	0;
	setp.eq.s32 	%p114, %r4, 0;
	ld.shared.u32 	%r854, [_ZZN3cub18CUB_300001_SM_10006detail4scan16DeviceScanKernelINS2_10policy_hubIiiij7lateralE10Policy1000EN6thrust24THRUST_300001_SM_1000_NS6detail15normal_iteratorINS9_10device_ptrIiEEEESE_NS0_13ScanTileStateIiLb1EEES5_NS0_8NullTypeEjiLb0ESH_EEvT0_T1_T2_iT3_T4_T5_E12temp_storage+36];
	add.s32 	%r855, %r854, -1;
	max.s32 	%r856, %r855, %r1102;
	max.s32 	%r857, %r856, 0;
	selp.b32 	%r858, %r1102, %r857, %p114;
	add.s32 	%r859, %r858, -1;
	max.s32 	%r860, %r859, %r9;
	max.s32 	%r1117, %r860, 0;
	add.s32 	%r861, %r1117, -1;
	max.s32 	%r862, %r861, %r10;
	max.s32 	%r1116, %r862, 0;
	add.s32 	%r863, %r1116, -1;
	max.s32 	%r864, %r863, %r11;
	max.s32 	%r1115, %r864, 0;
	add.s32 	%r865, %r1115, -1;
	max.s32 	%r866, %r865, %r12;
	max.s32 	%r1114, %r866, 0;
	add.s32 	%r867, %r1114, -1;
	max.s32 	%r868, %r867, %r13;
	max.s32 	%r1113, %r868, 0;
	add.s32 	%r869, %r1113, -1;
	max.s32 	%r870, %r869, %r14;
	max.s32 	%r1112, %r870, 0;
	add.s32 	%r871, %r1112, -1;
	max.s32 	%r872, %r871, %r15;
	max.s32 	%r1111, %r872, 0;
	add.s32 	%r873, %r1111, -1;
	max.s32 	%r874, %r873, %r16;
	max.s32 	%r1110, %r874, 0;
	add.s32 	%r875, %r1110, -1;
	max.s32 	%r876, %r875, %r17;
	max.s32 	%r1109, %r876, 0;
	add.s32 	%r877, %r1109, -1;
	max.s32 	%r878, %r877, %r18;
	max.s32 	%r1108, %r878, 0;
	add.s32 	%r879, %r1108, -1;
	max.s32 	%r880, %r879, %r19;
	max.s32 	%r1107, %r880, 0;
	add.s32 	%r881, %r1107, -1;
	max.s32 	%r882, %r881, %r20;
	max.s32 	%r1106, %r882, 0;
	add.s32 	%r883, %r1106, -1;
	max.s32 	%r884, %r883, %r21;
	max.s32 	%r1105, %r884, 0;
	add.s32 	%r885, %r1105, -1;
	max.s32 	%r886, %r885, %r22;
	max.s32 	%r1104, %r886, 0;
	add.s32 	%r887, %r1104, -1;
	max.s32 	%r888, %r887, %r23;
	max.s32 	%r1103, %r888, 0;
$L__BB13_37:
	bar.sync 	0;
	st.shared.u32 	[%r8], %r1117;
	st.shared.u32 	[%r8+4], %r1116;
	st.shared.u32 	[%r8+8], %r1115;
	st.shared.u32 	[%r8+12], %r1114;
	st.shared.u32 	[%r8+16], %r1113;
	st.shared.u32 	[%r8+20], %r1112;
	st.shared.u32 	[%r8+24], %r1111;
	st.shared.u32 	[%r8+28], %r1110;
	st.shared.u32 	[%r8+32], %r1109;
	st.shared.u32 	[%r8+36], %r1108;
	st.shared.u32 	[%r8+40], %r1107;
	st.shared.u32 	[%r8+44], %r1106;
	st.shared.u32 	[%r8+48], %r1105;
	st.shared.u32 	[%r8+52], %r1104;
	st.shared.u32 	[%r8+56], %r1103;
	bar.warp.sync 	-1;
	ld.shared.u32 	%r1079, [%r7];
	ld.shared.u32 	%r1080, [%r7+128];
	ld.shared.u32 	%r1081, [%r7+256];
	ld.shared.u32 	%r1082, [%r7+384];
	ld.shared.u32 	%r1083, [%r7+512];
	ld.shared.u32 	%r1084, [%r7+640];
	ld.shared.u32 	%r1085, [%r7+768];
	ld.shared.u32 	%r1086, [%r7+896];
	ld.shared.u32 	%r1087, [%r7+1024];
	ld.shared.u32 	%r1088, [%r7+1152];
	ld.shared.u32 	%r1089, [%r7+1280];
	ld.shared.u32 	%r1090, [%r7+1408];
	ld.shared.u32 	%r1091, [%r7+1536];
	ld.shared.u32 	%r1092, [%r7+1664];
	ld.shared.u32 	%r1093, [%r7+1792];
	add.s64 	%rd52, %rd3, %rd37;
	st.global.u32 	[%rd52], %r1079;
	st.global.u32 	[%rd52+128], %r1080;
	st.global.u32 	[%rd52+256], %r1081;
	st.global.u32 	[%rd52+384], %r1082;
	st.global.u32 	[%rd52+512], %r1083;
	st.global.u32 	[%rd52+640], %r1084;
	st.global.u32 	[%rd52+768], %r1085;
	st.global.u32 	[%rd52+896], %r1086;
	st.global.u32 	[%rd52+1024], %r1087;
	st.global.u32 	[%rd52+1152], %r1088;
	st.global.u32 	[%rd52+1280], %r1089;
	st.global.u32 	[%rd52+1408], %r1090;
	st.global.u32 	[%rd52+1536], %r1091;
	st.global.u32 	[%rd52+1664], %r1092;
	st.global.u32 	[%rd52+1792], %r1093;
	bra.uni 	$L__BB13_136;
$L__BB13_38:
	setp.eq.s32 	%p2, %r3, 0;
	@%p2 bra 	$L__BB13_136;
	cvt.u64.u32 	%rd9, %r2;
	mul.wide.u32 	%rd18, %r2, 4;
	add.s64 	%rd19, %rd2, %rd18;
	mov.u32 	%r110, %tid.x;
	ld.global.u32 	%r1132, [%rd19];
	and.b32  	%r276, %r110, 31;
	and.b32  	%r277, %r110, 992;
	mul.lo.s32 	%r278, %r277, 15;
	or.b32  	%r112, %r278, %r276;
	setp.ge.u32 	%p3, %r112, %r3;
	shl.b32 	%r279, %r112, 2;
	cvt.u64.u32 	%rd20, %r279;
	add.s64 	%rd10, %rd19, %rd20;
	mov.u32 	%r1118, %r1132;
	@%p3 bra 	$L__BB13_41;
	ld.global.u32 	%r1118, [%rd10];
$L__BB13_41:
	add.s32 	%r115, %r112, 32;
	setp.ge.u32 	%p4, %r115, %r3;
	mov.u32 	%r1119, %r1132;
	@%p4 bra 	$L__BB13_43;
	ld.global.u32 	%r1119, [%rd10+128];
$L__BB13_43:
	add.s32 	%r118, %r112, 64;
	setp.ge.u32 	%p5, %r118, %r3;
	mov.u32 	%r1120, %r1132;
	@%p5 bra 	$L__BB13_45;
	ld.global.u32 	%r1120, [%rd10+256];
$L__BB13_45:
	add.s32 	%r121, %r112, 96;
	setp.ge.u32 	%p6, %r121, %r3;
	mov.u32 	%r1121, %r1132;
	@%p6 bra 	$L__BB13_47;
	ld.global.u32 	%r1121, [%rd10+384];
$L__BB13_47:
	add.s32 	%r124, %r112, 128;
	setp.ge.u32 	%p7, %r124, %r3;
	mov.u32 	%r1122, %r1132;
	@%p7 bra 	$L__BB13_49;
	ld.global.u32 	%r1122, [%rd10+512];
$L__BB13_49:
	add.s32 	%r127, %r112, 160;
	setp.ge.u32 	%p8, %r127, %r3;
	mov.u32 	%r1123, %r1132;
	@%p8 bra 	$L__BB13_51;
	ld.global.u32 	%r1123, [%rd10+640];
$L__BB13_51:
	add.s32 	%r130, %r112, 192;
	setp.ge.u32 	%p9, %r130, %r3;
	mov.u32 	%r1124, %r1132;
	@%p9 bra 	$L__BB13_53;
	ld.global.u32 	%r1124, [%rd10+768];
$L__BB13_53:
	add.s32 	%r133, %r112, 224;
	setp.ge.u32 	%p10, %r133, %r3;
	mov.u32 	%r1125, %r1132;
	@%p10 bra 	$L__BB13_55;
	ld.global.u32 	%r1125, [%rd10+896];
$L__BB13_55:
	add.s32 	%r136, %r112, 256;
	setp.ge.u32 	%p11, %r136, %r3;
	mov.u32 	%r1126, %r1132;
	@%p11 bra 	$L__BB13_57;
	ld.global.u32 	%r1126, [%rd10+1024];
$L__BB13_57:
	add.s32 	%r139, %r112, 288;
	setp.ge.u32 	%p12, %r139, %r3;
	mov.u32 	%r1127, %r1132;
	@%p12 bra 	$L__BB13_59;
	ld.global.u32 	%r1127, [%rd10+1152];
$L__BB13_59:
	add.s32 	%r142, %r112, 320;
	setp.ge.u32 	%p13, %r142, %r3;
	mov.u32 	%r1128, %r1132;
	@%p13 bra 	$L__BB13_61;
	ld.global.u32 	%r1128, [%rd10+1280];
$L__BB13_61:
	add.s32 	%r145, %r112, 352;
	setp.ge.u32 	%p14, %r145, %r3;
	mov.u32 	%r1129, %r1132;
	@%p14 bra 	$L__BB13_63;
	ld.global.u32 	%r1129, [%rd10+1408];
$L__BB13_63:
	add.s32 	%r148, %r112, 384;
	setp.ge.u32 	%p15, %r148, %r3;
	mov.u32 	%r1130, %r1132;
	@%p15 bra 	$L__BB13_65;
	ld.global.u32 	%r1130, [%rd10+1536];
$L__BB13_65:
	add.s32 	%r151, %r112, 416;
	setp.ge.u32 	%p16, %r151, %r3;
	mov.u32 	%r1131, %r1132;
	@%p16 bra 	$L__BB13_67;
	ld.global.u32 	%r1131, [%rd10+1664];
$L__BB13_67:
	add.s32 	%r154, %r112, 448;
	setp.ge.u32 	%p17, %r154, %r3;
	@%p17 bra 	$L__BB13_69;
	ld.global.u32 	%r1132, [%rd10+1792];
$L__BB13_69:
	// begin inline asm
	mov.u32 %r280, %laneid;
	// end inline asm
	shr.u32 	%r158, %r110, 5;
	mad.lo.s32 	%r281, %r158, 480, %r280;
	shl.b32 	%r282, %r281, 2;
	mov.u32 	%r283, _ZZN3cub18CUB_300001_SM_10006detail4scan16DeviceScanKernelINS2_10policy_hubIiiij7lateralE10Policy1000EN6thrust24THRUST_300001_SM_1000_NS6detail15normal_iteratorINS9_10device_ptrIiEEEESE_NS0_13ScanTileStateIiLb1EEES5_NS0_8NullTypeEjiLb0ESH_EEvT0_T1_T2_iT3_T4_T5_E12temp_storage;
	add.s32 	%r159, %r283, %r282;
	st.shared.u32 	[%r159], %r1118;
	st.shared.u32 	[%r159+128], %r1119;
	st.shared.u32 	[%r159+256], %r1120;
	st.shared.u32 	[%r159+384], %r1121;
	st.shared.u32 	[%r159+512], %r1122;
	st.shared.u32 	[%r159+640], %r1123;
	st.shared.u32 	[%r159+768], %r1124;
	st.shared.u32 	[%r159+896], %r1125;
	st.shared.u32 	[%r159+1024], %r1126;
	st.shared.u32 	[%r159+1152], %r1127;
	st.shared.u32 	[%r159+1280], %r1128;
	st.shared.u32 	[%r159+1408], %r1129;
	st.shared.u32 	[%r159+1536], %r1130;
	st.shared.u32 	[%r159+1664], %r1131;
	st.shared.u32 	[%r159+1792], %r1132;
	bar.warp.sync 	-1;
	mad.lo.s32 	%r160, %r280, 56, %r159;
	ld.shared.u32 	%r161, [%r160];
	ld.shared.u32 	%r162, [%r160+4];
	ld.shared.u32 	%r163, [%r160+8];
	ld.shared.u32 	%r164, [%r160+12];
	ld.shared.u32 	%r165, [%r160+16];
	ld.shared.u32 	%r166, [%r160+20];
	ld.shared.u32 	%r167, [%r160+24];
	ld.shared.u32 	%r168, [%r160+28];
	ld.shared.u32 	%r169, [%r160+32];
	ld.shared.u32 	%r170, [%r160+36];
	ld.shared.u32 	%r171, [%r160+40];
	ld.shared.u32 	%r172, [%r160+44];
	ld.shared.u32 	%r173, [%r160+48];
	ld.shared.u32 	%r174, [%r160+52];
	ld.shared.u32 	%r175, [%r160+56];
	bar.sync 	0;
	setp.ne.s32 	%p18, %r1, 0;
	@%p18 bra 	$L__BB13_75;
	add.s32 	%r573, %r161, -1;
	max.s32 	%r574, %r573, %r162;
	max.s32 	%r575, %r574, 0;
	add.s32 	%r576, %r575, -1;
	max.s32 	%r577, %r576, %r163;
	max.s32 	%r578, %r577, 0;
	add.s32 	%r579, %r578, -1;
	max.s32 	%r580, %r579, %r164;
	max.s32 	%r581, %r580, 0;
	add.s32 	%r582, %r581, -1;
	max.s32 	%r583, %r582, %r165;
	max.s32 	%r584, %r583, 0;
	add.s32 	%r585, %r584, -1;
	max.s32 	%r586, %r585, %r166;
	max.s32 	%r587, %r586, 0;
	add.s32 	%r588, %r587, -1;
	max.s32 	%r589, %r588, %r167;
	max.s32 	%r590, %r589, 0;
	add.s32 	%r591, %r590, -1;
	max.s32 	%r592, %r591, %r168;
	max.s32 	%r593, %r592, 0;
	add.s32 	%r594, %r593, -1;
	max.s32 	%r595, %r594, %r169;
	max.s32 	%r596, %r595, 0;
	add.s32 	%r597, %r596, -1;
	max.s32 	%r598, %r597, %r170;
	max.s32 	%r599, %r598, 0;
	add.s32 	%r600, %r599, -1;
	max.s32 	%r601, %r600, %r171;
	max.s32 	%r602, %r601, 0;
	add.s32 	%r603, %r602, -1;
	max.s32 	%r604, %r603, %r172;
	max.s32 	%r605, %r604, 0;
	add.s32 	%r606, %r605, -1;
	max.s32 	%r607, %r606, %r173;
	max.s32 	%r608, %r607, 0;
	add.s32 	%r609, %r608, -1;
	max.s32 	%r610, %r609, %r174;
	max.s32 	%r611, %r610, 0;
	add.s32 	%r612, %r611, -1;
	max.s32 	%r613, %r612, %r175;
	max.s32 	%r544, %r613, 0;
	mov.b32 	%r570, 1;
	mov.b32 	%r571, 0;
	mov.b32 	%r572, -1;
	// begin inline asm
	shfl.sync.up.b32 %r543, %r544, %r570, %r571, %r572;
	// end inline asm
	add.s32 	%r614, %r543, -1;
	max.s32 	%r615, %r614, %r544;
	setp.lt.s32 	%p59, %r280, 1;
	selp.b32 	%r549, %r544, %r615, %p59;
	mov.b32 	%r550, 2;
	// begin inline asm
	shfl.sync.up.b32 %r548, %r549, %r550, %r571, %r572;
	// end inline asm
	add.s32 	%r616, %r548, -1;
	max.s32 	%r617, %r616, %r549;
	setp.lt.s32 	%p60, %r280, 2;
	selp.b32 	%r554, %r549, %r617, %p60;
	mov.b32 	%r555, 4;
	// begin inline asm
	shfl.sync.up.b32 %r553, %r554, %r555, %r571, %r572;
	// end inline asm
	add.s32 	%r618, %r553, -1;
	max.s32 	%r619, %r618, %r554;
	setp.lt.s32 	%p61, %r280, 4;
	selp.b32 	%r559, %r554, %r619, %p61;
	mov.b32 	%r560, 8;
	// begin inline asm
	shfl.sync.up.b32 %r558, %r559, %r560, %r571, %r572;
	// end inline asm
	add.s32 	%r620, %r558, -1;
	max.s32 	%r621, %r620, %r559;
	setp.lt.s32 	%p62, %r280, 8;
	selp.b32 	%r564, %r559, %r621, %p62;
	mov.b32 	%r565, 16;
	// begin inline asm
	shfl.sync.up.b32 %r563, %r564, %r565, %r571, %r572;
	// end inline asm
	add.s32 	%r622, %r563, -1;
	max.s32 	%r176, %r622, %r564;
	setp.lt.s32 	%p63, %r280, 16;
	selp.b32 	%r569, %r564, %r176, %p63;
	// begin inline asm
	shfl.sync.up.b32 %r1133, %r569, %r570, %r571, %r572;
	// end inline asm
	setp.ne.s32 	%p64, %r280, 31;
	@%p64 bra 	$L__BB13_72;
	shl.b32 	%r623, %r158, 2;
	add.s32 	%r625, %r283, %r623;
	st.shared.u32 	[%r625+16], %r176;
$L__BB13_72:
	bar.sync 	0;
	setp.lt.u32 	%p65, %r110, 32;
	@%p65 bra 	$L__BB13_74;
	.pragma "used_bytes_mask 4095";
	ld.shared.v4.u32 	{%r626, %r627, %r628, %r629}, [_ZZN3cub18CUB_300001_SM_10006detail4scan16DeviceScanKernelINS2_10policy_hubIiiij7lateralE10Policy1000EN6thrust24THRUST_300001_SM_1000_NS6detail15normal_iteratorINS9_10device_ptrIiEEEESE_NS0_13ScanTileStateIiLb1EEES5_NS0_8NullTypeEjiLb0ESH_EEvT0_T1_T2_iT3_T4_T5_E12temp_storage+16];
	add.s32 	%r630, %r626, -1;
	max.s32 	%r631, %r630, %r627;
	max.s32 	%r632, %r631, 0;
	add.s32 	%r633, %r632, -1;
	max.s32 	%r634, %r633, %r628;
	max.s32 	%r635, %r634, 0;
	setp.eq.s32 	%p66, %r158, 3;
	setp.eq.s32 	%p67, %r158, 2;
	selp.b32 	%r636, %r632, %r626, %p67;
	selp.b32 	%r637, %r635, %r636, %p66;
	add.s32 	%r638, %r637, -1;
	max.s32 	%r639, %r638, %r1133;
	max.s32 	%r640, %r639, 0;
	setp.eq.s32 	%p68, %r280, 0;
	selp.b32 	%r1133, %r637, %r640, %p68;
$L__BB13_74:
	setp.eq.s32 	%p69, %r110, 0;
	add.s32 	%r641, %r1133, -1;
	max.s32 	%r642, %r641, %r161;
	max.s32 	%r643, %r642, 0;
	selp.b32 	%r1156, %r161, %r643, %p69;
	add.s32 	%r644, %r1156, -1;
	max.s32 	%r645, %r644, %r162;
	max.s32 	%r1155, %r645, 0;
	add.s32 	%r646, %r1155, -1;
	max.s32 	%r647, %r646, %r163;
	max.s32 	%r1154, %r647, 0;
	add.s32 	%r648, %r1154, -1;
	max.s32 	%r649, %r648, %r164;
	max.s32 	%r1153, %r649, 0;
	add.s32 	%r650, %r1153, -1;
	max.s32 	%r651, %r650, %r165;
	max.s32 	%r1152, %r651, 0;
	add.s32 	%r652, %r1152, -1;
	max.s32 	%r653, %r652, %r166;
	max.s32 	%r1151, %r653, 0;
	add.s32 	%r654, %r1151, -1;
	max.s32 	%r655, %r654, %r167;
	max.s32 	%r1150, %r655, 0;
	add.s32 	%r656, %r1150, -1;
	max.s32 	%r657, %r656, %r168;
	max.s32 	%r1149, %r657, 0;
	add.s32 	%r658, %r1149, -1;
	max.s32 	%r659, %r658, %r169;
	max.s32 	%r1148, %r659, 0;
	add.s32 	%r660, %r1148, -1;
	max.s32 	%r661, %r660, %r170;
	max.s32 	%r1147, %r661, 0;
	add.s32 	%r662, %r1147, -1;
	max.s32 	%r663, %r662, %r171;
	max.s32 	%r1146, %r663, 0;
	add.s32 	%r664, %r1146, -1;
	max.s32 	%r665, %r664, %r172;
	max.s32 	%r1145, %r665, 0;
	add.s32 	%r666, %r1145, -1;
	max.s32 	%r667, %r666, %r173;
	max.s32 	%r1144, %r667, 0;
	add.s32 	%r668, %r1144, -1;
	max.s32 	%r669, %r668, %r174;
	max.s32 	%r1143, %r669, 0;
	add.s32 	%r670, %r1143, -1;
	max.s32 	%r671, %r670, %r175;
	max.s32 	%r1142, %r671, 0;
	bra.uni 	$L__BB13_104;
$L__BB13_75:
	add.s32 	%r314, %r161, -1;
	max.s32 	%r315, %r314, %r162;
	max.s32 	%r316, %r315, 0;
	add.s32 	%r317, %r316, -1;
	max.s32 	%r318, %r317, %r163;
	max.s32 	%r319, %r318, 0;
	add.s32 	%r320, %r319, -1;
	max.s32 	%r321, %r320, %r164;
	max.s32 	%r322, %r321, 0;
	add.s32 	%r323, %r322, -1;
	max.s32 	%r324, %r323, %r165;
	max.s32 	%r325, %r324, 0;
	add.s32 	%r326, %r325, -1;
	max.s32 	%r327, %r326, %r166;
	max.s32 	%r328, %r327, 0;
	add.s32 	%r329, %r328, -1;
	max.s32 	%r330, %r329, %r167;
	max.s32 	%r331, %r330, 0;
	add.s32 	%r332, %r331, -1;
	max.s32 	%r333, %r332, %r168;
	max.s32 	%r334, %r333, 0;
	add.s32 	%r335, %r334, -1;
	max.s32 	%r336, %r335, %r169;
	max.s32 	%r337, %r336, 0;
	add.s32 	%r338, %r337, -1;
	max.s32 	%r339, %r338, %r170;
	max.s32 	%r340, %r339, 0;
	add.s32 	%r341, %r340, -1;
	max.s32 	%r342, %r341, %r171;
	max.s32 	%r343, %r342, 0;
	add.s32 	%r344, %r343, -1;
	max.s32 	%r345, %r344, %r172;
	max.s32 	%r346, %r345, 0;
	add.s32 	%r347, %r346, -1;
	max.s32 	%r348, %r347, %r173;
	max.s32 	%r349, %r348, 0;
	add.s32 	%r350, %r349, -1;
	max.s32 	%r351, %r350, %r174;
	max.s32 	%r352, %r351, 0;
	add.s32 	%r353, %r352, -1;
	max.s32 	%r354, %r353, %r175;
	max.s32 	%r285, %r354, 0;
	mov.b32 	%r311, 1;
	mov.b32 	%r312, 0;
	mov.b32 	%r313, -1;
	// begin inline asm
	shfl.sync.up.b32 %r284, %r285, %r311, %r312, %r313;
	// end inline asm
	add.s32 	%r355, %r284, -1;
	max.s32 	%r356, %r355, %r285;
	setp.lt.s32 	%p19, %r280, 1;
	selp.b32 	%r290, %r285, %r356, %p19;
	mov.b32 	%r291, 2;
	// begin inline asm
	shfl.sync.up.b32 %r289, %r290, %r291, %r312, %r313;
	// end inline asm
	add.s32 	%r357, %r289, -1;
	max.s32 	%r358, %r357, %r290;
	setp.lt.s32 	%p20, %r280, 2;
	selp.b32 	%r295, %r290, %r358, %p20;
	mov.b32 	%r296, 4;
	// begin inline asm
	shfl.sync.up.b32 %r294, %r295, %r296, %r312, %r313;
	// end inline asm
	add.s32 	%r359, %r294, -1;
	max.s32 	%r360, %r359, %r295;
	setp.lt.s32 	%p21, %r280, 4;
	selp.b32 	%r300, %r295, %r360, %p21;
	mov.b32 	%r301, 8;
	// begin inline asm
	shfl.sync.up.b32 %r299, %r300, %r301, %r312, %r313;
	// end inline asm
	add.s32 	%r361, %r299, -1;
	max.s32 	%r362, %r361, %r300;
	setp.lt.s32 	%p22, %r280, 8;
	selp.b32 	%r305, %r300, %r362, %p22;
	mov.b32 	%r306, 16;
	// begin inline asm
	shfl.sync.up.b32 %r304, %r305, %r306, %r312, %r313;
	// end inline asm
	add.s32 	%r363, %r304, -1;
	max.s32 	%r195, %r363, %r305;
	setp.lt.s32 	%p23, %r280, 16;
	selp.b32 	%r310, %r305, %r195, %p23;
	// begin inline asm
	shfl.sync.up.b32 %r1141, %r310, %r311, %r312, %r313;
	// end inline asm
	setp.ne.s32 	%p24, %r280, 31;
	@%p24 bra 	$L__BB13_77;
	shl.b32 	%r364, %r158, 2;
	mov.u32 	%r365, _ZZN3cub18CUB_300001_SM_10006detail4scan16DeviceScanKernelINS2_10policy_hubIiiij7lateralE10Policy1000EN6thrust24THRUST_300001_SM_1000_NS6detail15normal_iteratorINS9_10device_ptrIiEEEESE_NS0_13ScanTileStateIiLb1EEES5_NS0_8NullTypeEjiLb0ESH_EEvT0_T1_T2_iT3_T4_T5_E12temp_storage;
	add.s32 	%r366, %r365, %r364;
	st.shared.u32 	[%r366+16], %r195;
$L__BB13_77:
	bar.sync 	0;
	ld.shared.v4.u32 	{%r367, %r368, %r369, %r370}, [_ZZN3cub18CUB_300001_SM_10006detail4scan16DeviceScanKernelINS2_10policy_hubIiiij7lateralE10Policy1000EN6thrust24THRUST_300001_SM_1000_NS6detail15normal_iteratorINS9_10device_ptrIiEEEESE_NS0_13ScanTileStateIiLb1EEES5_NS0_8NullTypeEjiLb0ESH_EEvT0_T1_T2_iT3_T4_T5_E12temp_storage+16];
	add.s32 	%r371, %r367, -1;
	max.s32 	%r372, %r371, %r368;
	max.s32 	%r373, %r372, 0;
	setp.eq.s32 	%p25, %r158, 2;
	selp.b32 	%r374, %r373, %r367, %p25;
	add.s32 	%r375, %r373, -1;
	max.s32 	%r376, %r375, %r369;
	max.s32 	%r377, %r376, 0;
	setp.eq.s32 	%p26, %r158, 3;
	selp.b32 	%r197, %r377, %r374, %p26;
	add.s32 	%r378, %r377, -1;
	max.s32 	%r379, %r378, %r370;
	max.s32 	%r198, %r379, 0;
	setp.lt.u32 	%p27, %r110, 32;
	@%p27 bra 	$L__BB13_79;
	add.s32 	%r380, %r197, -1;
	max.s32 	%r381, %r380, %r1141;
	max.s32 	%r382, %r381, 0;
	setp.eq.s32 	%p28, %r280, 0;
	selp.b32 	%r1141, %r197, %r382, %p28;
	bra.uni 	$L__BB13_103;
$L__BB13_79:
	setp.ne.s32 	%p29, %r110, 0;
	mul.wide.s32 	%rd21, %r1, 8;
	add.s64 	%rd11, %rd1, %rd21;
	@%p29 bra 	$L__BB13_81;
	st.shared.u32 	[_ZZN3cub18CUB_300001_SM_10006detail4scan16DeviceScanKernelINS2_10policy_hubIiiij7lateralE10Policy1000EN6thrust24THRUST_300001_SM_1000_NS6detail15normal_iteratorINS9_10device_ptrIiEEEESE_NS0_13ScanTileStateIiLb1EEES5_NS0_8NullTypeEjiLb0ESH_EEvT0_T1_T2_iT3_T4_T5_E12temp_storage+12], %r198;
	add.s64 	%rd22, %rd11, 256;
	mov.b32 	%r383, 100;
	// begin inline asm
	st.relaxed.gpu.v2.u32 [%rd22], {%r383, %r198};
	// end inline asm
$L__BB13_81:
	not.b32 	%r385, %r110;
	add.s32 	%r1138, %r1, %r385;
	mov.u32 	%r201, %nctaid.x;
	setp.gt.u32 	%p30, %r201, 499;
	@%p30 bra 	$L__BB13_83;
	membar.cta;
	bra.uni 	$L__BB13_84;
$L__BB13_83:
	mov.b32 	%r386, 450;
	// begin inline asm
	nanosleep.u32 %r386;
	// end inline asm
$L__BB13_84:
	mul.wide.s32 	%rd24, %r1138, 8;
	add.s64 	%rd25, %rd1, %rd24;
	add.s64 	%rd23, %rd25, 256;
	// begin inline asm
	ld.relaxed.gpu.v2.u32 {%r1139, %r1135}, [%rd23];
	// end inline asm
$L__BB13_85:
	setp.eq.s32 	%p31, %r1139, 99;
	mov.b32 	%r389, -1;
	vote.sync.any.pred 	%p32, %p31, %r389;
	not.pred 	%p33, %p32;
	@%p33 bra 	$L__BB13_90;
	@%p30 bra 	$L__BB13_88;
	membar.cta;
	bra.uni 	$L__BB13_89;
$L__BB13_88:
	mov.b32 	%r540, 350;
	// begin inline asm
	nanosleep.u32 %r540;
	// end inline asm
$L__BB13_89:
	// begin inline asm
	ld.relaxed.gpu.v2.u32 {%r1139, %r1135}, [%rd23];
	// end inline asm
	bra.uni 	$L__BB13_85;
$L__BB13_90:
	setp.eq.s32 	%p34, %r1139, 101;
	mov.b32 	%r416, -1;
	vote.sync.ballot.b32 	%r417, %p34, %r416;
	// begin inline asm
	mov.u32 %r391, %lanemask_ge;
	// end inline asm
	and.b32  	%r418, %r417, %r391;
	or.b32  	%r419, %r418, -2147483648;
	add.s32 	%r420, %r419, -1;
	not.b32 	%r421, %r419;
	and.b32  	%r422, %r421, %r420;
	popc.b32 	%r395, %r422;
	mov.b32 	%r394, 1;
	// begin inline asm
	shfl.sync.down.b32 %r392, %r1135, %r394, %r395, %r416;
	// end inline asm
	setp.lt.s32 	%p36, %r280, %r395;
	add.s32 	%r423, %r392, -1;
	max.s32 	%r424, %r423, %r1135;
	max.s32 	%r425, %r424, 0;
	selp.b32 	%r398, %r425, %r1135, %p36;
	mov.b32 	%r399, 2;
	// begin inline asm
	shfl.sync.down.b32 %r397, %r398, %r399, %r395, %r416;
	// end inline asm
	add.s32 	%r426, %r280, 2;
	setp.gt.s32 	%p37, %r426, %r395;
	add.s32 	%r427, %r397, -1;
	max.s32 	%r428, %r427, %r398;
	max.s32 	%r429, %r428, 0;
	selp.b32 	%r403, %r398, %r429, %p37;
	mov.b32 	%r404, 4;
	// begin inline asm
	shfl.sync.down.b32 %r402, %r403, %r404, %r395, %r416;
	// end inline asm
	add.s32 	%r211, %r280, 4;
	setp.gt.s32 	%p38, %r211, %r395;
	add.s32 	%r430, %r402, -1;
	max.s32 	%r431, %r430, %r403;
	max.s32 	%r432, %r431, 0;
	selp.b32 	%r408, %r403, %r432, %p38;
	mov.b32 	%r409, 8;
	// begin inline asm
	shfl.sync.down.b32 %r407, %r408, %r409, %r395, %r416;
	// end inline asm
	add.s32 	%r433, %r280, 8;
	setp.gt.s32 	%p39, %r433, %r395;
	add.s32 	%r434, %r407, -1;
	max.s32 	%r435, %r434, %r408;
	max.s32 	%r436, %r435, 0;
	selp.b32 	%r413, %r408, %r436, %p39;
	mov.b32 	%r414, 16;
	// begin inline asm
	shfl.sync.down.b32 %r412, %r413, %r414, %r395, %r416;
	// end inline asm
	add.s32 	%r437, %r280, 16;
	setp.gt.s32 	%p40, %r437, %r395;
	add.s32 	%r438, %r412, -1;
	max.s32 	%r439, %r438, %r413;
	max.s32 	%r440, %r439, 0;
	selp.b32 	%r1136, %r413, %r440, %p40;
	add.s64 	%rd13, %rd1, 256;
$L__BB13_91:
	setp.ne.s32 	%p41, %r1139, 101;
	mov.b32 	%r441, -1;
	vote.sync.all.pred 	%p42, %p41, %r441;
	not.pred 	%p43, %p42;
	@%p43 bra 	$L__BB13_99;
	mul.wide.s32 	%rd28, %r1138, 8;
	add.s64 	%rd29, %rd13, %rd28;
	add.s64 	%rd27, %rd29, -256;
	// begin inline asm
	ld.relaxed.gpu.v2.u32 {%r1139, %r1140}, [%rd27];
	// end inline asm
$L__BB13_93:
	setp.eq.s32 	%p47, %r1139, 99;
	mov.b32 	%r483, -1;
	vote.sync.any.pred 	%p48, %p47, %r483;
	not.pred 	%p49, %p48;
	@%p49 bra 	$L__BB13_98;
	@%p30 bra 	$L__BB13_96;
	membar.cta;
	bra.uni 	$L__BB13_97;
$L__BB13_96:
	mov.b32 	%r537, 350;
	// begin inline asm
	nanosleep.u32 %r537;
	// end inline asm
$L__BB13_97:
	// begin inline asm
	ld.relaxed.gpu.v2.u32 {%r1139, %r1140}, [%rd27];
	// end inline asm
	bra.uni 	$L__BB13_93;
$L__BB13_98:
	setp.eq.s32 	%p50, %r1139, 101;
	mov.b32 	%r509, -1;
	vote.sync.ballot.b32 	%r510, %p50, %r509;
	and.b32  	%r511, %r510, %r391;
	or.b32  	%r512, %r511, -2147483648;
	add.s32 	%r513, %r512, -1;
	not.b32 	%r514, %r512;
	and.b32  	%r515, %r514, %r513;
	popc.b32 	%r488, %r515;
	mov.b32 	%r487, 1;
	// begin inline asm
	shfl.sync.down.b32 %r485, %r1140, %r487, %r488, %r509;
	// end inline asm
	setp.lt.s32 	%p52, %r280, %r488;
	add.s32 	%r516, %r485, -1;
	max.s32 	%r517, %r516, %r1140;
	max.s32 	%r518, %r517, 0;
	selp.b32 	%r491, %r518, %r1140, %p52;
	mov.b32 	%r492, 2;
	// begin inline asm
	shfl.sync.down.b32 %r490, %r491, %r492, %r488, %r509;
	// end inline asm
	add.s32 	%r519, %r280, 2;
	setp.gt.s32 	%p53, %r519, %r488;
	add.s32 	%r520, %r490, -1;
	max.s32 	%r521, %r520, %r491;
	max.s32 	%r522, %r521, 0;
	selp.b32 	%r496, %r491, %r522, %p53;
	mov.b32 	%r497, 4;
	// begin inline asm
	shfl.sync.down.b32 %r495, %r496, %r497, %r488, %r509;
	// end inline asm
	setp.gt.s32 	%p54, %r211, %r488;
	add.s32 	%r523, %r495, -1;
	max.s32 	%r524, %r523, %r496;
	max.s32 	%r525, %r524, 0;
	selp.b32 	%r501, %r496, %r525, %p54;
	mov.b32 	%r502, 8;
	// begin inline asm
	shfl.sync.down.b32 %r500, %r501, %r502, %r488, %r509;
	// end inline asm
	add.s32 	%r526, %r280, 8;
	setp.gt.s32 	%p55, %r526, %r488;
	add.s32 	%r527, %r500, -1;
	max.s32 	%r528, %r527, %r501;
	max.s32 	%r529, %r528, 0;
	selp.b32 	%r506, %r501, %r529, %p55;
	mov.b32 	%r507, 16;
	// begin inline asm
	shfl.sync.down.b32 %r505, %r506, %r507, %r488, %r509;
	// end inline asm
	add.s32 	%r530, %r280, 16;
	setp.gt.s32 	%p56, %r530, %r488;
	add.s32 	%r531, %r505, -1;
	max.s32 	%r532, %r531, %r506;
	max.s32 	%r533, %r532, 0;
	selp.b32 	%r534, %r506, %r533, %p56;
	add.s32 	%r535, %r534, -1;
	max.s32 	%r536, %r535, %r1136;
	max.s32 	%r1136, %r536, 0;
	add.s32 	%r1138, %r1138, -32;
	bra.uni 	$L__BB13_91;
$L__BB13_99:
	@%p29 bra 	$L__BB13_101;
	add.s32 	%r445, %r1136, -1;
	max.s32 	%r444, %r445, %r198;
	add.s64 	%rd26, %rd11, 256;
	mov.b32 	%r443, 101;
	// begin inline asm
	st.relaxed.gpu.v2.u32 [%rd26], {%r443, %r444};
	// end inline asm
	st.shared.u32 	[_ZZN3cub18CUB_300001_SM_10006detail4scan16DeviceScanKernelINS2_10policy_hubIiiij7lateralE10Policy1000EN6thrust24THRUST_300001_SM_1000_NS6detail15normal_iteratorINS9_10device_ptrIiEEEESE_NS0_13ScanTileStateIiLb1EEES5_NS0_8NullTypeEjiLb0ESH_EEvT0_T1_T2_iT3_T4_T5_E12temp_storage+4], %r1136;
	st.shared.u32 	[_ZZN3cub18CUB_300001_SM_10006detail4scan16DeviceScanKernelINS2_10policy_hubIiiij7lateralE10Policy1000EN6thrust24THRUST_300001_SM_1000_NS6detail15normal_iteratorINS9_10device_ptrIiEEEESE_NS0_13ScanTileStateIiLb1EEES5_NS0_8NullTypeEjiLb0ESH_EEvT0_T1_T2_iT3_T4_T5_E12temp_storage+8], %r444;
$L__BB13_101:
	setp.ne.s32 	%p45, %r280, 0;
	@%p45 bra 	$L__BB13_103;
	st.shared.u32 	[_ZZN3cub18CUB_300001_SM_10006detail4scan16DeviceScanKernelINS2_10policy_hubIiiij7lateralE10Policy1000EN6thrust24THRUST_300001_SM_1000_NS6detail15normal_iteratorINS9_10device_ptrIiEEEESE_NS0_13ScanTileStateIiLb1EEES5_NS0_8NullTypeEjiLb0ESH_EEvT0_T1_T2_iT3_T4_T5_E12temp_storage+36], %r1136;
	mov.u32 	%r1141, %r1136;
$L__BB13_103:
	bar.sync 	0;
	setp.eq.s32 	%p46, %r110, 0;
	ld.shared.u32 	%r446, [_ZZN3cub18CUB_300001_SM_10006detail4scan16DeviceScanKernelINS2_10policy_hubIiiij7lateralE10Policy1000EN6thrust24THRUST_300001_SM_1000_NS6detail15normal_iteratorINS9_10device_ptrIiEEEESE_NS0_13ScanTileStateIiLb1EEES5_NS0_8NullTypeEjiLb0ESH_EEvT0_T1_T2_iT3_T4_T5_E12temp_storage+36];
	add.s32 	%r447, %r446, -1;
	max.s32 	%r448, %r447, %r1141;
	max.s32 	%r449, %r448, 0;
	selp.b32 	%r450, %r1141, %r449, %p46;
	add.s32 	%r451, %r450, -1;
	max.s32 	%r452, %r451, %r161;
	max.s32 	%r1156, %r452, 0;
	add.s32 	%r453, %r1156, -1;
	max.s32 	%r454, %r453, %r162;
	max.s32 	%r1155, %r454, 0;
	add.s32 	%r455, %r1155, -1;
	max.s32 	%r456, %r455, %r163;
	max.s32 	%r1154, %r456, 0;
	add.s32 	%r457, %r1154, -1;
	max.s32 	%r458, %r457, %r164;
	max.s32 	%r1153, %r458, 0;
	add.s32 	%r459, %r1153, -1;
	max.s32 	%r460, %r459, %r165;
	max.s32 	%r1152, %r460, 0;
	add.s32 	%r461, %r1152, -1;
	max.s32 	%r462, %r461, %r166;
	max.s32 	%r1151, %r462, 0;
	add.s32 	%r463, %r1151, -1;
	max.s32 	%r464, %r463, %r167;
	max.s32 	%r1150, %r464, 0;
	add.s32 	%r465, %r1150, -1;
	max.s32 	%r466, %r465, %r168;
	max.s32 	%r1149, %r466, 0;
	add.s32 	%r467, %r1149, -1;
	max.s32 	%r468, %r467, %r169;
	max.s32 	%r1148, %r468, 0;
	add.s32 	%r469, %r1148, -1;
	max.s32 	%r470, %r469, %r170;
	max.s32 	%r1147, %r470, 0;
	add.s32 	%r471, %r1147, -1;
	max.s32 	%r472, %r471, %r171;
	max.s32 	%r1146, %r472, 0;
	add.s32 	%r473, %r1146, -1;
	max.s32 	%r474, %r473, %r172;
	max.s32 	%r1145, %r474, 0;
	add.s32 	%r475, %r1145, -1;
	max.s32 	%r476, %r475, %r173;
	max.s32 	%r1144, %r476, 0;
	add.s32 	%r477, %r1144, -1;
	max.s32 	%r478, %r477, %r174;
	max.s32 	%r1143, %r478, 0;
	add.s32 	%r479, %r1143, -1;
	max.s32 	%r480, %r479, %r175;
	max.s32 	%r1142, %r480, 0;
$L__BB13_104:
	bar.sync 	0;
	st.shared.u32 	[%r160], %r1156;
	st.shared.u32 	[%r160+4], %r1155;
	st.shared.u32 	[%r160+8], %r1154;
	st.shared.u32 	[%r160+12], %r1153;
	st.shared.u32 	[%r160+16], %r1152;
	st.shared.u32 	[%r160+20], %r1151;
	st.shared.u32 	[%r160+24], %r1150;
	st.shared.u32 	[%r160+28], %r1149;
	st.shared.u32 	[%r160+32], %r1148;
	st.shared.u32 	[%r160+36], %r1147;
	st.shared.u32 	[%r160+40], %r1146;
	st.shared.u32 	[%r160+44], %r1145;
	st.shared.u32 	[%r160+48], %r1144;
	st.shared.u32 	[%r160+52], %r1143;
	st.shared.u32 	[%r160+56], %r1142;
	bar.warp.sync 	-1;
	ld.shared.u32 	%r257, [%r159];
	ld.shared.u32 	%r258, [%r159+128];
	ld.shared.u32 	%r259, [%r159+256];
	ld.shared.u32 	%r260, [%r159+384];
	ld.shared.u32 	%r261, [%r159+512];
	ld.shared.u32 	%r262, [%r159+640];
	ld.shared.u32 	%r263, [%r159+768];
	ld.shared.u32 	%r264, [%r159+896];
	ld.shared.u32 	%r265, [%r159+1024];
	ld.shared.u32 	%r266, [%r159+1152];
	ld.shared.u32 	%r267, [%r159+1280];
	ld.shared.u32 	%r268, [%r159+1408];
	ld.shared.u32 	%r269, [%r159+1536];
	ld.shared.u32 	%r270, [%r159+1664];
	ld.shared.u32 	%r271, [%r159+1792];
	setp.ne.s32 	%p70, %r110, 0;
	@%p70 bra 	$L__BB13_106;
	st.volatile.shared.u32 	[_ZZN3cub18CUB_300001_SM_10006detail4scan16DeviceScanKernelINS2_10policy_hubIiiij7lateralE10Policy1000EN6thrust24THRUST_300001_SM_1000_NS6detail15normal_iteratorINS9_10device_ptrIiEEEESE_NS0_13ScanTileStateIiLb1EEES5_NS0_8NullTypeEjiLb0ESH_EEvT0_T1_T2_iT3_T4_T5_E12temp_storage+7680], %r3;
$L__BB13_106:
	bar.sync 	0;
	ld.volatile.shared.u32 	%r272, [_ZZN3cub18CUB_300001_SM_10006detail4scan16DeviceScanKernelINS2_10policy_hubIiiij7lateralE10Policy1000EN6thrust24THRUST_300001_SM_1000_NS6detail15normal_iteratorINS9_10device_ptrIiEEEESE_NS0_13ScanTileStateIiLb1EEES5_NS0_8NullTypeEjiLb0ESH_EEvT0_T1_T2_iT3_T4_T5_E12temp_storage+7680];
	cvt.u64.u32 	%rd32, %r112;
	add.s64 	%rd33, %rd32, %rd9;
	setp.ge.s32 	%p71, %r112, %r272;
	shl.b64 	%rd34, %rd33, 2;
	add.s64 	%rd15, %rd3, %rd34;
	@%p71 bra 	$L__BB13_108;
	st.global.u32 	[%rd15], %r257;
$L__BB13_108:
	setp.ge.s32 	%p72, %r115, %r272;
	@%p72 bra 	$L__BB13_110;
	st.global.u32 	[%rd15+128], %r258;
$L__BB13_110:
	setp.ge.s32 	%p73, %r118, %r272;
	@%p73 bra 	$L__BB13_112;
	st.global.u32 	[%rd15+256], %r259;
$L__BB13_112:
	setp.ge.s32 	%p74, %r121, %r272;
	@%p74 bra 	$L__BB13_114;
	st.global.u32 	[%rd15+384], %r260;
$L__BB13_114:
	setp.ge.s32 	%p75, %r124, %r272;
	@%p75 bra 	$L__BB13_116;
	st.global.u32 	[%rd15+512], %r261;
$L__BB13_116:
	setp.ge.s32 	%p76, %r127, %r272;
	@%p76 bra 	$L__BB13_118;
	st.global.u32 	[%rd15+640], %r262;
$L__BB13_118:
	setp.ge.s32 	%p77, %r130, %r272;
	@%p77 bra 	$L__BB13_120;
	st.global.u32 	[%rd15+768], %r263;
$L__BB13_120:
	setp.ge.s32 	%p78, %r133, %r272;
	@%p78 bra 	$L__BB13_122;
	st.global.u32 	[%rd15+896], %r264;
$L__BB13_122:
	setp.ge.s32 	%p79, %r136, %r272;
	@%p79 bra 	$L__BB13_124;
	st.global.u32 	[%rd15+1024], %r265;
$L__BB13_124:
	setp.ge.s32 	%p80, %r139, %r272;
	@%p80 bra 	$L__BB13_126;
	st.global.u32 	[%rd15+1152], %r266;
$L__BB13_126:
	setp.ge.s32 	%p81, %r142, %r272;
	@%p81 bra 	$L__BB13_128;
	st.global.u32 	[%rd15+1280], %r267;
$L__BB13_128:
	setp.ge.s32 	%p82, %r145, %r272;
	@%p82 bra 	$L__BB13_130;
	st.global.u32 	[%rd15+1408], %r268;
$L__BB13_130:
	setp.ge.s32 	%p83, %r148, %r272;
	@%p83 bra 	$L__BB13_132;
	st.global.u32 	[%rd15+1536], %r269;
$L__BB13_132:
	setp.ge.s32 	%p84, %r151, %r272;
	@%p84 bra 	$L__BB13_134;
	st.global.u32 	[%rd15+1664], %r270;
$L__BB13_134:
	setp.ge.s32 	%p85, %r154, %r272;
	@%p85 bra 	$L__BB13_136;
	st.global.u32 	[%rd15+1792], %r271;
$L__BB13_136:
	ret;

}
	// .globl	_ZN3cub18CUB_300001_SM_10006detail4scan16DeviceScanKernelINS2_10policy_hubIiiim7lateralE10Policy1000EN6thrust24THRUST_300001_SM_1000_NS6detail15normal_iteratorINS9_10device_ptrIiEEEESE_NS0_13ScanTileStateIiLb1EEES5_NS0_8NullTypeEmiLb0ESH_EEvT0_T1_T2_iT3_T4_T5_
.visible .entry _ZN3cub18CUB_300001_SM_10006detail4scan16DeviceScanKernelINS2_10policy_hubIiiim7lateralE10Policy1000EN6thrust24THRUST_300001_SM_1000_NS6detail15normal_iteratorINS9_10device_ptrIiEEEESE_NS0_13ScanTileStateIiLb1EEES5_NS0_8NullTypeEmiLb0ESH_EEvT0_T1_T2_iT3_T4_T5_(
	.param .align 8 .b8 _ZN3cub18CUB_300001_SM_10006detail4scan16DeviceScanKernelINS2_10policy_hubIiiim7lateralE10Policy1000EN6thrust24THRUST_300001_SM_1000_NS6detail15normal_iteratorINS9_10device_ptrIiEEEESE_NS0_13ScanTileStateIiLb1EEES5_NS0_8NullTypeEmiLb0ESH_EEvT0_T1_T2_iT3_T4_T5__param_0[8],
	.param .align 8 .b8 _ZN3cub18CUB_300001_SM_10006detail4scan16DeviceScanKernelINS2_10policy_hubIiiim7lateralE10Policy1000EN6thrust24THRUST_300001_SM_1000_NS6detail15normal_iteratorINS9_10device_ptrIiEEEESE_NS0_13ScanTileStateIiLb1EEES5_NS0_8NullTypeEmiLb0ESH_EEvT0_T1_T2_iT3_T4_T5__param_1[8],
	.param .align 8 .b8 _ZN3cub18CUB_300001_SM_10006detail4scan16DeviceScanKernelINS2_10policy_hubIiiim7lateralE10Policy1000EN6thrust24THRUST_300001_SM_1000_NS6detail15normal_iteratorINS9_10device_ptrIiEEEESE_NS0_13ScanTileStateIiLb1EEES5_NS0_8NullTypeEmiLb0ESH_EEvT0_T1_T2_iT3_T4_T5__param_2[8],
	.param .u32 _ZN3cub18CUB_300001_SM_10006detail4scan16DeviceScanKernelINS2_10policy_hubIiiim7lateralE10Policy1000EN6thrust24THRUST_300001_SM_1000_NS6detail15normal_iteratorINS9_10device_ptrIiEEEESE_NS0_13ScanTileStateIiLb1EEES5_NS0_8NullTypeEmiLb0ESH_EEvT0_T1_T2_iT3_T4_T5__param_3,
	.param .align 1 .b8 _ZN3cub18CUB_300001_SM_10006detail4scan16DeviceScanKernelINS2_10policy_hubIiiim7lateralE10Policy1000EN6thrust24THRUST_300001_SM_1000_NS6detail15normal_iteratorINS9_10device_ptrIiEEEESE_NS0_13ScanTileStateIiLb1EEES5_NS0_8NullTypeEmiLb0ESH_EEvT0_T1_T2_iT3_T4_T5__param_4[1],
	.param .align 1 .b8 _ZN3cub18CUB_300001_SM_10006detail4scan16DeviceScanKernelINS2_10policy_hubIiiim7lateralE10Policy1000EN6thrust24THRUST_300001_SM_1000_NS6detail15normal_iteratorINS9_10device_ptrIiEEEESE_NS0_13ScanTileStateIiLb1EEES5_NS0_8NullTypeEmiLb0ESH_EEvT0_T1_T2_iT3_T4_T5__param_5[1],
	.param .u64 _ZN3cub18CUB_300001_SM_10006detail4scan16DeviceScanKernelINS2_10policy_hubIiiim7lateralE10Policy1000EN6thrust24THRUST_300001_SM_1000_NS6detail15normal_iteratorINS9_10device_ptrIiEEEESE_NS0_13ScanTileStateIiLb1EEES5_NS0_8NullTypeEmiLb0ESH_EEvT0_T1_T2_iT3_T4_T5__param_6
)
.maxntid 128
{
	.reg .pred 	%p<139>;
	.reg .b32 	%r<1155>;
	.reg .b64 	%rd<54>;
	// demoted variable
	.shared .align 16 .b8 _ZZN3cub18CUB_300001_SM_10006detail4scan16DeviceScanKernelINS2_10policy_hubIiiim7lateralE10Policy1000EN6thrust24THRUST_300001_SM_1000_NS6detail15normal_iteratorINS9_10device_ptrIiEEEESE_NS0_13ScanTileStateIiLb1EEES5_NS0_8NullTypeEmiLb0ESH_EEvT0_T1_T2_iT3_T4_T5_E12temp_storage[7696];
	ld.param.u64 	%rd1, [_ZN3cub18CUB_300001_SM_10006detail4scan16DeviceScanKernelINS2_10policy_hubIiiim7lateralE10Policy1000EN6thrust24THRUST_300001_SM_1000_NS6detail15normal_iteratorINS9_10device_ptrIiEEEESE_NS0_13ScanTileStateIiLb1EEES5_NS0_8NullTypeEmiLb0ESH_EEvT0_T1_T2_iT3_T4_T5__param_2];
	ld.param.u64 	%rd17, [_ZN3cub18CUB_300001_SM_10006detail4scan16DeviceScanKernelINS2_10policy_hubIiiim7lateralE10Policy1000EN6thrust24THRUST_300001_SM_1000_NS6detail15normal_iteratorINS9_10device_ptrIiEEEESE_NS0_13ScanTileStateIiLb1EEES5_NS0_8NullTypeEmiLb0ESH_EEvT0_T1_T2_iT3_T4_T5__param_1];
	ld.param.u64 	%rd18, [_ZN3cub18CUB_300001_SM_10006detail4scan16DeviceScanKernelINS2_10policy_hubIiiim7lateralE10Policy1000EN6thrust24THRUST_300001_SM_1000_NS6detail15normal_iteratorINS9_10device_ptrIiEEEESE_NS0_13ScanTileStateIiLb1EEES5_NS0_8NullTypeEmiLb0ESH_EEvT0_T1_T2_iT3_T4_T5__param_0];
	ld.param.u32 	%r272, [_ZN3cub18CUB_300001_SM_10006detail4scan16DeviceScanKernelINS2_10policy_hubIiiim7lateralE10Policy1000EN6thrust24THRUST_300001_SM_1000_NS6detail15normal_iteratorINS9_10device_ptrIiEEEESE_NS0_13ScanTileStateIiLb1EEES5_NS0_8NullTypeEmiLb0ESH_EEvT0_T1_T2_iT3_T4_T5__param_3];
	ld.param.u64 	%rd19, [_ZN3cub18CUB_300001_SM_10006detail4scan16DeviceScanKernelINS2_10policy_hubIiiim7lateralE10Policy1000EN6thrust24THRUST_300001_SM_1000_NS6detail15normal_iteratorINS9_10device_ptrIiEEEESE_NS0_13ScanTileStateIiLb1EEES5_NS0_8NullTypeEmiLb0ESH_EEvT0_T1_T2_iT3_T4_T5__param_6];
	cvta.to.global.u64 	%rd2, %rd18;
	cvta.to.global.u64 	%rd3, %rd17;
	mov.u32 	%r273, %ctaid.x;
	add.s32 	%r1, %r272, %r273;
	mul.wide.s32 	%rd4, %r1, 1920;
	sub.s64 	%rd5, %rd19, %rd4;
	setp.lt.u64 	%p1, %rd5, 1921;
	@%p1 bra 	$L__BB14_38;
	mov.u32 	%r2, %tid.x;
	and.b32  	%r671, %r2, 31;
	and.b32  	%r672, %r2, 992;
	mul.lo.s32 	%r673, %r672, 15;
	or.b32  	%r674, %r673, %r671;
	cvt.u64.u32 	%rd37, %r674;
	add.s64 	%rd6, %rd4, %rd37;
	shl.b64 	%rd38, %rd6, 2;
	add.s64 	%rd39, %rd2, %rd38;
	ld.global.u32 	%r675, [%rd39];
	ld.global.u32 	%r676, [%rd39+128];
	ld.global.u32 	%r677, [%rd39+256];
	ld.global.u32 	%r678, [%rd39+384];
	ld.global.u32 	%r679, [%rd39+512];
	ld.global.u32 	%r680, [%rd39+640];
	ld.global.u32 	%r681, [%rd39+768];
	ld.global.u32 	%r682, [%rd39+896];
	ld.global.u32 	%r683, [%rd39+1024];
	ld.global.u32 	%r684, [%rd39+1152];
	ld.global.u32 	%r685, [%rd39+1280];
	ld.global.u32 	%r686, [%rd39+1408];
	ld.global.u32 	%r687, [%rd39+1536];
	ld.global.u32 	%r688, [%rd39+1664];
	ld.global.u32 	%r689, [%rd39+1792];
	// begin inline asm
	mov.u32 %r670, %laneid;
	// end inline asm
	shr.u32 	%r4, %r2, 5;
	mad.lo.s32 	%r690, %r4, 480, %r670;
	shl.b32 	%r691, %r690, 2;
	mov.u32 	%r692, _ZZN3cub18CUB_300001_SM_10006detail4scan16DeviceScanKernelINS2_10policy_hubIiiim7lateralE10Policy1000EN6thrust24THRUST_300001_SM_1000_NS6detail15normal_iteratorINS9_10device_ptrIiEEEESE_NS0_13ScanTileStateIiLb1EEES5_NS0_8NullTypeEmiLb0ESH_EEvT0_T1_T2_iT3_T4_T5_E12temp_storage;
	add.s32 	%r5, %r692, %r691;
	st.shared.u32 	[%r5], %r675;
	st.shared.u32 	[%r5+128], %r676;
	st.shared.u32 	[%r5+256], %r677;
	st.shared.u32 	[%r5+384], %r678;
	st.shared.u32 	[%r5+512], %r679;
	st.shared.u32 	[%r5+640], %r680;
	st.shared.u32 	[%r5+768], %r681;
	st.shared.u32 	[%r5+896], %r682;
	st.shared.u32 	[%r5+1024], %r683;
	st.shared.u32 	[%r5+1152], %r684;
	st.shared.u32 	[%r5+1280], %r685;
	st.shared.u32 	[%r5+1408], %r686;
	st.shared.u32 	[%r5+1536], %r687;
	st.shared.u32 	[%r5+1664], %r688;
	st.shared.u32 	[%r5+1792], %r689;
	bar.warp.sync 	-1;
	mad.lo.s32 	%r6, %r670, 56, %r5;
	ld.shared.u32 	%r7, [%r6];
	ld.shared.u32 	%r8, [%r6+4];
	ld.shared.u32 	%r9, [%r6+8];
	ld.shared.u32 	%r10, [%r6+12];
	ld.shared.u32 	%r11, [%r6+16];
	ld.shared.u32 	%r12, [%r6+20];
	ld.shared.u32 	%r13, [%r6+24];
	ld.shared.u32 	%r14, [%r6+28];
	ld.shared.u32 	%r15, [%r6+32];
	ld.shared.u32 	%r16, [%r6+36];
	ld.shared.u32 	%r17, [%r6+40];
	ld.shared.u32 	%r18, [%r6+44];
	ld.shared.u32 	%r19, [%r6+48];
	ld.shared.u32 	%r20, [%r6+52];
	ld.shared.u32 	%r21, [%r6+56];
	bar.sync 	0;
	setp.ne.s32 	%p86, %r1, 0;
	@%p86 bra 	$L__BB14_8;
	add.s32 	%r976, %r7, -1;
	max.s32 	%r977, %r976, %r8;
	max.s32 	%r978, %r977, 0;
	add.s32 	%r979, %r978, -1;
	max.s32 	%r980, %r979, %r9;
	max.s32 	%r981, %r980, 0;
	add.s32 	%r982, %r981, -1;
	max.s32 	%r983, %r982, %r10;
	max.s32 	%r984, %r983, 0;
	add.s32 	%r985, %r984, -1;
	max.s32 	%r986, %r985, %r11;
	max.s32 	%r987, %r986, 0;
	add.s32 	%r988, %r987, -1;
	max.s32 	%r989, %r988, %r12;
	max.s32 	%r990, %r989, 0;
	add.s32 	%r991, %r990, -1;
	max.s32 	%r992, %r991, %r13;
	max.s32 	%r993, %r992, 0;
	add.s32 	%r994, %r993, -1;
	max.s32 	%r995, %r994, %r14;
	max.s32 	%r996, %r995, 0;
	add.s32 	%r997, %r996, -1;
	max.s32 	%r998, %r997, %r15;
	max.s32 	%r999, %r998, 0;
	add.s32 	%r1000, %r999, -1;
	max.s32 	%r1001, %r1000, %r16;
	max.s32 	%r1002, %r1001, 0;
	add.s32 	%r1003, %r1002, -1;
	max.s32 	%r1004, %r1003, %r17;
	max.s32 	%r1005, %r1004, 0;
	add.s32 	%r1006, %r1005, -1;
	max.s32 	%r1007, %r1006, %r18;
	max.s32 	%r1008, %r1007, 0;
	add.s32 	%r1009, %r1008, -1;
	max.s32 	%r1010, %r1009, %r19;
	max.s32 	%r1011, %r1010, 0;
	add.s32 	%r1012, %r1011, -1;
	max.s32 	%r1013, %r1012, %r20;
	max.s32 	%r1014, %r1013, 0;
	add.s32 	%r1015, %r1014, -1;
	max.s32 	%r1016, %r1015, %r21;
	max.s32 	%r947, %r1016, 0;
	mov.b32 	%r973, 1;
	mov.b32 	%r974, 0;
	mov.b32 	%r975, -1;
	// begin inline asm
	shfl.sync.up.b32 %r946, %r947, %r973, %r974, %r975;
	// end inline asm
	add.s32 	%r1017, %r946, -1;
	max.s32 	%r1018, %r1017, %r947;
	setp.lt.s32 	%p127, %r670, 1;
	selp.b32 	%r952, %r947, %r1018, %p127;
	mov.b32 	%r953, 2;
	// begin inline asm
	shfl.sync.up.b32 %r951, %r952, %r953, %r974, %r975;
	// end inline asm
	add.s32 	%r1019, %r951, -1;
	max.s32 	%r1020, %r1019, %r952;
	setp.lt.s32 	%p128, %r670, 2;
	selp.b32 	%r957, %r952, %r1020, %p128;
	mov.b32 	%r958, 4;
	// begin inline asm
	shfl.sync.up.b32 %r956, %r957, %r958, %r974, %r975;
	// end inline asm
	add.s32 	%r1021, %r956, -1;
	max.s32 	%r1022, %r1021, %r957;
	setp.lt.s32 	%p129, %r670, 4;
	selp.b32 	%r962, %r957, %r1022, %p129;
	mov.b32 	%r963, 8;
	// begin inline asm
	shfl.sync.up.b32 %r961, %r962, %r963, %r974, %r975;
	// end inline asm
	add.s32 	%r1023, %r961, -1;
	max.s32 	%r1024, %r1023, %r962;
	setp.lt.s32 	%p130, %r670, 8;
	selp.b32 	%r967, %r962, %r1024, %p130;
	mov.b32 	%r968, 16;
	// begin inline asm
	shfl.sync.up.b32 %r966, %r967, %r968, %r974, %r975;
	// end inline asm
	add.s32 	%r1025, %r966, -1;
	max.s32 	%r22, %r1025, %r967;
	setp.lt.s32 	%p131, %r670, 16;
	selp.b32 	%r972, %r967, %r22, %p131;
	// begin inline asm
	shfl.sync.up.b32 %r1092, %r972, %r973, %r974, %r975;
	// end inline asm
	setp.ne.s32 	%p132, %r670, 31;
	@%p132 bra 	$L__BB14_4;
	shl.b32 	%r1026, %r4, 2;
	add.s32 	%r1028, %r692, %r1026;
	st.shared.u32 	[%r1028+16], %r22;
$L__BB14_4:
	bar.sync 	0;
	ld.shared.v4.u32 	{%r1029, %r1030, %r1031, %r1032}, [_ZZN3cub18CUB_300001_SM_10006detail4scan16DeviceScanKernelINS2_10policy_hubIiiim7lateralE10Policy1000EN6thrust24THRUST_300001_SM_1000_NS6detail15normal_iteratorINS9_10device_ptrIiEEEESE_NS0_13ScanTileStateIiLb1EEES5_NS0_8NullTypeEmiLb0ESH_EEvT0_T1_T2_iT3_T4_T5_E12temp_storage+16];
	add.s32 	%r1033, %r1029, -1;
	max.s32 	%r1034, %r1033, %r1030;
	max.s32 	%r1035, %r1034, 0;
	setp.eq.s32 	%p133, %r4, 2;
	selp.b32 	%r1036, %r1035, %r1029, %p133;
	add.s32 	%r1037, %r1035, -1;
	max.s32 	%r1038, %r1037, %r1031;
	max.s32 	%r1039, %r1038, 0;
	setp.eq.s32 	%p134, %r4, 3;
	selp.b32 	%r24, %r1039, %r1036, %p134;
	add.s32 	%r1040, %r1039, -1;
	max.s32 	%r25, %r1040, %r1032;
	setp.lt.u32 	%p135, %r2, 32;
	@%p135 bra 	$L__BB14_6;
	add.s32 	%r1041, %r24, -1;
	max.s32 	%r1042, %r1041, %r1092;
	max.s32 	%r1043, %r1042, 0;
	setp.eq.s32 	%p136, %r670, 0;
	selp.b32 	%r1092, %r24, %r1043, %p136;
$L__BB14_6:
	setp.ne.s32 	%p137, %r2, 0;
	setp.eq.s32 	%p138, %r2, 0;
	add.s32 	%r1044, %r1092, -1;
	max.s32 	%r1045, %r1044, %r7;
	max.s32 	%r1115, %r1045, 0;
	selp.b32 	%r1046, %r7, %r1115, %p138;
	add.s32 	%r1047, %r1046, -1;
	max.s32 	%r1048, %r1047, %r8;
	max.s32 	%r1114, %r1048, 0;
	add.s32 	%r1049, %r1114, -1;
	max.s32 	%r1050, %r1049, %r9;
	max.s32 	%r1113, %r1050, 0;
	add.s32 	%r1051, %r1113, -1;
	max.s32 	%r1052, %r1051, %r10;
	max.s32 	%r1112, %r1052, 0;
	add.s32 	%r1053, %r1112, -1;
	max.s32 	%r1054, %r1053, %r11;
	max.s32 	%r1111, %r1054, 0;
	add.s32 	%r1055, %r1111, -1;
	max.s32 	%r1056, %r1055, %r12;
	max.s32 	%r1110, %r1056, 0;
	add.s32 	%r1057, %r1110, -1;
	max.s32 	%r1058, %r1057, %r13;
	max.s32 	%r1109, %r1058, 0;
	add.s32 	%r1059, %r1109, -1;
	max.s32 	%r1060, %r1059, %r14;
	max.s32 	%r1108, %r1060, 0;
	add.s32 	%r1061, %r1108, -1;
	max.s32 	%r1062, %r1061, %r15;
	max.s32 	%r1107, %r1062, 0;
	add.s32 	%r1063, %r1107, -1;
	max.s32 	%r1064, %r1063, %r16;
	max.s32 	%r1106, %r1064, 0;
	add.s32 	%r1065, %r1106, -1;
	max.s32 	%r1066, %r1065, %r17;
	max.s32 	%r1105, %r1066, 0;
	add.s32 	%r1067, %r1105, -1;
	max.s32 	%r1068, %r1067, %r18;
	max.s32 	%r1104, %r1068, 0;
	add.s32 	%r1069, %r1104, -1;
	max.s32 	%r1070, %r1069, %r19;
	max.s32 	%r1103, %r1070, 0;
	add.s32 	%r1071, %r1103, -1;
	max.s32 	%r1072, %r1071, %r20;
	max.s32 	%r1102, %r1072, 0;
	add.s32 	%r1073, %r1102, -1;
	max.s32 	%r1074, %r1073, %r21;
	max.s32 	%r1101, %r1074, 0;
	@%p137 bra 	$L__BB14_37;
	add.s64 	%rd51, %rd1, 256;
	max.s32 	%r1076, %r25, 0;
	mov.b32 	%r1075, 101;
	// begin inline asm
	st.relaxed.gpu.v2.u32 [%rd51], {%r1075, %r1076};
	// end inline asm
	mov.u32 	%r1115, %r7;
	bra.uni 	$L__BB14_37;
$L__BB14_8:
	add.s32 	%r723, %r7, -1;
	max.s32 	%r724, %r723, %r8;
	max.s32 	%r725, %r724, 0;
	add.s32 	%r726, %r725, -1;
	max.s32 	%r727, %r726, %r9;
	max.s32 	%r728, %r727, 0;
	add.s32 	%r729, %r728, -1;
	max.s32 	%r730, %r729, %r10;
	max.s32 	%r731, %r730, 0;
	add.s32 	%r732, %r731, -1;
	max.s32 	%r733, %r732, %r11;
	max.s32 	%r734, %r733, 0;
	add.s32 	%r735, %r734, -1;
	max.s32 	%r736, %r735, %r12;
	max.s32 	%r737, %r736, 0;
	add.s32 	%r738, %r737, -1;
	max.s32 	%r739, %r738, %r13;
	max.s32 	%r740, %r739, 0;
	add.s32 	%r741, %r740, -1;
	max.s32 	%r742, %r741, %r14;
	max.s32 	%r743, %r742, 0;
	add.s32 	%r744, %r743, -1;
	max.s32 	%r745, %r744, %r15;
	max.s32 	%r746, %r745, 0;
	add.s32 	%r747, %r746, -1;
	max.s32 	%r748, %r747, %r16;
	max.s32 	%r749, %r748, 0;
	add.s32 	%r750, %r749, -1;
	max.s32 	%r751, %r750, %r17;
	max.s32 	%r752, %r751, 0;
	add.s32 	%r753, %r752, -1;
	max.s32 	%r754, %r753, %r18;
	max.s32 	%r755, %r754, 0;
	add.s32 	%r756, %r755, -1;
	max.s32 	%r757, %r756, %r19;
	max.s32 	%r758, %r757, 0;
	add.s32 	%r759, %r758, -1;
	max.s32 	%r760, %r759, %r20;
	max.s32 	%r761, %r760, 0;
	add.s32 	%r762, %r761, -1;
	max.s32 	%r763, %r762, %r21;
	max.s32 	%r694, %r763, 0;
	mov.b32 	%r720, 1;
	mov.b32 	%r721, 0;
	mov.b32 	%r722, -1;
	// begin inline asm
	shfl.sync.up.b32 %r693, %r694, %r720, %r721, %r722;
	// end inline asm
	add.s32 	%r764, %r693, -1;
	max.s32 	%r765, %r764, %r694;
	setp.lt.s32 	%p87, %r670, 1;
	selp.b32 	%r699, %r694, %r765, %p87;
	mov.b32 	%r700, 2;
	// begin inline asm
	shfl.sync.up.b32 %r698, %r699, %r700, %r721, %r722;
	// end inline asm
	add.s32 	%r766, %r698, -1;
	max.s32 	%r767, %r766, %r699;
	setp.lt.s32 	%p88, %r670, 2;
	selp.b32 	%r704, %r699, %r767, %p88;
	mov.b32 	%r705, 4;
	// begin inline asm
	shfl.sync.up.b32 %r703, %r704, %r705, %r721, %r722;
	// end inline asm
	add.s32 	%r768, %r703, -1;
	max.s32 	%r769, %r768, %r704;
	setp.lt.s32 	%p89, %r670, 4;
	selp.b32 	%r709, %r704, %r769, %p89;
	mov.b32 	%r710, 8;
	// begin inline asm
	shfl.sync.up.b32 %r708, %r709, %r710, %r721, %r722;
	// end inline asm
	add.s32 	%r770, %r708, -1;
	max.s32 	%r771, %r770, %r709;
	setp.lt.s32 	%p90, %r670, 8;
	selp.b32 	%r714, %r709, %r771, %p90;
	mov.b32 	%r715, 16;
	// begin inline asm
	shfl.sync.up.b32 %r713, %r714, %r715, %r721, %r722;
	// end inline asm
	add.s32 	%r772, %r713, -1;
	max.s32 	%r43, %r772, %r714;
	setp.lt.s32 	%p91, %r670, 16;
	selp.b32 	%r719, %r714, %r43, %p91;
	// begin inline asm
	shfl.sync.up.b32 %r1100, %r719, %r720, %r721, %r722;
	// end inline asm
	setp.ne.s32 	%p92, %r670, 31;
	@%p92 bra 	$L__BB14_10;
	shl.b32 	%r773, %r4, 2;
	add.s32 	%r775, %r692, %r773;
	st.shared.u32 	[%r775+16], %r43;
$L__BB14_10:
	bar.sync 	0;
	ld.shared.v4.u32 	{%r776, %r777, %r778, %r779}, [_ZZN3cub18CUB_300001_SM_10006detail4scan16DeviceScanKernelINS2_10policy_hubIiiim7lateralE10Policy1000EN6thrust24THRUST_300001_SM_1000_NS6detail15normal_iteratorINS9_10device_ptrIiEEEESE_NS0_13ScanTileStateIiLb1EEES5_NS0_8NullTypeEmiLb0ESH_EEvT0_T1_T2_iT3_T4_T5_E12temp_storage+16];
	add.s32 	%r780, %r776, -1;
	max.s32 	%r781, %r780, %r777;
	max.s32 	%r782, %r781, 0;
	setp.eq.s32 	%p93, %r4, 2;
	selp.b32 	%r783, %r782, %r776, %p93;
	add.s32 	%r784, %r782, -1;
	max.s32 	%r785, %r784, %r778;
	max.s32 	%r786, %r785, 0;
	setp.eq.s32 	%p94, %r4, 3;
	selp.b32 	%r45, %r786, %r783, %p94;
	add.s32 	%r787, %r786, -1;
	max.s32 	%r788, %r787, %r779;
	max.s32 	%r46, %r788, 0;
	setp.lt.u32 	%p95, %r2, 32;
	@%p95 bra 	$L__BB14_12;
	add.s32 	%r789, %r45, -1;
	max.s32 	%r790, %r789, %r1100;
	max.s32 	%r791, %r790, 0;
	setp.eq.s32 	%p96, %r670, 0;
	selp.b32 	%r1100, %r45, %r791, %p96;
	bra.uni 	$L__BB14_36;
$L__BB14_12:
	setp.ne.s32 	%p97, %r2, 0;
	mul.wide.s32 	%rd40, %r1, 8;
	add.s64 	%rd7, %rd1, %rd40;
	@%p97 bra 	$L__BB14_14;
	st.shared.u32 	[_ZZN3cub18CUB_300001_SM_10006detail4scan16DeviceScanKernelINS2_10policy_hubIiiim7lateralE10Policy1000EN6thrust24THRUST_300001_SM_1000_NS6detail15normal_iteratorINS9_10device_ptrIiEEEESE_NS0_13ScanTileStateIiLb1EEES5_NS0_8NullTypeEmiLb0ESH_EEvT0_T1_T2_iT3_T4_T5_E12temp_storage+12], %r46;
	add.s64 	%rd41, %rd7, 256;
	mov.b32 	%r792, 100;
	// begin inline asm
	st.relaxed.gpu.v2.u32 [%rd41], {%r792, %r46};
	// end inline asm
$L__BB14_14:
	not.b32 	%r794, %r2;
	add.s32 	%r1097, %r1, %r794;
	mov.u32 	%r49, %nctaid.x;
	setp.gt.u32 	%p98, %r49, 499;
	@%p98 bra 	$L__BB14_16;
	membar.cta;
	bra.uni 	$L__BB14_17;
$L__BB14_16:
	mov.b32 	%r795, 450;
	// begin inline asm
	nanosleep.u32 %r795;
	// end inline asm
$L__BB14_17:
	mul.wide.s32 	%rd43, %r1097, 8;
	add.s64 	%rd44, %rd1, %rd43;
	add.s64 	%rd42, %rd44, 256;
	// begin inline asm
	ld.relaxed.gpu.v2.u32 {%r1098, %r1094}, [%rd42];
	// end inline asm
$L__BB14_18:
	setp.eq.s32 	%p99, %r1098, 99;
	mov.b32 	%r798, -1;
	vote.sync.any.pred 	%p100, %p99, %r798;
	not.pred 	%p101, %p100;
	@%p101 bra 	$L__BB14_23;
	setp.gt.u32 	%p126, %r49, 499;
	@%p126 bra 	$L__BB14_21;
	membar.cta;
	bra.uni 	$L__BB14_22;
$L__BB14_21:
	mov.b32 	%r943, 350;
	// begin inline asm
	nanosleep.u32 %r943;
	// end inline asm
$L__BB14_22:
	// begin inline asm
	ld.relaxed.gpu.v2.u32 {%r1098, %r1094}, [%rd42];
	// end inline asm
	bra.uni 	$L__BB14_18;
$L__BB14_23:
	setp.eq.s32 	%p102, %r1098, 101;
	mov.b32 	%r825, -1;
	vote.sync.ballot.b32 	%r826, %p102, %r825;
	// begin inline asm
	mov.u32 %r800, %lanemask_ge;
	// end inline asm
	and.b32  	%r827, %r826, %r800;
	or.b32  	%r828, %r827, -2147483648;
	add.s32 	%r829, %r828, -1;
	not.b32 	%r830, %r828;
	and.b32  	%r831, %r830, %r829;
	popc.b32 	%r804, %r831;
	mov.b32 	%r803, 1;
	// begin inline asm
	shfl.sync.down.b32 %r801, %r1094, %r803, %r804, %r825;
	// end inline asm
	setp.lt.s32 	%p104, %r670, %r804;
	add.s32 	%r832, %r801, -1;
	max.s32 	%r833, %r832, %r1094;
	max.s32 	%r834, %r833, 0;
	selp.b32 	%r807, %r834, %r1094, %p104;
	mov.b32 	%r808, 2;
	// begin inline asm
	shfl.sync.down.b32 %r806, %r807, %r808, %r804, %r825;
	// end inline asm
	add.s32 	%r59, %r670, 2;
	setp.gt.s32 	%p105, %r59, %r804;
	add.s32 	%r835, %r806, -1;
	max.s32 	%r836, %r835, %r807;
	max.s32 	%r837, %r836, 0;
	selp.b32 	%r812, %r807, %r837, %p105;
	mov.b32 	%r813, 4;
	// begin inline asm
	shfl.sync.down.b32 %r811, %r812, %r813, %r804, %r825;
	// end inline asm
	add.s32 	%r60, %r670, 4;
	setp.gt.s32 	%p106, %r60, %r804;
	add.s32 	%r838, %r811, -1;
	max.s32 	%r839, %r838, %r812;
	max.s32 	%r840, %r839, 0;
	selp.b32 	%r817, %r812, %r840, %p106;
	mov.b32 	%r818, 8;
	// begin inline asm
	shfl.sync.down.b32 %r816, %r817, %r818, %r804, %r825;
	// end inline asm
	add.s32 	%r61, %r670, 8;
	setp.gt.s32 	%p107, %r61, %r804;
	add.s32 	%r841, %r816, -1;
	max.s32 	%r842, %r841, %r817;
	max.s32 	%r843, %r842, 0;
	selp.b32 	%r822, %r817, %r843, %p107;
	mov.b32 	%r823, 16;
	// begin inline asm
	shfl.sync.down.b32 %r821, %r822, %r823, %r804, %r825;
	// end inline asm
	add.s32 	%r62, %r670, 16;
	setp.gt.s32 	%p108, %r62, %r804;
	add.s32 	%r844, %r821, -1;
	max.s32 	%r845, %r844, %r822;
	max.s32 	%r846, %r845, 0;
	selp.b32 	%r1096, %r822, %r846, %p108;
	add.s64 	%rd9, %rd1, 256;
$L__BB14_24:
	setp.ne.s32 	%p109, %r1098, 101;
	mov.b32 	%r847, -1;
	vote.sync.all.pred 	%p110, %p109, %r847;
	not.pred 	%p111, %p110;
	@%p111 bra 	$L__BB14_32;
	mul.wide.s32 	%rd47, %r1097, 8;
	add.s64 	%rd48, %rd9, %rd47;
	add.s64 	%rd46, %rd48, -256;
	// begin inline asm
	ld.relaxed.gpu.v2.u32 {%r1098, %r1099}, [%rd46];
	// end inline asm
$L__BB14_26:
	setp.eq.s32 	%p115, %r1098, 99;
	mov.b32 	%r889, -1;
	vote.sync.any.pred 	%p116, %p115, %r889;
	not.pred 	%p117, %p116;
	@%p117 bra 	$L__BB14_31;
	setp.gt.u32 	%p125, %r49, 499;
	@%p125 bra 	$L__BB14_29;
	membar.cta;
	bra.uni 	$L__BB14_30;
$L__BB14_29:
	mov.b32 	%r940, 350;
	// begin inline asm
	nanosleep.u32 %r940;
	// end inline asm
$L__BB14_30:
	// begin inline asm
	ld.relaxed.gpu.v2.u32 {%r1098, %r1099}, [%rd46];
	// end inline asm
	bra.uni 	$L__BB14_26;
$L__BB14_31:
	setp.eq.s32 	%p118, %r1098, 101;
	mov.b32 	%r915, -1;
	vote.sync.ballot.b32 	%r916, %p118, %r915;
	and.b32  	%r917, %r916, %r800;
	or.b32  	%r918, %r917, -2147483648;
	add.s32 	%r919, %r918, -1;
	not.b32 	%r920, %r918;
	and.b32  	%r921, %r920, %r919;
	popc.b32 	%r894, %r921;
	mov.b32 	%r893, 1;
	// begin inline asm
	shfl.sync.down.b32 %r891, %r1099, %r893, %r894, %r915;
	// end inline asm
	setp.lt.s32 	%p120, %r670, %r894;
	add.s32 	%r922, %r891, -1;
	max.s32 	%r923, %r922, %r1099;
	max.s32 	%r924, %r923, 0;
	selp.b32 	%r897, %r924, %r1099, %p120;
	mov.b32 	%r898, 2;
	// begin inline asm
	shfl.sync.down.b32 %r896, %r897, %r898, %r894, %r915;
	// end inline asm
	setp.gt.s32 	%p121, %r59, %r894;
	add.s32 	%r925, %r896, -1;
	max.s32 	%r926, %r925, %r897;
	max.s32 	%r927, %r926, 0;
	selp.b32 	%r902, %r897, %r927, %p121;
	mov.b32 	%r903, 4;
	// begin inline asm
	shfl.sync.down.b32 %r901, %r902, %r903, %r894, %r915;
	// end inline asm
	setp.gt.s32 	%p122, %r60, %r894;
	add.s32 	%r928, %r901, -1;
	max.s32 	%r929, %r928, %r902;
	max.s32 	%r930, %r929, 0;
	selp.b32 	%r907, %r902, %r930, %p122;
	mov.b32 	%r908, 8;
	// begin inline asm
	shfl.sync.down.b32 %r906, %r907, %r908, %r894, %r915;
	// end inline asm
	setp.gt.s32 	%p123, %r61, %r894;
	add.s32 	%r931, %r906, -1;
	max.s32 	%r932, %r931, %r907;
	max.s32 	%r933, %r932, 0;
	selp.b32 	%r912, %r907, %r933, %p123;
	mov.b32 	%r913, 16;
	// begin inline asm
	shfl.sync.down.b32 %r911, %r912, %r913, %r894, %r915;
	// end inline asm
	setp.gt.s32 	%p124, %r62, %r894;
	add.s32 	%r934, %r911, -1;
	max.s32 	%r935, %r934, %r912;
	max.s32 	%r936, %r935, 0;
	selp.b32 	%r937, %r912, %r936, %p124;
	add.s32 	%r938, %r937, -1;
	max.s32 	%r939, %r938, %r1096;
	max.s32 	%r1096, %r939, 0;
	add.s32 	%r1097, %r1097, -32;
	bra.uni 	$L__BB14_24;
$L__BB14_32:
	setp.ne.s32 	%p112, %r2, 0;
	@%p112 bra 	$L__BB14_34;
	add.s32 	%r851, %r1096, -1;
	max.s32 	%r850, %r851, %r46;
	add.s64 	%rd45, %rd7, 256;
	mov.b32 	%r849, 101;
	// begin inline asm
	st.relaxed.gpu.v2.u32 [%rd45], {%r849, %r850};
	// end inline asm
	st.shared.u32 	[_ZZN3cub18CUB_300001_SM_10006detail4scan16DeviceScanKernelINS2_10policy_hubIiiim7lateralE10Policy1000EN6thrust24THRUST_300001_SM_1000_NS6detail15normal_iteratorINS9_10device_ptrIiEEEESE_NS0_13ScanTileStateIiLb1EEES5_NS0_8NullTypeEmiLb0ESH_EEvT0_T1_T2_iT3_T4_T5_E12temp_storage+4], %r1096;
	st.shared.u32 	[_ZZN3cub18CUB_300001_SM_10006detail4scan16DeviceScanKernelINS2_10policy_hubIiiim7lateralE10Policy1000EN6thrust24THRUST_300001_SM_1000_NS6detail15normal_iteratorINS9_10device_ptrIiEEEESE_NS0_13ScanTileStateIiLb1EEES5_NS0_8NullTypeEmiLb0ESH_EEvT0_T1_T2_iT3_T4_T5_E12temp_storage+8], %r850;
$L__BB14_34:
	setp.ne.s32 	%p113, %r670, 0;
	@%p113 bra 	$L__BB14_36;
	st.shared.u32 	[_ZZN3cub18CUB_300001_SM_10006detail4scan16DeviceScanKernelINS2_10policy_hubIiiim7lateralE10Policy1000EN6thrust24THRUST_300001_SM_1000_NS6detail15normal_iteratorINS9_10device_ptrIiEEEESE_NS0_13ScanTileStateIiLb1EEES5_NS0_8NullTypeEmiLb0ESH_EEvT0_T1_T2_iT3_T4_T5_E12temp_storage+36], %r1096;
	mov.u32 	%r1100, %r1096;
$L__BB14_36:
	bar.sync 	0;
	setp.eq.s32 	%p114, %r2, 0;
	ld.shared.u32 	%r852, [_ZZN3cub18CUB_300001_SM_10006detail4scan16DeviceScanKernelINS2_10policy_hubIiiim7lateralE10Policy1000EN6thrust24THRUST_300001_SM_1000_NS6detail15normal_iteratorINS9_10device_ptrIiEEEESE_NS0_13ScanTileStateIiLb1EEES5_NS0_8NullTypeEmiLb0ESH_EEvT0_T1_T2_iT3_T4_T5_E12temp_storage+36];
	add.s32 	%r853, %r852, -1;
	max.s32 	%r854, %r853, %r1100;
	max.s32 	%r855, %r854, 0;
	selp.b32 	%r856, %r1100, %r855, %p114;
	add.s32 	%r857, %r856, -1;
	max.s32 	%r858, %r857, %r7;
	max.s32 	%r1115, %r858, 0;
	add.s32 	%r859, %r1115, -1;
	max.s32 	%r860, %r859, %r8;
	max.s32 	%r1114, %r860, 0;
	add.s32 	%r861, %r1114, -1;
	max.s32 	%r862, %r861, %r9;
	max.s32 	%r1113, %r862, 0;
	add.s32 	%r863, %r1113, -1;
	max.s32 	%r864, %r863, %r10;
	max.s32 	%r1112, %r864, 0;
	add.s32 	%r865, %r1112, -1;
	max.s32 	%r866, %r865, %r11;
	max.s32 	%r1111, %r866, 0;
	add.s32 	%r867, %r1111, -1;
	max.s32 	%r868, %r867, %r12;
	max.s32 	%r1110, %r868, 0;
	add.s32 	%r869, %r1110, -1;
	max.s32 	%r870, %r869, %r13;
	max.s32 	%r1109, %r870, 0;
	add.s32 	%r871, %r1109, -1;
	max.s32 	%r872, %r871, %r14;
	max.s32 	%r1108, %r872, 0;
	add.s32 	%r873, %r1108, -1;
	max.s32 	%r874, %r873, %r15;
	max.s32 	%r1107, %r874, 0;
	add.s32 	%r875, %r1107, -1;
	max.s32 	%r876, %r875, %r16;
	max.s32 	%r1106, %r876, 0;
	add.s32 	%r877, %r1106, -1;
	max.s32 	%r878, %r877, %r17;
	max.s32 	%r1105, %r878, 0;
	add.s32 	%r879, %r1105, -1;
	max.s32 	%r880, %r879, %r18;
	max.s32 	%r1104, %r880, 0;
	add.s32 	%r881, %r1104, -1;
	max.s32 	%r882, %r881, %r19;
	max.s32 	%r1103, %r882, 0;
	add.s32 	%r883, %r1103, -1;
	max.s32 	%r884, %r883, %r20;
	max.s32 	%r1102, %r884, 0;
	add.s32 	%r885, %r1102, -1;
	max.s32 	%r886, %r885, %r21;
	max.s32 	%r1101, %r886, 0;
$L__BB14_37:
	bar.sync 	0;
	st.shared.u32 	[%r6], %r1115;
	st.shared.u32 	[%r6+4], %r1114;
	st.shared.u32 	[%r6+8], %r1113;
	st.shared.u32 	[%r6+12], %r1112;
	st.shared.u32 	[%r6+16], %r1111;
	st.shared.u32 	[%r6+20], %r1110;
	st.shared.u32 	[%r6+24], %r1109;
	st.shared.u32 	[%r6+28], %r1108;
	st.shared.u32 	[%r6+32], %r1107;
	st.shared.u32 	[%r6+36], %r1106;
	st.shared.u32 	[%r6+40], %r1105;
	st.shared.u32 	[%r6+44], %r1104;
	st.shared.u32 	[%r6+48], %r1103;
	st.shared.u32 	[%r6+52], %r1102;
	st.shared.u32 	[%r6+56], %r1101;
	bar.warp.sync 	-1;
	ld.shared.u32 	%r1077, [%r5];
	ld.shared.u32 	%r1078, [%r5+128];
	ld.shared.u32 	%r1079, [%r5+256];
	ld.shared.u32 	%r1080, [%r5+384];
	ld.shared.u32 	%r1081, [%r5+512];
	ld.shared.u32 	%r1082, [%r5+640];
	ld.shared.u32 	%r1083, [%r5+768];
	ld.shared.u32 	%r1084, [%r5+896];
	ld.shared.u32 	%r1085, [%r5+1024];
	ld.shared.u32 	%r1086, [%r5+1152];
	ld.shared.u32 	%r1087, [%r5+1280];
	ld.shared.u32 	%r1088, [%r5+1408];
	ld.shared.u32 	%r1089, [%r5+1536];
	ld.shared.u32 	%r1090, [%r5+1664];
	ld.shared.u32 	%r1091, [%r5+1792];
	add.s64 	%rd53, %rd3, %rd38;
	st.global.u32 	[%rd53], %r1077;
	st.global.u32 	[%rd53+128], %r1078;
	st.global.u32 	[%rd53+256], %r1079;
	st.global.u32 	[%rd53+384], %r1080;
	st.global.u32 	[%rd53+512], %r1081;
	st.global.u32 	[%rd53+640], %r1082;
	st.global.u32 	[%rd53+768], %r1083;
	st.global.u32 	[%rd53+896], %r1084;
	st.global.u32 	[%rd53+1024], %r1085;
	st.global.u32 	[%rd53+1152], %r1086;
	st.global.u32 	[%rd53+1280], %r1087;
	st.global.u32 	[%rd53+1408], %r1088;
	st.global.u32 	[%rd53+1536], %r1089;
	st.global.u32 	[%rd53+1664], %r1090;
	st.global.u32 	[%rd53+1792], %r1091;
	bra.uni 	$L__BB14_136;
$L__BB14_38:
	setp.eq.s64 	%p2, %rd5, 0;
	@%p2 bra 	$L__BB14_136;
	cvt.u32.u64 	%r108, %rd5;
	shl.b64 	%rd20, %rd4, 2;
	add.s64 	%rd21, %rd2, %rd20;
	mov.u32 	%r109, %tid.x;
	ld.global.u32 	%r1130, [%rd21];
	and.b32  	%r274, %r109, 31;
	and.b32  	%r275, %r109, 992;
	mul.lo.s32 	%r276, %r275, 15;
	or.b32  	%r111, %r276, %r274;
	setp.ge.u32 	%p3, %r111, %r108;
	shl.b32 	%r277, %r111, 2;
	cvt.u64.u32 	%rd22, %r277;
	add.s64 	%rd11, %rd21, %rd22;
	mov.u32 	%r1116, %r1130;
	@%p3 bra 	$L__BB14_41;
	ld.global.u32 	%r1116, [%rd11];
$L__BB14_41:
	add.s32 	%r114, %r111, 32;
	setp.ge.u32 	%p4, %r114, %r108;
	mov.u32 	%r1117, %r1130;
	@%p4 bra 	$L__BB14_43;
	ld.global.u32 	%r1117, [%rd11+128];
$L__BB14_43:
	add.s32 	%r117, %r111, 64;
	setp.ge.u32 	%p5, %r117, %r108;
	mov.u32 	%r1118, %r1130;
	@%p5 bra 	$L__BB14_45;
	ld.global.u32 	%r1118, [%rd11+256];
$L__BB14_45:
	add.s32 	%r120, %r111, 96;
	setp.ge.u32 	%p6, %r120, %r108;
	mov.u32 	%r1119, %r1130;
	@%p6 bra 	$L__BB14_47;
	ld.global.u32 	%r1119, [%rd11+384];
$L__BB14_47:
	add.s32 	%r123, %r111, 128;
	setp.ge.u32 	%p7, %r123, %r108;
	mov.u32 	%r1120, %r1130;
	@%p7 bra 	$L__BB14_49;
	ld.global.u32 	%r1120, [%rd11+512];
$L__BB14_49:
	add.s32 	%r126, %r111, 160;
	setp.ge.u32 	%p8, %r126, %r108;
	mov.u32 	%r1121, %r1130;
	@%p8 bra 	$L__BB14_51;
	ld.global.u32 	%r1121, [%rd11+640];
$L__BB14_51:
	add.s32 	%r129, %r111, 192;
	setp.ge.u32 	%p9, %r129, %r108;
	mov.u32 	%r1122, %r1130;
	@%p9 bra 	$L__BB14_53;
	ld.global.u32 	%r1122, [%rd11+768];
$L__BB14_53:
	add.s32 	%r132, %r111, 224;
	setp.ge.u32 	%p10, %r132, %r108;
	mov.u32 	%r1123, %r1130;
	@%p10 bra 	$L__BB14_55;
	ld.global.u32 	%r1123, [%rd11+896];
$L__BB14_55:
	add.s32 	%r135, %r111, 256;
	setp.ge.u32 	%p11, %r135, %r108;
	mov.u32 	%r1124, %r1130;
	@%p11 bra 	$L__BB14_57;
	ld.global.u32 	%r1124, [%rd11+1024];
$L__BB14_57:
	add.s32 	%r138, %r111, 288;
	setp.ge.u32 	%p12, %r138, %r108;
	mov.u32 	%r1125, %r1130;
	@%p12 bra 	$L__BB14_59;
	ld.global.u32 	%r1125, [%rd11+1152];
$L__BB14_59:
	add.s32 	%r141, %r111, 320;
	setp.ge.u32 	%p13, %r141, %r108;
	mov.u32 	%r1126, %r1130;
	@%p13 bra 	$L__BB14_61;
	ld.global.u32 	%r1126, [%rd11+1280];
$L__BB14_61:
	add.s32 	%r144, %r111, 352;
	setp.ge.u32 	%p14, %r144, %r108;
	mov.u32 	%r1127, %r1130;
	@%p14 bra 	$L__BB14_63;
	ld.global.u32 	%r1127, [%rd11+1408];
$L__BB14_63:
	add.s32 	%r147, %r111, 384;
	setp.ge.u32 	%p15, %r147, %r108;
	mov.u32 	%r1128, %r1130;
	@%p15 bra 	$L__BB14_65;
	ld.global.u32 	%r1128, [%rd11+1536];
$L__BB14_65:
	add.s32 	%r150, %r111, 416;
	setp.ge.u32 	%p16, %r150, %r108;
	mov.u32 	%r1129, %r1130;
	@%p16 bra 	$L__BB14_67;
	ld.global.u32 	%r1129, [%rd11+1664];
$L__BB14_67:
	add.s32 	%r153, %r111, 448;
	setp.ge.u32 	%p17, %r153, %r108;
	@%p17 bra 	$L__BB14_69;
	ld.global.u32 	%r1130, [%rd11+1792];
$L__BB14_69:
	// begin inline asm
	mov.u32 %r278, %laneid;
	// end inline asm
	shr.u32 	%r157, %r109, 5;
	mad.lo.s32 	%r279, %r157, 480, %r278;
	shl.b32 	%r280, %r279, 2;
	mov.u32 	%r281, _ZZN3cub18CUB_300001_SM_10006detail4scan16DeviceScanKernelINS2_10policy_hubIiiim7lateralE10Policy1000EN6thrust24THRUST_300001_SM_1000_NS6detail15normal_iteratorINS9_10device_ptrIiEEEESE_NS0_13ScanTileStateIiLb1EEES5_NS0_8NullTypeEmiLb0ESH_EEvT0_T1_T2_iT3_T4_T5_E12temp_storage;
	add.s32 	%r158, %r281, %r280;
	st.shared.u32 	[%r158], %r1116;
	st.shared.u32 	[%r158+128], %r1117;
	st.shared.u32 	[%r158+256], %r1118;
	st.shared.u32 	[%r158+384], %r1119;
	st.shared.u32 	[%r158+512], %r1120;
	st.shared.u32 	[%r158+640], %r1121;
	st.shared.u32 	[%r158+768], %r1122;
	st.shared.u32 	[%r158+896], %r1123;
	st.shared.u32 	[%r158+1024], %r1124;
	st.shared.u32 	[%r158+1152], %r1125;
	st.shared.u32 	[%r158+1280], %r1126;
	st.shared.u32 	[%r158+1408], %r1127;
	st.shared.u32 	[%r158+1536], %r1128;
	st.shared.u32 	[%r158+1664], %r1129;
	st.shared.u32 	[%r158+1792], %r1130;
	bar.warp.sync 	-1;
	mad.lo.s32 	%r159, %r278, 56, %r158;
	ld.shared.u32 	%r160, [%r159];
	ld.shared.u32 	%r161, [%r159+4];
	ld.shared.u32 	%r162, [%r159+8];
	ld.shared.u32 	%r163, [%r159+12];
	ld.shared.u32 	%r164, [%r159+16];
	ld.shared.u32 	%r165, [%r159+20];
	ld.shared.u32 	%r166, [%r159+24];
	ld.shared.u32 	%r167, [%r159+28];
	ld.shared.u32 	%r168, [%r159+32];
	ld.shared.u32 	%r169, [%r159+36];
	ld.shared.u32 	%r170, [%r159+40];
	ld.shared.u32 	%r171, [%r159+44];
	ld.shared.u32 	%r172, [%r159+48];
	ld.shared.u32 	%r173, [%r159+52];
	ld.shared.u32 	%r174, [%r159+56];
	bar.sync 	0;
	setp.ne.s32 	%p18, %r1, 0;
	@%p18 bra 	$L__BB14_75;
	add.s32 	%r571, %r160, -1;
	max.s32 	%r572, %r571, %r161;
	max.s32 	%r573, %r572, 0;
	add.s32 	%r574, %r573, -1;
	max.s32 	%r575, %r574, %r162;
	max.s32 	%r576, %r575, 0;
	add.s32 	%r577, %r576, -1;
	max.s32 	%r578, %r577, %r163;
	max.s32 	%r579, %r578, 0;
	add.s32 	%r580, %r579, -1;
	max.s32 	%r581, %r580, %r164;
	max.s32 	%r582, %r581, 0;
	add.s32 	%r583, %r582, -1;
	max.s32 	%r584, %r583, %r165;
	max.s32 	%r585, %r584, 0;
	add.s32 	%r586, %r585, -1;
	max.s32 	%r587, %r586, %r166;
	max.s32 	%r588, %r587, 0;
	add.s32 	%r589, %r588, -1;
	max.s32 	%r590, %r589, %r167;
	max.s32 	%r591, %r590, 0;
	add.s32 	%r592, %r591, -1;
	max.s32 	%r593, %r592, %r168;
	max.s32 	%r594, %r593, 0;
	add.s32 	%r595, %r594, -1;
	max.s32 	%r596, %r595, %r169;
	max.s32 	%r597, %r596, 0;
	add.s32 	%r598, %r597, -1;
	max.s32 	%r599, %r598, %r170;
	max.s32 	%r600, %r599, 0;
	add.s32 	%r601, %r600, -1;
	max.s32 	%r602, %r601, %r171;
	max.s32 	%r603, %r602, 0;
	add.s32 	%r604, %r603, -1;
	max.s32 	%r605, %r604, %r172;
	max.s32 	%r606, %r605, 0;
	add.s32 	%r607, %r606, -1;
	max.s32 	%r608, %r607, %r173;
	max.s32 	%r609, %r608, 0;
	add.s32 	%r610, %r609, -1;
	max.s32 	%r611, %r610, %r174;
	max.s32 	%r542, %r611, 0;
	mov.b32 	%r568, 1;
	mov.b32 	%r569, 0;
	mov.b32 	%r570, -1;
	// begin inline asm
	shfl.sync.up.b32 %r541, %r542, %r568, %r569, %r570;
	// end inline asm
	add.s32 	%r612, %r541, -1;
	max.s32 	%r613, %r612, %r542;
	setp.lt.s32 	%p59, %r278, 1;
	selp.b32 	%r547, %r542, %r613, %p59;
	mov.b32 	%r548, 2;
	// begin inline asm
	shfl.sync.up.b32 %r546, %r547, %r548, %r569, %r570;
	// end inline asm
	add.s32 	%r614, %r546, -1;
	max.s32 	%r615, %r614, %r547;
	setp.lt.s32 	%p60, %r278, 2;
	selp.b32 	%r552, %r547, %r615, %p60;
	mov.b32 	%r553, 4;
	// begin inline asm
	shfl.sync.up.b32 %r551, %r552, %r553, %r569, %r570;
	// end inline asm
	add.s32 	%r616, %r551, -1;
	max.s32 	%r617, %r616, %r552;
	setp.lt.s32 	%p61, %r278, 4;
	selp.b32 	%r557, %r552, %r617, %p61;
	mov.b32 	%r558, 8;
	// begin inline asm
	shfl.sync.up.b32 %r556, %r557, %r558, %r569, %r570;
	// end inline asm
	add.s32 	%r618, %r556, -1;
	max.s32 	%r619, %r618, %r557;
	setp.lt.s32 	%p62, %r278, 8;
	selp.b32 	%r562, %r557, %r619, %p62;
	mov.b32 	%r563, 16;
	// begin inline asm
	shfl.sync.up.b32 %r561, %r562, %r563, %r569, %r570;
	// end inline asm
	add.s32 	%r620, %r561, -1;
	max.s32 	%r175, %r620, %r562;
	setp.lt.s32 	%p63, %r278, 16;
	selp.b32 	%r567, %r562, %r175, %p63;
	// begin inline asm
	shfl.sync.up.b32 %r1131, %r567, %r568, %r569, %r570;
	// end inline asm
	setp.ne.s32 	%p64, %r278, 31;
	@%p64 bra 	$L__BB14_72;
	shl.b32 	%r621, %r157, 2;
	add.s32 	%r623, %r281, %r621;
	st.shared.u32 	[%r623+16], %r175;
$L__BB14_72:
	bar.sync 	0;
	setp.lt.u32 	%p65, %r109, 32;
	@%p65 bra 	$L__BB14_74;
	.pragma "used_bytes_mask 4095";
	ld.shared.v4.u32 	{%r624, %r625, %r626, %r627}, [_ZZN3cub18CUB_300001_SM_10006detail4scan16DeviceScanKernelINS2_10policy_hubIiiim7lateralE10Policy1000EN6thrust24THRUST_300001_SM_1000_NS6detail15normal_iteratorINS9_10device_ptrIiEEEESE_NS0_13ScanTileStateIiLb1EEES5_NS0_8NullTypeEmiLb0ESH_EEvT0_T1_T2_iT3_T4_T5_E12temp_storage+16];
	add.s32 	%r628, %r624, -1;
	max.s32 	%r629, %r628, %r625;
	max.s32 	%r630, %r629, 0;
	add.s32 	%r631, %r630, -1;
	max.s32 	%r632, %r631, %r626;
	max.s32 	%r633, %r632, 0;
	setp.eq.s32 	%p66, %r157, 3;
	setp.eq.s32 	%p67, %r157, 2;
	selp.b32 	%r634, %r630, %r624, %p67;
	selp.b32 	%r635, %r633, %r634, %p66;
	add.s32 	%r636, %r635, -1;
	max.s32 	%r637, %r636, %r1131;
	max.s32 	%r638, %r637, 0;
	setp.eq.s32 	%p68, %r278, 0;
	selp.b32 	%r1131, %r635, %r638, %p68;
$L__BB14_74:
	setp.eq.s32 	%p69, %r109, 0;
	add.s32 	%r639, %r1131, -1;
	max.s32 	%r640, %r639, %r160;
	max.s32 	%r641, %r640, 0;
	selp.b32 	%r1154, %r160, %r641, %p69;
	add.s32 	%r642, %r1154, -1;
	max.s32 	%r643, %r642, %r161;
	max.s32 	%r1153, %r643, 0;
	add.s32 	%r644, %r1153, -1;
	max.s32 	%r645, %r644, %r162;
	max.s32 	%r1152, %r645, 0;
	add.s32 	%r646, %r1152, -1;
	max.s32 	%r647, %r646, %r163;
	max.s32 	%r1151, %r647, 0;
	add.s32 	%r648, %r1151, -1;
	max.s32 	%r649, %r648, %r164;
	max.s32 	%r1150, %r649, 0;
	add.s32 	%r650, %r1150, -1;
	max.s32 	%r651, %r650, %r165;
	max.s32 	%r1149, %r651, 0;
	add.s32 	%r652, %r1149, -1;
	max.s32 	%r653, %r652, %r166;
	max.s32 	%r1148, %r653, 0;
	add.s32 	%r654, %r1148, -1;
	max.s32 	%r655, %r654, %r167;
	max.s32 	%r1147, %r655, 0;
	add.s32 	%r656, %r1147, -1;
	max.s32 	%r657, %r656, %r168;
	max.s32 	%r1146, %r657, 0;
	add.s32 	%r658, %r1146, -1;
	max.s32 	%r659, %r658, %r169;
	max.s32 	%r1145, %r659, 0;
	add.s32 	%r660, %r1145, -1;
	max.s32 	%r661, %r660, %r170;
	max.s32 	%r1144, %r661, 0;
	add.s32 	%r662, %r1144, -1;
	max.s32 	%r663, %r662, %r171;
	max.s32 	%r1143, %r663, 0;
	add.s32 	%r664, %r1143, -1;
	max.s32 	%r665, %r664, %r172;
	max.s32 	%r1142, %r665, 0;
	add.s32 	%r666, %r1142, -1;
	max.s32 	%r667, %r666, %r173;
	max.s32 	%r1141, %r667, 0;
	add.s32 	%r668, %r1141, -1;
	max.s32 	%r669, %r668, %r174;
	max.s32 	%r1140, %r669, 0;
	bra.uni 	$L__BB14_104;
$L__BB14_75:
	add.s32 	%r312, %r160, -1;
	max.s32 	%r313, %r312, %r161;
	max.s32 	%r314, %r313, 0;
	add.s32 	%r315, %r314, -1;
	max.s32 	%r316, %r315, %r162;
	max.s32 	%r317, %r316, 0;
	add.s32 	%r318, %r317, -1;
	max.s32 	%r319, %r318, %r163;
	max.s32 	%r320, %r319, 0;
	add.s32 	%r321, %r320, -1;
	max.s32 	%r322, %r321, %r164;
	max.s32 	%r323, %r322, 0;
	add.s32 	%r324, %r323, -1;
	max.s32 	%r325, %r324, %r165;
	max.s32 	%r326, %r325, 0;
	add.s32 	%r327, %r326, -1;
	max.s32 	%r328, %r327, %r166;
	max.s32 	%r329, %r328, 0;
	add.s32 	%r330, %r329, -1;
	max.s32 	%r331, %r330, %r167;
	max.s32 	%r332, %r331, 0;
	add.s32 	%r333, %r332, -1;
	max.s32 	%r334, %r333, %r168;
	max.s32 	%r335, %r334, 0;
	add.s32 	%r336, %r335, -1;
	max.s32 	%r337, %r336, %r169;
	max.s32 	%r338, %r337, 0;
	add.s32 	%r339, %r338, -1;
	max.s32 	%r340, %r339, %r170;
	max.s32 	%r341, %r340, 0;
	add.s32 	%r342, %r341, -1;
	max.s32 	%r343, %r342, %r171;
	max.s32 	%r344, %r343, 0;
	add.s32 	%r345, %r344, -1;
	max.s32 	%r346, %r345, %r172;
	max.s32 	%r347, %r346, 0;
	add.s32 	%r348, %r347, -1;
	max.s32 	%r349, %r348, %r173;
	max.s32 	%r350, %r349, 0;
	add.s32 	%r351, %r350, -1;
	max.s32 	%r352, %r351, %r174;
	max.s32 	%r283, %r352, 0;
	mov.b32 	%r309, 1;
	mov.b32 	%r310, 0;
	mov.b32 	%r311, -1;
	// begin inline asm
	shfl.sync.up.b32 %r282, %r283, %r309, %r310, %r311;
	// end inline asm
	add.s32 	%r353, %r282, -1;
	max.s32 	%r354, %r353, %r283;
	setp.lt.s32 	%p19, %r278, 1;
	selp.b32 	%r288, %r283, %r354, %p19;
	mov.b32 	%r289, 2;
	// begin inline asm
	shfl.sync.up.b32 %r287, %r288, %r289, %r310, %r311;
	// end inline asm
	add.s32 	%r355, %r287, -1;
	max.s32 	%r356, %r355, %r288;
	setp.lt.s32 	%p20, %r278, 2;
	selp.b32 	%r293, %r288, %r356, %p20;
	mov.b32 	%r294, 4;
	// begin inline asm
	shfl.sync.up.b32 %r292, %r293, %r294, %r310, %r311;
	// end inline asm
	add.s32 	%r357, %r292, -1;
	max.s32 	%r358, %r357, %r293;
	setp.lt.s32 	%p21, %r278, 4;
	selp.b32 	%r298, %r293, %r358, %p21;
	mov.b32 	%r299, 8;
	// begin inline asm
	shfl.sync.up.b32 %r297, %r298, %r299, %r310, %r311;
	// end inline asm
	add.s32 	%r359, %r297, -1;
	max.s32 	%r360, %r359, %r298;
	setp.lt.s32 	%p22, %r278, 8;
	selp.b32 	%r303, %r298, %r360, %p22;
	mov.b32 	%r304, 16;
	// begin inline asm
	shfl.sync.up.b32 %r302, %r303, %r304, %r310, %r311;
	// end inline asm
	add.s32 	%r361, %r302, -1;
	max.s32 	%r194, %r361, %r303;
	setp.lt.s32 	%p23, %r278, 16;
	selp.b32 	%r308, %r303, %r194, %p23;
	// begin inline asm
	shfl.sync.up.b32 %r1139, %r308, %r309, %r310, %r311;
	// end inline asm
	setp.ne.s32 	%p24, %r278, 31;
	@%p24 bra 	$L__BB14_77;
	shl.b32 	%r362, %r157, 2;
	mov.u32 	%r363, _ZZN3cub18CUB_300001_SM_10006detail4scan16DeviceScanKernelINS2_10policy_hubIiiim7lateralE10Policy1000EN6thrust24THRUST_300001_SM_1000_NS6detail15normal_iteratorINS9_10device_ptrIiEEEESE_NS0_13ScanTileStateIiLb1EEES5_NS0_8NullTypeEmiLb0ESH_EEvT0_T1_T2_iT3_T4_T5_E12temp_storage;
	add.s32 	%r364, %r363, %r362;
	st.shared.u32 	[%r364+16], %r194;
$L__BB14_77:
	bar.sync 	0;
	ld.shared.v4.u32 	{%r365, %r366, %r367, %r368}, [_ZZN3cub18CUB_300001_SM_10006detail4scan16DeviceScanKernelINS2_10policy_hubIiiim7lateralE10Policy1000EN6thrust24THRUST_300001_SM_1000_NS6detail15normal_iteratorINS9_10device_ptrIiEEEESE_NS0_13ScanTileStateIiLb1EEES5_NS0_8NullTypeEmiLb0ESH_EEvT0_T1_T2_iT3_T4_T5_E12temp_storage+16];
	add.s32 	%r369, %r365, -1;
	max.s32 	%r370, %r369, %r366;
	max.s32 	%r371, %r370, 0;
	setp.eq.s32 	%p25, %r157, 2;
	selp.b32 	%r372, %r371, %r365, %p25;
	add.s32 	%r373, %r371, -1;
	max.s32 	%r374, %r373, %r367;
	max.s32 	%r375, %r374, 0;
	setp.eq.s32 	%p26, %r157, 3;
	selp.b32 	%r196, %r375, %r372, %p26;
	add.s32 	%r376, %r375, -1;
	max.s32 	%r377, %r376, %r368;
	max.s32 	%r197, %r377, 0;
	setp.lt.u32 	%p27, %r109, 32;
	@%p27 bra 	$L__BB14_79;
	add.s32 	%r378, %r196, -1;
	max.s32 	%r379, %r378, %r1139;
	max.s32 	%r380, %r379, 0;
	setp.eq.s32 	%p28, %r278, 0;
	selp.b32 	%r1139, %r196, %r380, %p28;
	bra.uni 	$L__BB14_103;
$L__BB14_79:
	setp.ne.s32 	%p29, %r109, 0;
	mul.wide.s32 	%rd23, %r1, 8;
	add.s64 	%rd12, %rd1, %rd23;
	@%p29 bra 	$L__BB14_81;
	st.shared.u32 	[_ZZN3cub18CUB_300001_SM_10006detail4scan16DeviceScanKernelINS2_10policy_hubIiiim7lateralE10Policy1000EN6thrust24THRUST_300001_SM_1000_NS6detail15normal_iteratorINS9_10device_ptrIiEEEESE_NS0_13ScanTileStateIiLb1EEES5_NS0_8NullTypeEmiLb0ESH_EEvT0_T1_T2_iT3_T4_T5_E12temp_storage+12], %r197;
	add.s64 	%rd24, %rd12, 256;
	mov.b32 	%r381, 100;
	// begin inline asm
	st.relaxed.gpu.v2.u32 [%rd24], {%r381, %r197};
	// end inline asm
$L__BB14_81:
	not.b32 	%r383, %r109;
	add.s32 	%r1136, %r1, %r383;
	mov.u32 	%r200, %nctaid.x;
	setp.gt.u32 	%p30, %r200, 499;
	@%p30 bra 	$L__BB14_83;
	membar.cta;
	bra.uni 	$L__BB14_84;
$L__BB14_83:
	mov.b32 	%r384, 450;
	// begin inline asm
	nanosleep.u32 %r384;
	// end inline asm
$L__BB14_84:
	mul.wide.s32 	%rd26, %r1136, 8;
	add.s64 	%rd27, %rd1, %rd26;
	add.s64 	%rd25, %rd27, 256;
	// begin inline asm
	ld.relaxed.gpu.v2.u32 {%r1137, %r1133}, [%rd25];
	// end inline asm
$L__BB14_85:
	setp.eq.s32 	%p31, %r1137, 99;
	mov.b32 	%r387, -1;
	vote.sync.any.pred 	%p32, %p31, %r387;
	not.pred 	%p33, %p32;
	@%p33 bra 	$L__BB14_90;
	@%p30 bra 	$L__BB14_88;
	membar.cta;
	bra.uni 	$L__BB14_89;
$L__BB14_88:
	mov.b32 	%r538, 350;
	// begin inline asm
	nanosleep.u32 %r538;
	// end inline asm
$L__BB14_89:
	// begin inline asm
	ld.relaxed.gpu.v2.u32 {%r1137, %r1133}, [%rd25];
	// end inline asm
	bra.uni 	$L__BB14_85;
$L__BB14_90:
	setp.eq.s32 	%p34, %r1137, 101;
	mov.b32 	%r414, -1;
	vote.sync.ballot.b32 	%r415, %p34, %r414;
	// begin inline asm
	mov.u32 %r389, %lanemask_ge;
	// end inline asm
	and.b32  	%r416, %r415, %r389;
	or.b32  	%r417, %r416, -2147483648;
	add.s32 	%r418, %r417, -1;
	not.b32 	%r419, %r417;
	and.b32  	%r420, %r419, %r418;
	popc.b32 	%r393, %r420;
	mov.b32 	%r392, 1;
	// begin inline asm
	shfl.sync.down.b32 %r390, %r1133, %r392, %r393, %r414;
	// end inline asm
	setp.lt.s32 	%p36, %r278, %r393;
	add.s32 	%r421, %r390, -1;
	max.s32 	%r422, %r421, %r1133;
	max.s32 	%r423, %r422, 0;
	selp.b32 	%r396, %r423, %r1133, %p36;
	mov.b32 	%r397, 2;
	// begin inline asm
	shfl.sync.down.b32 %r395, %r396, %r397, %r393, %r414;
	// end inline asm
	add.s32 	%r210, %r278, 2;
	setp.gt.s32 	%p37, %r210, %r393;
	add.s32 	%r424, %r395, -1;
	max.s32 	%r425, %r424, %r396;
	max.s32 	%r426, %r425, 0;
	selp.b32 	%r401, %r396, %r426, %p37;
	mov.b32 	%r402, 4;
	// begin inline asm
	shfl.sync.down.b32 %r400, %r401, %r402, %r393, %r414;
	// end inline asm
	add.s32 	%r427, %r278, 4;
	setp.gt.s32 	%p38, %r427, %r393;
	add.s32 	%r428, %r400, -1;
	max.s32 	%r429, %r428, %r401;
	max.s32 	%r430, %r429, 0;
	selp.b32 	%r406, %r401, %r430, %p38;
	mov.b32 	%r407, 8;
	// begin inline asm
	shfl.sync.down.b32 %r405, %r406, %r407, %r393, %r414;
	// end inline asm
	add.s32 	%r431, %r278, 8;
	setp.gt.s32 	%p39, %r431, %r393;
	add.s32 	%r432, %r405, -1;
	max.s32 	%r433, %r432, %r406;
	max.s32 	%r434, %r433, 0;
	selp.b32 	%r411, %r406, %r434, %p39;
	mov.b32 	%r412, 16;
	// begin inline asm
	shfl.sync.down.b32 %r410, %r411, %r412, %r393, %r414;
	// end inline asm
	add.s32 	%r435, %r278, 16;
	setp.gt.s32 	%p40, %r435, %r393;
	add.s32 	%r436, %r410, -1;
	max.s32 	%r437, %r436, %r411;
	max.s32 	%r438, %r437, 0;
	selp.b32 	%r1134, %r411, %r438, %p40;
	add.s64 	%rd14, %rd1, 256;
$L__BB14_91:
	setp.ne.s32 	%p41, %r1137, 101;
	mov.b32 	%r439, -1;
	vote.sync.all.pred 	%p42, %p41, %r439;
	not.pred 	%p43, %p42;
	@%p43 bra 	$L__BB14_99;
	mul.wide.s32 	%rd30, %r1136, 8;
	add.s64 	%rd31, %rd14, %rd30;
	add.s64 	%rd29, %rd31, -256;
	// begin inline asm
	ld.relaxed.gpu.v2.u32 {%r1137, %r1138}, [%rd29];
	// end inline asm
$L__BB14_93:
	setp.eq.s32 	%p47, %r1137, 99;
	mov.b32 	%r481, -1;
	vote.sync.any.pred 	%p48, %p47, %r481;
	not.pred 	%p49, %p48;
	@%p49 bra 	$L__BB14_98;
	@%p30 bra 	$L__BB14_96;
	membar.cta;
	bra.uni 	$L__BB14_97;
$L__BB14_96:
	mov.b32 	%r535, 350;
	// begin inline asm
	nanosleep.u32 %r535;
	// end inline asm
$L__BB14_97:
	// begin inline asm
	ld.relaxed.gpu.v2.u32 {%r1137, %r1138}, [%rd29];
	// end inline asm
	bra.uni 	$L__BB14_93;
$L__BB14_98:
	setp.eq.s32 	%p50, %r1137, 101;
	mov.b32 	%r507, -1;
	vote.sync.ballot.b32 	%r508, %p50, %r507;
	and.b32  	%r509, %r508, %r389;
	or.b32  	%r510, %r509, -2147483648;
	add.s32 	%r511, %r510, -1;
	not.b32 	%r512, %r510;
	and.b32  	%r513, %r512, %r511;
	popc.b32 	%r486, %r513;
	mov.b32 	%r485, 1;
	// begin inline asm
	shfl.sync.down.b32 %r483, %r1138, %r485, %r486, %r507;
	// end inline asm
	setp.lt.s32 	%p52, %r278, %r486;
	add.s32 	%r514, %r483, -1;
	max.s32 	%r515, %r514, %r1138;
	max.s32 	%r516, %r515, 0;
	selp.b32 	%r489, %r516, %r1138, %p52;
	mov.b32 	%r490, 2;
	// begin inline asm
	shfl.sync.down.b32 %r488, %r489, %r490, %r486, %r507;
	// end inline asm
	setp.gt.s32 	%p53, %r210, %r486;
	add.s32 	%r517, %r488, -1;
	max.s32 	%r518, %r517, %r489;
	max.s32 	%r519, %r518, 0;
	selp.b32 	%r494, %r489, %r519, %p53;
	mov.b32 	%r495, 4;
	// begin inline asm
	shfl.sync.down.b32 %r493, %r494, %r495, %r486, %r507;
	// end inline asm
	add.s32 	%r520, %r278, 4;
	setp.gt.s32 	%p54, %r520, %r486;
	add.s32 	%r521, %r493, -1;
	max.s32 	%r522, %r521, %r494;
	max.s32 	%r523, %r522, 0;
	selp.b32 	%r499, %r494, %r523, %p54;
	mov.b32 	%r500, 8;
	// begin inline asm
	shfl.sync.down.b32 %r498, %r499, %r500, %r486, %r507;
	// end inline asm
	add.s32 	%r524, %r278, 8;
	setp.gt.s32 	%p55, %r524, %r486;
	add.s32 	%r525, %r498, -1;
	max.s32 	%r526, %r525, %r499;
	max.s32 	%r527, %r526, 0;
	selp.b32 	%r504, %r499, %r527, %p55;
	mov.b32 	%r505, 16;
	// begin inline asm
	shfl.sync.down.b32 %r503, %r504, %r505, %r486, %r507;
	// end inline asm
	add.s32 	%r528, %r278, 16;
	setp.gt.s32 	%p56, %r528, %r486;
	add.s32 	%r529, %r503, -1;
	max.s32 	%r530, %r529, %r504;
	max.s32 	%r531, %r530, 0;
	selp.b32 	%r532, %r504, %r531, %p56;
	add.s32 	%r533, %r532, -1;
	max.s32 	%r534, %r533, %r1134;
	max.s32 	%r1134, %r534, 0;
	add.s32 	%r1136, %r1136, -32;
	bra.uni 	$L__BB14_91;
$L__BB14_99:
	@%p29 bra 	$L__BB14_101;
	add.s32 	%r443, %r1134, -1;
	max.s32 	%r442, %r443, %r197;
	add.s64 	%rd28, %rd12, 256;
	mov.b32 	%r441, 101;
	// begin inline asm
	st.relaxed.gpu.v2.u32 [%rd28], {%r441, %r442};
	// end inline asm
	st.shared.u32 	[_ZZN3cub18CUB_300001_SM_10006detail4scan16DeviceScanKernelINS2_10policy_hubIiiim7lateralE10Policy1000EN6thrust24THRUST_300001_SM_1000_NS6detail15normal_iteratorINS9_10device_ptrIiEEEESE_NS0_13ScanTileStateIiLb1EEES5_NS0_8NullTypeEmiLb0ESH_EEvT0_T1_T2_iT3_T4_T5_E12temp_storage+4], %r1134;
	st.shared.u32 	[_ZZN3cub18CUB_300001_SM_10006detail4scan16DeviceScanKernelINS2_10policy_hubIiiim7lateralE10Policy1000EN6thrust24THRUST_300001_SM_1000_NS6detail15normal_iteratorINS9_10device_ptrIiEEEESE_NS0_13ScanTileStateIiLb1EEES5_NS0_8NullTypeEmiLb0ESH_EEvT0_T1_T2_iT3_T4_T5_E12temp_storage+8], %r442;
$L__BB14_101:
	setp.ne.s32 	%p45, %r278, 0;
	@%p45 bra 	$L__BB14_103;
	st.shared.u32 	[_ZZN3cub18CUB_300001_SM_10006detail4scan16DeviceScanKernelINS2_10policy_hubIiiim7lateralE10Policy1000EN6thrust24THRUST_300001_SM_1000_NS6detail15normal_iteratorINS9_10device_ptrIiEEEESE_NS0_13ScanTileStateIiLb1EEES5_NS0_8NullTypeEmiLb0ESH_EEvT0_T1_T2_iT3_T4_T5_E12temp_storage+36], %r1134;
	mov.u32 	%r1139, %r1134;
$L__BB14_103:
	bar.sync 	0;
	setp.eq.s32 	%p46, %r109, 0;
	ld.shared.u32 	%r444, [_ZZN3cub18CUB_300001_SM_10006detail4scan16DeviceScanKernelINS2_10policy_hubIiiim7lateralE10Policy1000EN6thrust24THRUST_300001_SM_1000_NS6detail15normal_iteratorINS9_10device_ptrIiEEEESE_NS0_13ScanTileStateIiLb1EEES5_NS0_8NullTypeEmiLb0ESH_EEvT0_T1_T2_iT3_T4_T5_E12temp_storage+36];
	add.s32 	%r445, %r444, -1;
	max.s32 	%r446, %r445, %r1139;
	max.s32 	%r447, %r446, 0;
	selp.b32 	%r448, %r1139, %r447, %p46;
	add.s32 	%r449, %r448, -1;
	max.s32 	%r450, %r449, %r160;
	max.s32 	%r1154, %r450, 0;
	add.s32 	%r451, %r1154, -1;
	max.s32 	%r452, %r451, %r161;
	max.s32 	%r1153, %r452, 0;
	add.s32 	%r453, %r1153, -1;
	max.s32 	%r454, %r453, %r162;
	max.s32 	%r1152, %r454, 0;
	add.s32 	%r455, %r1152, -1;
	max.s32 	%r456, %r455, %r163;
	max.s32 	%r1151, %r456, 0;
	add.s32 	%r457, %r1151, -1;
	max.s32 	%r458, %r457, %r164;
	max.s32 	%r1150, %r458, 0;
	add.s32 	%r459, %r1150, -1;
	max.s32 	%r460, %r459, %r165;
	max.s32 	%r1149, %r460, 0;
	add.s32 	%r461, %r1149, -1;
	max.s32 	%r462, %r461, %r166;
	max.s32 	%r1148, %r462, 0;
	add.s32 	%r463, %r1148, -1;
	max.s32 	%r464, %r463, %r167;
	max.s32 	%r1147, %r464, 0;
	add.s32 	%r465, %r1147, -1;
	max.s32 	%r466, %r465, %r168;
	max.s32 	%r1146, %r466, 0;
	add.s32 	%r467, %r1146, -1;
	max.s32 	%r468, %r467, %r169;
	max.s32 	%r1145, %r468, 0;
	add.s32 	%r469, %r1145, -1;
	max.s32 	%r470, %r469, %r170;
	max.s32 	%r1144, %r470, 0;
	add.s32 	%r471, %r1144, -1;
	max.s32 	%r472, %r471, %r171;
	max.s32 	%r1143, %r472, 0;
	add.s32 	%r473, %r1143, -1;
	max.s32 	%r474, %r473, %r172;
	max.s32 	%r1142, %r474, 0;
	add.s32 	%r475, %r1142, -1;
	max.s32 	%r476, %r475, %r173;
	max.s32 	%r1141, %r476, 0;
	add.s32 	%r477, %r1141, -1;
	max.s32 	%r478, %r477, %r174;
	max.s32 	%r1140, %r478, 0;
$L__BB14_104:
	bar.sync 	0;
	st.shared.u32 	[%r159], %r1154;
	st.shared.u32 	[%r159+4], %r1153;
	st.shared.u32 	[%r159+8], %r1152;
	st.shared.u32 	[%r159+12], %r1151;
	st.shared.u32 	[%r159+16], %r1150;
	st.shared.u32 	[%r159+20], %r1149;
	st.shared.u32 	[%r159+24], %r1148;
	st.shared.u32 	[%r159+28], %r1147;
	st.shared.u32 	[%r159+32], %r1146;
	st.shared.u32 	[%r159+36], %r1145;
	st.shared.u32 	[%r159+40], %r1144;
	st.shared.u32 	[%r159+44], %r1143;
	st.shared.u32 	[%r159+48], %r1142;
	st.shared.u32 	[%r159+52], %r1141;
	st.shared.u32 	[%r159+56], %r1140;
	bar.warp.sync 	-1;
	ld.shared.u32 	%r256, [%r158];
	ld.shared.u32 	%r257, [%r158+128];
	ld.shared.u32 	%r258, [%r158+256];
	ld.shared.u32 	%r259, [%r158+384];
	ld.shared.u32 	%r260, [%r158+512];
	ld.shared.u32 	%r261, [%r158+640];
	ld.shared.u32 	%r262, [%r158+768];
	ld.shared.u32 	%r263, [%r158+896];
	ld.shared.u32 	%r264, [%r158+1024];
	ld.shared.u32 	%r265, [%r158+1152];
	ld.shared.u32 	%r266, [%r158+1280];
	ld.shared.u32 	%r267, [%r158+1408];
	ld.shared.u32 	%r268, [%r158+1536];
	ld.shared.u32 	%r269, [%r158+1664];
	ld.shared.u32 	%r270, [%r158+1792];
	setp.ne.s32 	%p70, %r109, 0;
	@%p70 bra 	$L__BB14_106;
	st.volatile.shared.u32 	[_ZZN3cub18CUB_300001_SM_10006detail4scan16DeviceScanKernelINS2_10policy_hubIiiim7lateralE10Policy1000EN6thrust24THRUST_300001_SM_1000_NS6detail15normal_iteratorINS9_10device_ptrIiEEEESE_NS0_13ScanTileStateIiLb1EEES5_NS0_8NullTypeEmiLb0ESH_EEvT0_T1_T2_iT3_T4_T5_E12temp_storage+7680], %r108;
$L__BB14_106:
	bar.sync 	0;
	ld.volatile.shared.u32 	%r271, [_ZZN3cub18CUB_300001_SM_10006detail4scan16DeviceScanKernelINS2_10policy_hubIiiim7lateralE10Policy1000EN6thrust24THRUST_300001_SM_1000_NS6detail15normal_iteratorINS9_10device_ptrIiEEEESE_NS0_13ScanTileStateIiLb1EEES5_NS0_8NullTypeEmiLb0ESH_EEvT0_T1_T2_iT3_T4_T5_E12temp_storage+7680];
	cvt.u64.u32 	%rd34, %r111;
	add.s64 	%rd35, %rd4, %rd34;
	setp.ge.s32 	%p71, %r111, %r271;
	shl.b64 	%rd36, %rd35, 2;
	add.s64 	%rd16, %rd3, %rd36;
	@%p71 bra 	$L__BB14_108;
	st.global.u32 	[%rd16], %r256;
$L__BB14_108:
	setp.ge.s32 	%p72, %r114, %r271;
	@%p72 bra 	$L__BB14_110;
	st.global.u32 	[%rd16+128], %r257;
$L__BB14_110:
	setp.ge.s32 	%p73, %r117, %r271;
	@%p73 bra 	$L__BB14_112;
	st.global.u32 	[%rd16+256], %r258;
$L__BB14_112:
	setp.ge.s32 	%p74, %r120, %r271;
	@%p74 bra 	$L__BB14_114;
	st.global.u32 	[%rd16+384], %r259;
$L__BB14_114:
	setp.ge.s32 	%p75, %r123, %r271;
	@%p75 bra 	$L__BB14_116;
	st.global.u32 	[%rd16+512], %r260;
$L__BB14_116:
	setp.ge.s32 	%p76, %r126, %r271;
	@%p76 bra 	$L__BB14_118;
	st.global.u32 	[%rd16+640], %r261;
$L__BB14_118:
	setp.ge.s32 	%p77, %r129, %r271;
	@%p77 bra 	$L__BB14_120;
	st.global.u32 	[%rd16+768], %r262;
$L__BB14_120:
	setp.ge.s32 	%p78, %r132, %r271;
	@%p78 bra 	$L__BB14_122;
	st.global.u32 	[%rd16+896], %r263;
$L__BB14_122:
	setp.ge.s32 	%p79, %r135, %r271;
	@%p79 bra 	$L__BB14_124;
	st.global.u32 	[%rd16+1024], %r264;
$L__BB14_124:
	setp.ge.s32 	%p80, %r138, %r271;
	@%p80 bra 	$L__BB14_126;
	st.global.u32 	[%rd16+1152], %r265;
$L__BB14_126:
	setp.ge.s32 	%p81, %r141, %r271;
	@%p81 bra 	$L__BB14_128;
	st.global.u32 	[%rd16+1280], %r266;
$L__BB14_128:
	setp.ge.s32 	%p82, %r144, %r271;
	@%p82 bra 	$L__BB14_130;
	st.global.u32 	[%rd16+1408], %r267;
$L__BB14_130:
	setp.ge.s32 	%p83, %r147, %r271;
	@%p83 bra 	$L__BB14_132;
	st.global.u32 	[%rd16+1536], %r268;
$L__BB14_132:
	setp.ge.s32 	%p84, %r150, %r271;
	@%p84 bra 	$L__BB14_134;
	st.global.u32 	[%rd16+1664], %r269;
$L__BB14_134:
	setp.ge.s32 	%p85, %r153, %r271;
	@%p85 bra 	$L__BB14_136;
	st.global.u32 	[%rd16+1792], %r270;
$L__BB14_136:
	ret;

}


// ===== COMPILED SASS (sm_100) =====

	.target	sm_100

	.elftype	@"ET_EXEC"


//--------------------- .note.nv.tkinfo           --------------------------
	.section	.note.nv.tkinfo,"",@"SHT_NOTE"
	.sectionflags	@"SHF_NOTE_NV_TKINFO"
	.tkinfo
        /*0018*/ 	.word	0x00000002
        /*0030*/ 	.string	""
        /*0030*/ 	.string	"ptxas"
        /*0030*/ 	.string	"Cuda compilation tools, release 13.0, V13.0.88"
        /*0030*/ 	.string	"Build cuda_13.0.r13.0/compiler.36424714_0"
        /*0030*/ 	.string	"-arch sm_100 -m 64 "



//--------------------- .note.nv.cuinfo           --------------------------
	.section	.note.nv.cuinfo,"",@"SHT_NOTE"
	.sectionflags	@"SHF_NOTE_NV_CUINFO"
        /*0018*/ 	.short	0x0002
        /*001a*/ 	.short	0x0064
        /*001c*/ 	.short	0x0082
	.zero		2


//--------------------- .nv.info                  --------------------------
	.section	.nv.info,"",@"SHT_CUDA_INFO"
	.align	4


	//----- nvinfo : EIATTR_REGCOUNT
	.align		4
        /*0000*/ 	.byte	0x04, 0x2f
        /*0002*/ 	.short	(.L_44 - .L_43)
	.align		4
.L_43:
        /*0004*/ 	.word	index@(_ZN3cub18CUB_300001_SM_10006detail11EmptyKernelIvEEvv)
        /*0008*/ 	.word	0x00000004


	//----- nvinfo : EIATTR_FRAME_SIZE
	.align		4
.L_44:
        /*000c*/ 	.byte	0x04, 0x11
        /*000e*/ 	.short	(.L_46 - .L_45)
	.align		4
.L_45:
        /*0010*/ 	.word	index@(_ZN3cub18CUB_300001_SM_10006detail11EmptyKernelIvEEvv)
        /*0014*/ 	.word	0x00000000


	//----- nvinfo : EIATTR_REGCOUNT
	.align		4
.L_46:
        /*0018*/ 	.byte	0x04, 0x2f
        /*001a*/ 	.short	(.L_48 - .L_47)
	.align		4
.L_47:
        /*001c*/ 	.word	index@(_ZN3cub18CUB_300001_SM_10006detail8for_each13static_kernelINS2_12policy_hub_t12policy_500_tEmN6thrust24THRUST_300001_SM_1000_NS8cuda_cub20__uninitialized_fill7functorINS7_10device_ptrIiEEiEEEEvT0_T1_)
        /*0020*/ 	.word	0x00000008


	//----- nvinfo : EIATTR_FRAME_SIZE
	.align		4
.L_48:
        /*0024*/ 	.byte	0x04, 0x11
        /*0026*/ 	.short	(.L_50 - .L_49)
	.align		4
.L_49:
        /*0028*/ 	.word	index@(_ZN3cub18CUB_300001_SM_10006detail8for_each13static_kernelINS2_12policy_hub_t12policy_500_tEmN6thrust24THRUST_300001_SM_1000_NS8cuda_cub20__uninitialized_fill7functorINS7_10device_ptrIiEEiEEEEvT0_T1_)
        /*002c*/ 	.word	0x00000000


	//----- nvinfo : EIATTR_REGCOUNT
	.align		4
.L_50:
        /*0030*/ 	.byte	0x04, 0x2f
        /*0032*/ 	.short	(.L_52 - .L_51)
	.align		4
.L_51:
        /*0034*/ 	.word	index@(_ZN3cub18CUB_300001_SM_10006detail8for_each13static_kernelINS2_12policy_hub_t12policy_500_tEmN6thrust24THRUST_300001_SM_1000_NS8cuda_cub6__fill7functorINS7_6detail15normal_iteratorINS7_10device_ptrIiEEEEiEEEEvT0_T1_)
        /*0038*/ 	.word	0x00000008


	//----- nvinfo : EIATTR_FRAME_SIZE
	.align		4
.L_52:
        /*003c*/ 	.byte	0x04, 0x11
        /*003e*/ 	.short	(.L_54 - .L_53)
	.align		4
.L_53:
        /*0040*/ 	.word	index@(_ZN3cub18CUB_300001_SM_10006detail8for_each13static_kernelINS2_12policy_hub_t12policy_500_tEmN6thrust24THRUST_300001_SM_1000_NS8cuda_cub6__fill7functorINS7_6detail15normal_iteratorINS7_10device_ptrIiEEEEiEEEEvT0_T1_)
        /*0044*/ 	.word	0x00000000


	//----- nvinfo : EIATTR_REGCOUNT
	.align		4
.L_54:
        /*0048*/ 	.byte	0x04, 0x2f
        /*004a*/ 	.short	(.L_56 - .L_55)
	.align		4
.L_55:
        /*004c*/ 	.word	index@(_ZN3cub18CUB_300001_SM_10006detail8for_each13static_kernelINS2_12policy_hub_t12policy_500_tElN6thrust24THRUST_300001_SM_1000_NS8cuda_cub6__fill7functorINS7_6detail15normal_iteratorINS7_10device_ptrIiEEEEiEEEEvT0_T1_)
        /*0050*/ 	.word	0x00000008


	//----- nvinfo : EIATTR_FRAME_SIZE
	.align		4
.L_56:
        /*0054*/ 	.byte	0x04, 0x11
        /*0056*/ 	.short	(.L_58 - .L_57)
	.align		4
.L_57:
        /*0058*/ 	.word	index@(_ZN3cub18CUB_300001_SM_10006detail8for_each13static_kernelINS2_12policy_hub_t12policy_500_tElN6thrust24THRUST_300001_SM_1000_NS8cuda_cub6__fill7functorINS7_6detail15normal_iteratorINS7_10device_ptrIiEEEEiEEEEvT0_T1_)
        /*005c*/ 	.word	0x00000000


	//----- nvinfo : EIATTR_REGCOUNT
	.align		4
.L_58:
        /*0060*/ 	.byte	0x04, 0x2f
        /*0062*/ 	.short	(.L_60 - .L_59)
	.align		4
.L_59:
        /*0064*/ 	.word	index@(_ZN3cub18CUB_300001_SM_10006detail9transform16transform_kernelINS2_10policy_hubILb1EN4cuda3std3__45tupleIJN6thrust24THRUST_300001_SM_1000_NS17counting_iteratorIiNSA_11use_defaultESC_SC_EEEEEE10policy1000Ei4tempNSA_6detail15normal_iteratorINSA_10device_ptrIiEEEEJSD_EEEvT0_iT1_T2_DpNS2_10kernel_argIT3_EE)
        /*0068*/ 	.word	0x00000020


	//----- nvinfo : EIATTR_FRAME_SIZE
	.align		4
.L_60:
        /*006c*/ 	.byte	0x04, 0x11
        /*006e*/ 	.short	(.L_62 - .L_61)
	.align		4
.L_61:
        /*0070*/ 	.word	index@(_ZN3cub18CUB_300001_SM_10006detail9transform16transform_kernelINS2_10policy_hubILb1EN4cuda3std3__45tupleIJN6thrust24THRUST_300001_SM_1000_NS17counting_iteratorIiNSA_11use_defaultESC_SC_EEEEEE10policy1000Ei4tempNSA_6detail15normal_iteratorINSA_10device_ptrIiEEEEJSD_EEEvT0_iT1_T2_DpNS2_10kernel_argIT3_EE)
        /*0074*/ 	.word	0x00000000


	//----- nvinfo : EIATTR_REGCOUNT
	.align		4
.L_62:
        /*0078*/ 	.byte	0x04, 0x2f
        /*007a*/ 	.short	(.L_64 - .L_63)
	.align		4
.L_63:
        /*007c*/ 	.word	index@(_ZN3cub18CUB_300001_SM_10006detail9transform16transform_kernelINS2_10policy_hubILb1EN4cuda3std3__45tupleIJN6thrust24THRUST_300001_SM_1000_NS17counting_iteratorIiNSA_11use_defaultESC_SC_EEEEEE10policy1000El4tempNSA_6detail15normal_iteratorINSA_10device_ptrIiEEEEJSD_EEEvT0_iT1_T2_DpNS2_10kernel_argIT3_EE)
        /*0080*/ 	.word	0x00000020


	//----- nvinfo : EIATTR_FRAME_SIZE
	.align		4
.L_64:
        /*0084*/ 	.byte	0x04, 0x11
        /*0086*/ 	.short	(.L_66 - .L_65)
	.align		4
.L_65:
        /*0088*/ 	.word	index@(_ZN3cub18CUB_300001_SM_10006detail9transform16transform_kernelINS2_10policy_hubILb1EN4cuda3std3__45tupleIJN6thrust24THRUST_300001_SM_1000_NS17counting_iteratorIiNSA_11use_defaultESC_SC_EEEEEE10policy1000El4tempNSA_6detail15normal_iteratorINSA_10device_ptrIiEEEEJSD_EEEvT0_iT1_T2_DpNS2_10kernel_argIT3_EE)
        /*008c*/ 	.word	0x00000000


	//----- nvinfo : EIATTR_REGCOUNT
	.align		4
.L_66:
        /*0090*/ 	.byte	0x04, 0x2f
        /*0092*/ 	.short	(.L_68 - .L_67)
	.align		4
.L_67:
        /*0094*/ 	.word	index@(_ZN3cub18CUB_300001_SM_10006detail6reduce28DeviceReduceSingleTileKernelINS2_10policy_hubIijN4cuda3__47maximumIiEEE10Policy1000EN6thrust24THRUST_300001_SM_1000_NS6detail15normal_iteratorINSC_10device_ptrIiEEEEPijS8_iiNS5_3std3__410__identityEEEvT0_T1_T2_T3_T4_T6_)
        /*0098*/ 	.word	0x00000020


	//----- nvinfo : EIATTR_FRAME_SIZE
	.align		4
.L_68:
        /*009c*/ 	.byte	0x04, 0x11
        /*009e*/ 	.short	(.L_70 - .L_69)
	.align		4
.L_69:
        /*00a0*/ 	.word	index@(_ZN3cub18CUB_300001_SM_10006detail6reduce28DeviceReduceSingleTileKernelINS2_10policy_hubIijN4cuda3__47maximumIiEEE10Policy1000EN6thrust24THRUST_300001_SM_1000_NS6detail15normal_iteratorINSC_10device_ptrIiEEEEPijS8_iiNS5_3std3__410__identityEEEvT0_T1_T2_T3_T4_T6_)
        /*00a4*/ 	.word	0x00000000


	//----- nvinfo : EIATTR_REGCOUNT
	.align		4
.L_70:
        /*00a8*/ 	.byte	0x04, 0x2f
        /*00aa*/ 	.short	(.L_72 - .L_71)
	.align		4
.L_71:
        /*00ac*/ 	.word	index@(_ZN3cub18CUB_300001_SM_10006detail6reduce18DeviceReduceKernelINS2_10policy_hubIijN4cuda3__47maximumIiEEE10Policy1000EN6thrust24THRUST_300001_SM_1000_NS6detail15normal_iteratorINSC_10device_ptrIiEEEEjS8_iNS5_3std3__410__identityEEEvT0_PT3_T1_NS0_13GridEvenShareISO_EET2_T4_)
        /*00b0*/ 	.word	0x00000020


	//----- nvinfo : EIATTR_FRAME_SIZE
	.align		4
.L_72:
        /*00b4*/ 	.byte	0x04, 0x11
        /*00b6*/ 	.short	(.L_74 - .L_73)
	.align		4
.L_73:
        /*00b8*/ 	.word	index@(_ZN3cub18CUB_300001_SM_10006detail6reduce18DeviceReduceKernelINS2_10policy_hubIijN4cuda3__47maximumIiEEE10Policy1000EN6thrust24THRUST_300001_SM_1000_NS6detail15normal_iteratorINSC_10device_ptrIiEEEEjS8_iNS5_3std3__410__identityEEEvT0_PT3_T1_NS0_13GridEvenShareISO_EET2_T4_)
        /*00bc*/ 	.word	0x00000000


	//----- nvinfo : EIATTR_REGCOUNT
	.align		4
.L_74:
        /*00c0*/ 	.byte	0x04, 0x2f
        /*00c2*/ 	.short	(.L_76 - .L_75)
	.align		4
.L_75:
        /*00c4*/ 	.word	index@(_ZN3cub18CUB_300001_SM_10006detail6reduce28DeviceReduceSingleTileKernelINS2_10policy_hubIijN4cuda3__47maximumIiEEE10Policy1000EPiSB_iS8_iiNS5_3std3__410__identityEEEvT0_T1_T2_T3_T4_T6_)
        /*00c8*/ 	.word	0x0000001e


	//----- nvinfo : EIATTR_FRAME_SIZE
	.align		4
.L_76:
        /*00cc*/ 	.byte	0x04, 0x11
        /*00ce*/ 	.short	(.L_78 - .L_77)
	.align		4
.L_77:
        /*00d0*/ 	.word	index@(_ZN3cub18CUB_300001_SM_10006detail6reduce28DeviceReduceSingleTileKernelINS2_10policy_hubIijN4cuda3__47maximumIiEEE10Policy1000EPiSB_iS8_iiNS5_3std3__410__identityEEEvT0_T1_T2_T3_T4_T6_)
        /*00d4*/ 	.word	0x00000000


	//----- nvinfo : EIATTR_REGCOUNT
	.align		4
.L_78:
        /*00d8*/ 	.byte	0x04, 0x2f
        /*00da*/ 	.short	(.L_80 - .L_79)
	.align		4
.L_79:
        /*00dc*/ 	.word	index@(_ZN3cub18CUB_300001_SM_10006detail6reduce28DeviceReduceSingleTileKernelINS2_10policy_hubIiyN4cuda3__47maximumIiEEE10Policy1000EN6thrust24THRUST_300001_SM_1000_NS6detail15normal_iteratorINSC_10device_ptrIiEEEEPiyS8_iiNS5_3std3__410__identityEEEvT0_T1_T2_T3_T4_T6_)
        /*00e0*/ 	.word	0x00000020


	//----- nvinfo : EIATTR_FRAME_SIZE
	.align		4
.L_80:
        /*00e4*/ 	.byte	0x04, 0x11
        /*00e6*/ 	.short	(.L_82 - .L_81)
	.align		4
.L_81:
        /*00e8*/ 	.word	index@(_ZN3cub18CUB_300001_SM_10006detail6reduce28DeviceReduceSingleTileKernelINS2_10policy_hubIiyN4cuda3__47maximumIiEEE10Policy1000EN6thrust24THRUST_300001_SM_1000_NS6detail15normal_iteratorINSC_10device_ptrIiEEEEPiyS8_iiNS5_3std3__410__identityEEEvT0_T1_T2_T3_T4_T6_)
        /*00ec*/ 	.word	0x00000000


	//----- nvinfo : EIATTR_REGCOUNT
	.align		4
.L_82:
        /*00f0*/ 	.byte	0x04, 0x2f
        /*00f2*/ 	.short	(.L_84 - .L_83)
	.align		4
.L_83:
        /*00f4*/ 	.word	index@(_ZN3cub18CUB_300001_SM_10006detail6reduce18DeviceReduceKernelINS2_10policy_hubIiyN4cuda3__47maximumIiEEE10Policy1000EN6thrust24THRUST_300001_SM_1000_NS6detail15normal_iteratorINSC_10device_ptrIiEEEEyS8_iNS5_3std3__410__identityEEEvT0_PT3_T1_NS0_13GridEvenShareISO_EET2_T4_)
        /*00f8*/ 	.word	0x0000001e


	//----- nvinfo : EIATTR_FRAME_SIZE
	.align		4
.L_84:
        /*00fc*/ 	.byte	0x04, 0x11
        /*00fe*/ 	.short	(.L_86 - .L_85)
	.align		4
.L_85:
        /*0100*/ 	.word	index@(_ZN3cub18CUB_300001_SM_10006detail6reduce18DeviceReduceKernelINS2_10policy_hubIiyN4cuda3__47maximumIiEEE10Policy1000EN6thrust24THRUST_300001_SM_1000_NS6detail15normal_iteratorINSC_10device_ptrIiEEEEyS8_iNS5_3std3__410__identityEEEvT0_PT3_T1_NS0_13GridEvenShareISO_EET2_T4_)
        /*0104*/ 	.word	0x00000000


	//----- nvinfo : EIATTR_REGCOUNT
	.align		4
.L_86:
        /*0108*/ 	.byte	0x04, 0x2f
        /*010a*/ 	.short	(.L_88 - .L_87)
	.align		4
.L_87:
        /*010c*/ 	.word	index@(_ZN3cub18CUB_300001_SM_10006detail6reduce28DeviceReduceSingleTileKernelINS2_10policy_hubIiyN4cuda3__47maximumIiEEE10Policy1000EPiSB_iS8_iiNS5_3std3__410__identityEEEvT0_T1_T2_T3_T4_T6_)
        /*0110*/ 	.word	0x0000001e


	//----- nvinfo : EIATTR_FRAME_SIZE
	.align		4
.L_88:
        /*0114*/ 	.byte	0x04, 0x11
        /*0116*/ 	.short	(.L_90 - .L_89)
	.align		4
.L_89:
        /*0118*/ 	.word	index@(_ZN3cub18CUB_300001_SM_10006detail6reduce28DeviceReduceSingleTileKernelINS2_10policy_hubIiyN4cuda3__47maximumIiEEE10Policy1000EPiSB_iS8_iiNS5_3std3__410__identityEEEvT0_T1_T2_T3_T4_T6_)
        /*011c*/ 	.word	0x00000000


	//----- nvinfo : EIATTR_REGCOUNT
	.align		4
.L_90:
        /*0120*/ 	.byte	0x04, 0x2f
        /*0122*/ 	.short	(.L_92 - .L_91)
	.align		4
.L_91:
        /*0124*/ 	.word	index@(_ZN3cub18CUB_300001_SM_10006detail4scan20DeviceScanInitKernelINS0_13ScanTileStateIiLb1EEEEEvT_i)
        /*0128*/ 	.word	0x00000008


	//----- nvinfo : EIATTR_FRAME_SIZE
	.align		4
.L_92:
        /*012c*/ 	.byte	0x04, 0x11
        /*012e*/ 	.short	(.L_94 - .L_93)
	.align		4
.L_93:
        /*0130*/ 	.word	index@(_ZN3cub18CUB_300001_SM_10006detail4scan20DeviceScanInitKernelINS0_13ScanTileStateIiLb1EEEEEvT_i)
        /*0134*/ 	.word	0x00000000


	//----- nvinfo : EIATTR_REGCOUNT
	.align		4
.L_94:
        /*0138*/ 	.byte	0x04, 0x2f
        /*013a*/ 	.short	(.L_96 - .L_95)
	.align		4
.L_95:
        /*013c*/ 	.word	index@(_ZN3cub18CUB_300001_SM_10006detail4scan16DeviceScanKernelINS2_10policy_hubIiiij7lateralE10Policy1000EN6thrust24THRUST_300001_SM_1000_NS6detail15normal_iteratorINS9_10device_ptrIiEEEESE_NS0_13ScanTileStateIiLb1EEES5_NS0_8NullTypeEjiLb0ESH_EEvT0_T1_T2_iT3_T4_T5_)
        /*0140*/ 	.word	0x00000028


	//----- nvinfo : EIATTR_FRAME_SIZE
	.align		4
.L_96:
        /*0144*/ 	.byte	0x04, 0x11
        /*0146*/ 	.short	(.L_98 - .L_97)
	.align		4
.L_97:
        /*0148*/ 	.word	index@(_ZN3cub18CUB_300001_SM_10006detail4scan16DeviceScanKernelINS2_10policy_hubIiiij7lateralE10Policy1000EN6thrust24THRUST_300001_SM_1000_NS6detail15normal_iteratorINS9_10device_ptrIiEEEESE_NS0_13ScanTileStateIiLb1EEES5_NS0_8NullTypeEjiLb0ESH_EEvT0_T1_T2_iT3_T4_T5_)
        /*014c*/ 	.word	0x00000000


	//----- nvinfo : EIATTR_REGCOUNT
	.align		4
.L_98:
        /*0150*/ 	.byte	0x04, 0x2f
        /*0152*/ 	.short	(.L_100 - .L_99)
	.align		4
.L_99:
        /*0154*/ 	.word	index@(_ZN3cub18CUB_300001_SM_10006detail4scan16DeviceScanKernelINS2_10policy_hubIiiim7lateralE10Policy1000EN6thrust24THRUST_300001_SM_1000_NS6detail15normal_iteratorINS9_10device_ptrIiEEEESE_NS0_13ScanTileStateIiLb1EEES5_NS0_8NullTypeEmiLb0ESH_EEvT0_T1_T2_iT3_T4_T5_)
        /*0158*/ 	.word	0x00000028


	//----- nvinfo : EIATTR_FRAME_SIZE
	.align		4
.L_100:
        /*015c*/ 	.byte	0x04, 0x11
        /*015e*/ 	.short	(.L_102 - .L_101)
	.align		4
.L_101:
        /*0160*/ 	.word	index@(_ZN3cub18CUB_300001_SM_10006detail4scan16DeviceScanKernelINS2_10policy_hubIiiim7lateralE10Policy1000EN6thrust24THRUST_300001_SM_1000_NS6detail15normal_iteratorINS9_10device_ptrIiEEEESE_NS0_13ScanTileStateIiLb1EEES5_NS0_8NullTypeEmiLb0ESH_EEvT0_T1_T2_iT3_T4_T5_)
        /*0164*/ 	.word	0x00000000


	//----- nvinfo : EIATTR_MIN_STACK_SIZE
	.align		4
.L_102:
        /*0168*/ 	.byte	0x04, 0x12
        /*016a*/ 	.short	(.L_104 - .L_103)
	.align		4
.L_103:
        /*016c*/ 	.word	index@(_ZN3cub18CUB_300001_SM_10006detail4scan16DeviceScanKernelINS2_10policy_hubIiiim7lateralE10Policy1000EN6thrust24THRUST_300001_SM_1000_NS6detail15normal_iteratorINS9_10device_ptrIiEEEESE_NS0_13ScanTileStateIiLb1EEES5_NS0_8NullTypeEmiLb0ESH_EEvT0_T1_T2_iT3_T4_T5_)
        /*0170*/ 	.word	0x00000000


	//----- nvinfo : EIATTR_MIN_STACK_SIZE
	.align		4
.L_104:
        /*0174*/ 	.byte	0x04, 0x12
        /*0176*/ 	.short	(.L_106 - .L_105)
	.align		4
.L_105:
        /*0178*/ 	.word	index@(_ZN3cub18CUB_300001_SM_10006detail4scan16DeviceScanKernelINS2_10policy_hubIiiij7lateralE10Policy1000EN6thrust24THRUST_300001_SM_1000_NS6detail15normal_iteratorINS9_10device_ptrIiEEEESE_NS0_13ScanTileStateIiLb1EEES5_NS0_8NullTypeEjiLb0ESH_EEvT0_T1_T2_iT3_T4_T5_)
        /*017c*/ 	.word	0x00000000


	//----- nvinfo : EIATTR_MIN_STACK_SIZE
	.align		4
.L_106:
        /*0180*/ 	.byte	0x04, 0x12
        /*0182*/ 	.short	(.L_108 - .L_107)
	.align		4
.L_107:
        /*0184*/ 	.word	index@(_ZN3cub18CUB_300001_SM_10006detail4scan20DeviceScanInitKernelINS0_13ScanTileStateIiLb1EEEEEvT_i)
        /*0188*/ 	.word	0x00000000


	//----- nvinfo : EIATTR_MIN_STACK_SIZE
	.align		4
.L_108:
        /*018c*/ 	.byte	0x04, 0x12
        /*018e*/ 	.short	(.L_110 - .L_109)
	.align		4
.L_109:
        /*0190*/ 	.word	index@(_ZN3cub18CUB_300001_SM_10006detail6reduce28DeviceReduceSingleTileKernelINS2_10policy_hubIiyN4cuda3__47maximumIiEEE10Policy1000EPiSB_iS8_iiNS5_3std3__410__identityEEEvT0_T1_T2_T3_T4_T6_)
        /*0194*/ 	.word	0x00000000


	//----- nvinfo : EIATTR_MIN_STACK_SIZE
	.align		4
.L_110:
        /*0198*/ 	.byte	0x04, 0x12
        /*019a*/ 	.short	(.L_112 - .L_111)
	.align		4
.L_111:
        /*019c*/ 	.word	index@(_ZN3cub18CUB_300001_SM_10006detail6reduce18DeviceReduceKernelINS2_10policy_hubIiyN4cuda3__47maximumIiEEE10Policy1000EN6thrust24THRUST_300001_SM_1000_NS6detail15normal_iteratorINSC_10device_ptrIiEEEEyS8_iNS5_3std3__410__identityEEEvT0_PT3_T1_NS0_13GridEvenShareISO_EET2_T4_)
        /*01a0*/ 	.word	0x00000000


	//----- nvinfo : EIATTR_MIN_STACK_SIZE
	.align		4
.L_112:
        /*01a4*/ 	.byte	0x04, 0x12
        /*01a6*/ 	.short	(.L_114 - .L_113)
	.align		4
.L_113:
        /*01a8*/ 	.word	index@(_ZN3cub18CUB_300001_SM_10006detail6reduce28DeviceReduceSingleTileKernelINS2_10policy_hubIiyN4cuda3__47maximumIiEEE10Policy1000EN6thrust24THRUST_300001_SM_1000_NS6detail15normal_iteratorINSC_10device_ptrIiEEEEPiyS8_iiNS5_3std3__410__identityEEEvT0_T1_T2_T3_T4_T6_)
        /*01ac*/ 	.word	0x00000000


	//----- nvinfo : EIATTR_MIN_STACK_SIZE
	.align		4
.L_114:
        /*01b0*/ 	.byte	0x04, 0x12
        /*01b2*/ 	.short	(.L_116 - .L_115)
	.align		4
.L_115:
        /*01b4*/ 	.word	index@(_ZN3cub18CUB_300001_SM_10006detail6reduce28DeviceReduceSingleTileKernelINS2_10policy_hubIijN4cuda3__47maximumIiEEE10Policy1000EPiSB_iS8_iiNS5_3std3__410__identityEEEvT0_T1_T2_T3_T4_T6_)
        /*01b8*/ 	.word	0x00000000


	//----- nvinfo : EIATTR_MIN_STACK_SIZE
	.align		4
.L_116:
        /*01bc*/ 	.byte	0x04, 0x12
        /*01be*/ 	.short	(.L_118 - .L_117)
	.align		4
.L_117:
        /*01c0*/ 	.word	index@(_ZN3cub18CUB_300001_SM_10006detail6reduce18DeviceReduceKernelINS2_10policy_hubIijN4cuda3__47maximumIiEEE10Policy1000EN6thrust24THRUST_300001_SM_1000_NS6detail15normal_iteratorINSC_10device_ptrIiEEEEjS8_iNS5_3std3__410__identityEEEvT0_PT3_T1_NS0_13GridEvenShareISO_EET2_T4_)
        /*01c4*/ 	.word	0x00000000


	//----- nvinfo : EIATTR_MIN_STACK_SIZE
	.align		4
.L_118:
        /*01c8*/ 	.byte	0x04, 0x12
        /*01ca*/ 	.short	(.L_120 - .L_119)
	.align		4
.L_119:
        /*01cc*/ 	.word	index@(_ZN3cub18CUB_300001_SM_10006detail6reduce28DeviceReduceSingleTileKernelINS2_10policy_hubIijN4cuda3__47maximumIiEEE10Policy1000EN6thrust24THRUST_300001_SM_1000_NS6detail15normal_iteratorINSC_10device_ptrIiEEEEPijS8_iiNS5_3std3__410__identityEEEvT0_T1_T2_T3_T4_T6_)
        /*01d0*/ 	.word	0x00000000


	//----- nvinfo : EIATTR_MIN_STACK_SIZE
	.align		4
.L_120:
        /*01d4*/ 	.byte	0x04, 0x12
        /*01d6*/ 	.short	(.L_122 - .L_121)
	.align		4
.L_121:
        /*01d8*/ 	.word	index@(_ZN3cub18CUB_300001_SM_10006detail9transform16transform_kernelINS2_10policy_hubILb1EN4cuda3std3__45tupleIJN6thrust24THRUST_300001_SM_1000_NS17counting_iteratorIiNSA_11use_defaultESC_SC_EEEEEE10policy1000El4tempNSA_6detail15normal_iteratorINSA_10device_ptrIiEEEEJSD_EEEvT0_iT1_T2_DpNS2_10kernel_argIT3_EE)
        /*01dc*/ 	.word	0x00000000


	//----- nvinfo : EIATTR_MIN_STACK_SIZE
	.align		4
.L_122:
        /*01e0*/ 	.byte	0x04, 0x12
        /*01e2*/ 	.short	(.L_124 - .L_123)
	.align		4
.L_123:
        /*01e4*/ 	.word	index@(_ZN3cub18CUB_300001_SM_10006detail9transform16transform_kernelINS2_10policy_hubILb1EN4cuda3std3__45tupleIJN6thrust24THRUST_300001_SM_1000_NS17counting_iteratorIiNSA_11use_defaultESC_SC_EEEEEE10policy1000Ei4tempNSA_6detail15normal_iteratorINSA_10device_ptrIiEEEEJSD_EEEvT0_iT1_T2_DpNS2_10kernel_argIT3_EE)
        /*01e8*/ 	.word	0x00000000


	//----- nvinfo : EIATTR_MIN_STACK_SIZE
	.align		4
.L_124:
        /*01ec*/ 	.byte	0x04, 0x12
        /*01ee*/ 	.short	(.L_126 - .L_125)
	.align		4
.L_125:
        /*01f0*/ 	.word	index@(_ZN3cub18CUB_300001_SM_10006detail8for_each13static_kernelINS2_12policy_hub_t12policy_500_tElN6thrust24THRUST_300001_SM_1000_NS8cuda_cub6__fill7functorINS7_6detail15normal_iteratorINS7_10device_ptrIiEEEEiEEEEvT0_T1_)
        /*01f4*/ 	.word	0x00000000


	//----- nvinfo : EIATTR_MIN_STACK_SIZE
	.align		4
.L_126:
        /*01f8*/ 	.byte	0x04, 0x12
        /*01fa*/ 	.short	(.L_128 - .L_127)
	.align		4
.L_127:
        /*01fc*/ 	.word	index@(_ZN3cub18CUB_300001_SM_10006detail8for_each13static_kernelINS2_12policy_hub_t12policy_500_tEmN6thrust24THRUST_300001_SM_1000_NS8cuda_cub6__fill7functorINS7_6detail15normal_iteratorINS7_10device_ptrIiEEEEiEEEEvT0_T1_)
        /*0200*/ 	.word	0x00000000


	//----- nvinfo : EIATTR_MIN_STACK_SIZE
	.align		4
.L_128:
        /*0204*/ 	.byte	0x04, 0x12
        /*0206*/ 	.short	(.L_130 - .L_129)
	.align		4
.L_129:
        /*0208*/ 	.word	index@(_ZN3cub18CUB_300001_SM_10006detail8for_each13static_kernelINS2_12policy_hub_t12policy_500_tEmN6thrust24THRUST_300001_SM_1000_NS8cuda_cub20__uninitialized_fill7functorINS7_10device_ptrIiEEiEEEEvT0_T1_)
        /*020c*/ 	.word	0x00000000


	//----- nvinfo : EIATTR_MIN_STACK_SIZE
	.align		4
.L_130:
        /*0210*/ 	.byte	0x04, 0x12
        /*0212*/ 	.short	(.L_132 - .L_131)
	.align		4
.L_131:
        /*0214*/ 	.word	index@(_ZN3cub18CUB_300001_SM_10006detail11EmptyKernelIvEEvv)
        /*0218*/ 	.word	0x00000000
.L_132:


//--------------------- .nv.compat                --------------------------
	.section	.nv.compat,"",@"SHT_CUDA_COMPAT_INFO"
	.align	4
        /*0000*/ 	.byte	0x02, 0x09, 0x00, 0x00, 0x02, 0x02, 0x01, 0x00, 0x02, 0x05, 0x05, 0x00, 0x03, 0x07, 0x01, 0x01
        /*0010*/ 	.byte	0x02, 0x03, 0x00, 0x00, 0x02, 0x06, 0x01, 0x00, 0x04, 0x0b, 0x08, 0x00, 0x09, 0x00, 0x00, 0x00
        /*0020*/ 	.byte	0x00, 0x00, 0x00, 0x00


//--------------------- .nv.info._ZN3cub18CUB_300001_SM_10006detail4scan16DeviceScanKernelINS2_10policy_hubIiiim7lateralE10Policy1000EN6thrust24THRUST_300001_SM_1000_NS6detail15normal_iteratorINS9_10device_ptrIiEEEESE_NS0_13ScanTileStateIiLb1EEES5_NS0_8NullTypeEmiLb0ESH_EEvT0_T1_T2_iT3_T4_T5_ --------------------------
	.section	.nv.info._ZN3cub18CUB_300001_SM_10006detail4scan16DeviceScanKernelINS2_10policy_hubIiiim7lateralE10Policy1000EN6thrust24THRUST_300001_SM_1000_NS6detail15normal_iteratorINS9_10device_ptrIiEEEESE_NS0_13ScanTileStateIiLb1EEES5_NS0_8NullTypeEmiLb0ESH_EEvT0_T1_T2_iT3_T4_T5_,"",@"SHT_CUDA_INFO"
	.sectionflags	@""
	.align	4


	//----- nvinfo : EIATTR_CUDA_API_VERSION
	.align		4
        /*0000*/ 	.byte	0x04, 0x37
        /*0002*/ 	.short	(.L_134 - .L_133)
.L_133:
        /*0004*/ 	.word	0x00000082


	//----- nvinfo : EIATTR_KPARAM_INFO
	.align		4
.L_134:
        /*0008*/ 	.byte	0x04, 0x17
        /*000a*/ 	.short	(.L_136 - .L_135)
.L_135:
        /*000c*/ 	.word	0x00000000
        /*0010*/ 	.short	0x0006
        /*0012*/ 	.short	0x0020
        /*0014*/ 	.byte	0x00, 0xf0, 0x21, 0x00


	//----- nvinfo : EIATTR_KPARAM_INFO
	.align		4
.L_136:
        /*0018*/ 	.byte	0x04, 0x17
        /*001a*/ 	.short	(.L_138 - .L_137)
.L_137:
        /*001c*/ 	.word	0x00000000
        /*0020*/ 	.short	0x0005
        /*0022*/ 	.short	0x001d
        /*0024*/ 	.byte	0x00, 0xf0, 0x05, 0x00


	//----- nvinfo : EIATTR_KPARAM_INFO
	.align		4
.L_138:
        /*0028*/ 	.byte	0x04, 0x17
        /*002a*/ 	.short	(.L_140 - .L_139)
.L_139:
        /*002c*/ 	.word	0x00000000
        /*0030*/ 	.short	0x0004
        /*0032*/ 	.short	0x001c
        /*0034*/ 	.byte	0x00, 0xf0, 0x05, 0x00


	//----- nvinfo : EIATTR_KPARAM_INFO
	.align		4
.L_140:
        /*0038*/ 	.byte	0x04, 0x17
        /*003a*/ 	.short	(.L_142 - .L_141)
.L_141:
        /*003c*/ 	.word	0x00000000
        /*0040*/ 	.short	0x0003
        /*0042*/ 	.short	0x0018
        /*0044*/ 	.byte	0x00, 0xf0, 0x11, 0x00


	//----- nvinfo : EIATTR_KPARAM_INFO
	.align		4
.L_142:
        /*0048*/ 	.byte	0x04, 0x17
        /*004a*/ 	.short	(.L_144 - .L_143)
.L_143:
        /*004c*/ 	.word	0x00000000
        /*0050*/ 	.short	0x0002
        /*0052*/ 	.short	0x0010
        /*0054*/ 	.byte	0x00, 0xf0, 0x21, 0x00


	//----- nvinfo : EIATTR_KPARAM_INFO
	.align		4
.L_144:
        /*0058*/ 	.byte	0x04, 0x17
        /*005a*/ 	.short	(.L_146 - .L_145)
.L_145:
        /*005c*/ 	.word	0x00000000
        /*0060*/ 	.short	0x0001
        /*0062*/ 	.short	0x0008
        /*0064*/ 	.byte	0x00, 0xf0, 0x21, 0x00


	//----- nvinfo : EIATTR_KPARAM_INFO
	.align		4
.L_146:
        /*0068*/ 	.byte	0x04, 0x17
        /*006a*/ 	.short	(.L_148 - .L_147)
.L_147:
        /*006c*/ 	.word	0x00000000
        /*0070*/ 	.short	0x0000
        /*0072*/ 	.short	0x0000
        /*0074*/ 	.byte	0x00, 0xf0, 0x21, 0x00


	//----- nvinfo : EIATTR_SPARSE_MMA_MASK
	.align		4
.L_148:
        /*0078*/ 	.byte	0x03, 0x50
        /*007a*/ 	.short	0x0000


	//----- nvinfo : EIATTR_MAXREG_COUNT
	.align		4
        /*007c*/ 	.byte	0x03, 0x1b
        /*007e*/ 	.short	0x00ff


	//----- nvinfo : EIATTR_NUM_BARRIERS
	.align		4
        /*0080*/ 	.byte	0x02, 0x4c
        /*0082*/ 	.byte	0x01
	.zero		1


	//----- nvinfo : EIATTR_MERCURY_ISA_VERSION
	.align		4
        /*0084*/ 	.byte	0x03, 0x5f
        /*0086*/ 	.short	0x0101


	//----- nvinfo : EIATTR_UNUSED_LOAD_BYTE_OFFSET
	.align		4
        /*0088*/ 	.byte	0x04, 0x44
        /*008a*/ 	.short	(.L_150 - .L_149)


	//   ....[0]....
.L_149:
        /*008c*/ 	.word	0x00002570
        /*0090*/ 	.word	0x00000fff


	//----- nvinfo : EIATTR_COOP_GROUP_MASK_REGIDS
	.align		4
.L_150:
        /*0094*/ 	.byte	0x04, 0x29
        /*0096*/ 	.short	(.L_152 - .L_151)


	//   ....[0]....
.L_151:
        /*0098*/ 	.word	0xffffffff


	//   ....[1]....
        /*009c*/ 	.word	0xffffffff


	//   ....[2]....
        /*00a0*/ 	.word	0xffffffff


	//   ....[3]....
        /*00a4*/ 	.word	0xffffffff


	//   ....[4]....
        /*00a8*/ 	.word	0xffffffff


	//   ....[5]....
        /*00ac*/ 	.word	0xffffffff


	//   ....[6]....
        /*00b0*/ 	.word	0xffffffff


	//   ....[7]....
        /*00b4*/ 	.word	0xffffffff


	//   ....[8]....
        /*00b8*/ 	.word	0xffffffff


	//   ....[9]....
        /*00bc*/ 	.word	0xffffffff


	//   ....[10]....
        /*00c0*/ 	.word	0xffffffff


	//   ....[11]....
        /*00c4*/ 	.word	0xffffffff


	//   ....[12]....
        /*00c8*/ 	.word	0xffffffff


	//   ....[13]....
        /*00cc*/ 	.word	0xffffffff


	//   ....[14]....
        /*00d0*/ 	.word	0xffffffff


	//   ....[15]....
        /*00d4*/ 	.word	0xffffffff


	//   ....[16]....
        /*00d8*/ 	.word	0xffffffff


	//   ....[17]....
        /*00dc*/ 	.word	0xffffffff


	//   ....[18]....
        /*00e0*/ 	.word	0xffffffff


	//   ....[19]....
        /*00e4*/ 	.word	0xffffffff


	//   ....[20]....
        /*00e8*/ 	.word	0xffffffff


	//   ....[21]....
        /*00ec*/ 	.word	0xffffffff


	//   ....[22]....
        /*00f0*/ 	.word	0xffffffff


	//   ....[23]....
        /*00f4*/ 	.word	0xffffffff


	//   ....[24]....
        /*00f8*/ 	.word	0xffffffff


	//   ....[25]....
        /*00fc*/ 	.word	0xffffffff


	//   ....[26]....
        /*0100*/ 	.word	0xffffffff


	//   ....[27]....
        /*0104*/ 	.word	0xffffffff


	//   ....[28]....
        /*0108*/ 	.word	0xffffffff


	//   ....[29]....
        /*010c*/ 	.word	0xffffffff


	//   ....[30]....
        /*0110*/ 	.word	0xffffffff


	//   ....[31]....
        /*0114*/ 	.word	0xffffffff


	//   ....[32]....
        /*0118*/ 	.word	0xffffffff


	//   ....[33]....
        /*011c*/ 	.word	0xffffffff


	//   ....[34]....
        /*0120*/ 	.word	0xffffffff


	//   ....[35]....
        /*0124*/ 	.word	0xffffffff


	//   ....[36]....
        /*0128*/ 	.word	0xffffffff


	//   ....[37]....
        /*012c*/ 	.word	0xffffffff


	//   ....[38]....
        /*0130*/ 	.word	0xffffffff


	//   ....[39]....
        /*0134*/ 	.word	0xffffffff


	//   ....[40]....
        /*0138*/ 	.word	0xffffffff


	//   ....[41]....
        /*013c*/ 	.word	0xffffffff


	//   ....[42]....
        /*0140*/ 	.word	0xffffffff


	//   ....[43]....
        /*0144*/ 	.word	0xffffffff


	//   ....[44]....
        /*0148*/ 	.word	0xffffffff


	//   ....[45]....
        /*014c*/ 	.word	0xffffffff


	//   ....[46]....
        /*0150*/ 	.word	0xffffffff


	//   ....[47]....
        /*0154*/ 	.word	0xffffffff


	//   ....[48]....
        /*0158*/ 	.word	0xffffffff


	//   ....[49]....
        /*015c*/ 	.word	0xffffffff


	//   ....[50]....
        /*0160*/ 	.word	0xffffffff


	//   ....[51]....
        /*0164*/ 	.word	0xffffffff


	//   ....[52]....
        /*0168*/ 	.word	0xffffffff


	//   ....[53]....
        /*016c*/ 	.word	0xffffffff


	//   ....[54]....
        /*0170*/ 	.word	0xffffffff


	//   ....[55]....
        /*0174*/ 	.word	0xffffffff


	//   ....[56]....
        /*0178*/ 	.word	0xffffffff


	//   ....[57]....
        /*017c*/ 	.word	0xffffffff


	//   ....[58]....
        /*0180*/ 	.word	0xffffffff


	//   ....[59]....
        /*0184*/ 	.word	0xffffffff


	//   ....[60]....
        /*0188*/ 	.word	0xffffffff


	//   ....[61]....
        /*018c*/ 	.word	0xffffffff


	//   ....[62]....
        /*0190*/ 	.word	0xffffffff


	//   ....[63]....
        /*0194*/ 	.word	0xffffffff


	//   ....[64]....
        /*0198*/ 	.word	0x05000018


	//   ....[65]....
        /*019c*/ 	.word	0x05000018


	//   ....[66]....
        /*01a0*/ 	.word	0x05000018


	//   ....[67]....
        /*01a4*/ 	.word	0x05000018


	//   ....[68]....
        /*01a8*/ 	.word	0x05000018


	//   ....[69]....
        /*01ac*/ 	.word	0x05000018


	//   ....[70]....
        /*01b0*/ 	.word	0x05000018


	//   ....[71]....
        /*01b4*/ 	.word	0x05000018


	//   ....[72]....
        /*01b8*/ 	.word	0x05000018


	//   ....[73]....
        /*01bc*/ 	.word	0x05000018


	//   ....[74]....
        /*01c0*/ 	.word	0x05000018


	//   ....[75]....
        /*01c4*/ 	.word	0x05000018


	//   ....[76]....
        /*01c8*/ 	.word	0x05000018


	//   ....[77]....
        /*01cc*/ 	.word	0x05000018


	//   ....[78]....
        /*01d0*/ 	.word	0x05000018


	//   ....[79]....
        /*01d4*/ 	.word	0x05000018


	//   ....[80]....
        /*01d8*/ 	.word	0x05000018


	//   ....[81]....
        /*01dc*/ 	.word	0x05000018


	//   ....[82]....
        /*01e0*/ 	.word	0x05000018


	//   ....[83]....
        /*01e4*/ 	.word	0x05000018


	//   ....[84]....
        /*01e8*/ 	.word	0x05000018


	//   ....[85]....
        /*01ec*/ 	.word	0x05000018


	//   ....[86]....
        /*01f0*/ 	.word	0x05000018


	//   ....[87]....
        /*01f4*/ 	.word	0x05000018


	//   ....[88]....
        /*01f8*/ 	.word	0x05000018


	//   ....[89]....
        /*01fc*/ 	.word	0x05000018


	//   ....[90]....
        /*0200*/ 	.word	0x05000018


	//   ....[91]....
        /*0204*/ 	.word	0x05000018


	//   ....[92]....
        /*0208*/ 	.word	0x05000018


	//   ....[93]....
        /*020c*/ 	.word	0x05000018


	//   ....[94]....
        /*0210*/ 	.word	0x05000018


	//   ....[95]....
        /*0214*/ 	.word	0x05000018


	//   ....[96]....
        /*0218*/ 	.word	0x05000018


	//   ....[97]....
        /*021c*/ 	.word	0x05000018


	//   ....[98]....
        /*0220*/ 	.word	0x05000018


	//   ....[99]....
        /*0224*/ 	.word	0x05000018


	//----- nvinfo : EIATTR_COOP_GROUP_INSTR_OFFSETS
	.align		4
.L_152:
        /*0228*/ 	.byte	0x04, 0x28
        /*022a*/ 	.short	(.L_154 - .L_153)


	//   ....[0]....
.L_153:
        /*022c*/ 	.word	0x000003f0


	//   ....[1]....
        /*0230*/ 	.word	0x00000620


	//   ....[2]....
        /*0234*/ 	.word	0x00000660


	//   ....[3]....
        /*0238*/ 	.word	0x000006a0


	//   ....[4]....
        /*023c*/ 	.word	0x000006e0


	//   ....[5]....
        /*0240*/ 	.word	0x00000720


	//   ....[6]....
        /*0244*/ 	.word	0x000007a0


	//   ....[7]....
        /*0248*/ 	.word	0x00000ae0


	//   ....[8]....
        /*024c*/ 	.word	0x00000b20


	//   ....[9]....
        /*0250*/ 	.word	0x00000b60


	//   ....[10]....
        /*0254*/ 	.word	0x00000ba0


	//   ....[11]....
        /*0258*/ 	.word	0x00000be0


	//   ....[12]....
        /*025c*/ 	.word	0x00000c60


	//   ....[13]....
        /*0260*/ 	.word	0x00000e50


	//   ....[14]....
        /*0264*/ 	.word	0x00000f10


	//   ....[15]....
        /*0268*/ 	.word	0x00000f70


	//   ....[16]....
        /*026c*/ 	.word	0x00000ff0


	//   ....[17]....
        /*0270*/ 	.word	0x00001050


	//   ....[18]....
        /*0274*/ 	.word	0x000010a0


	//   ....[19]....
        /*0278*/ 	.word	0x000010f0


	//   ....[20]....
        /*027c*/ 	.word	0x00001150


	//   ....[21]....
        /*0280*/ 	.word	0x00001170


	//   ....[22]....
        /*0284*/ 	.word	0x00001230


	//   ....[23]....
        /*0288*/ 	.word	0x00001300


	//   ....[24]....
        /*028c*/ 	.word	0x00001360


	//   ....[25]....
        /*0290*/ 	.word	0x000013d0


	//   ....[26]....
        /*0294*/ 	.word	0x00001430


	//   ....[27]....
        /*0298*/ 	.word	0x00001470


	//   ....[28]....
        /*029c*/ 	.word	0x000014b0


	//   ....[29]....
        /*02a0*/ 	.word	0x000014f0


	//   ....[30]....
        /*02a4*/ 	.word	0x00001500


	//   ....[31]....
        /*02a8*/ 	.word	0x000019b0


	//   ....[32]....
        /*02ac*/ 	.word	0x000021a0


	//   ....[33]....
        /*02b0*/ 	.word	0x00002400


	//   ....[34]....
        /*02b4*/ 	.word	0x00002440


	//   ....[35]....
        /*02b8*/ 	.word	0x00002480


	//   ....[36]....
        /*02bc*/ 	.word	0x000024c0


	//   ....[37]....
        /*02c0*/ 	.word	0x00002500


	//   ....[38]....
        /*02c4*/ 	.word	0x00002540


	//   ....[39]....
        /*02c8*/ 	.word	0x00002830


	//   ....[40]....
        /*02cc*/ 	.word	0x00002870


	//   ....[41]....
        /*02d0*/ 	.word	0x000028b0


	//   ....[42]....
        /*02d4*/ 	.word	0x000028f0


	//   ....[43]....
        /*02d8*/ 	.word	0x00002930


	//   ....[44]....
        /*02dc*/ 	.word	0x000029b0


	//   ....[45]....
        /*02e0*/ 	.word	0x00002ba0


	//   ....[46]....
        /*02e4*/ 	.word	0x00002c60


	//   ....[47]....
        /*02e8*/ 	.word	0x00002cc0


	//   ....[48]....
        /*02ec*/ 	.word	0x00002d30


	//   ....[49]....
        /*02f0*/ 	.word	0x00002d90


	//   ....[50]....
        /*02f4*/ 	.word	0x00002df0


	//   ....[51]....
        /*02f8*/ 	.word	0x00002e30


	//   ....[52]....
        /*02fc*/ 	.word	0x00002e80


	//   ....[53]....
        /*0300*/ 	.word	0x00002e90


	//   ....[54]....
        /*0304*/ 	.word	0x00002f70


	//   ....[55]....
        /*0308*/ 	.word	0x00003030


	//   ....[56]....
        /*030c*/ 	.word	0x00003080


	//   ....[57]....
        /*0310*/ 	.word	0x000030f0


	//   ....[58]....
        /*0314*/ 	.word	0x00003140


	//   ....[59]....
        /*0318*/ 	.word	0x00003190


	//   ....[60]....
        /*031c*/ 	.word	0x000031e0


	//   ....[61]....
        /*0320*/ 	.word	0x00003230


	//   ....[62]....
        /*0324*/ 	.word	0x00003240


	//   ....[63]....
        /*0328*/ 	.word	0x00003680


	//   ....[64]....
        /*032c*/ 	.word	0x00003b20


	//   ....[65]....
        /*0330*/ 	.word	0x00003ba0


	//   ....[66]....
        /*0334*/ 	.word	0x00003c40


	//   ....[67]....
        /*0338*/ 	.word	0x00003d30


	//   ....[68]....
        /*033c*/ 	.word	0x00003dc0


	//   ....[69]....
        /*0340*/ 	.word	0x00003e50


	//   ....[70]....
        /*0344*/ 	.word	0x00003ee0


	//   ....[71]....
        /*0348*/ 	.word	0x00003f60


	//   ....[72]....
        /*034c*/ 	.word	0x00003f90


	//   ....[73]....
        /*0350*/ 	.word	0x00004050


	//   ....[74]....
        /*0354*/ 	.word	0x000040d0


	//   ....[75]....
        /*0358*/ 	.word	0x00004150


	//   ....[76]....
        /*035c*/ 	.word	0x00004220


	//   ....[77]....
        /*0360*/ 	.word	0x000042d0


	//   ....[78]....
        /*0364*/ 	.word	0x00004350


	//   ....[79]....
        /*0368*/ 	.word	0x000043d0


	//   ....[80]....
        /*036c*/ 	.word	0x00004450


	//   ....[81]....
        /*0370*/ 	.word	0x000044c0


	//   ....[82]....
        /*0374*/ 	.word	0x00004530


	//   ....[83]....
        /*0378*/ 	.word	0x000045b0


	//   ....[84]....
        /*037c*/ 	.word	0x00004650


	//   ....[85]....
        /*0380*/ 	.word	0x00004720


	//   ....[86]....
        /*0384*/ 	.word	0x000047a0


	//   ....[87]....
        /*0388*/ 	.word	0x00004820


	//   ....[88]....
        /*038c*/ 	.word	0x000048b0


	//   ....[89]....
        /*0390*/ 	.word	0x00004940


	//   ....[90]....
        /*0394*/ 	.word	0x00004970


	//   ....[91]....
        /*0398*/ 	.word	0x00004a40


	//   ....[92]....
        /*039c*/ 	.word	0x00004ac0


	//   ....[93]....
        /*03a0*/ 	.word	0x00004b40


	//   ....[94]....
        /*03a4*/ 	.word	0x00004c00


	//   ....[95]....
        /*03a8*/ 	.word	0x00004c80


	//   ....[96]....
        /*03ac*/ 	.word	0x00004d10


	//   ....[97]....
        /*03b0*/ 	.word	0x00004d90


	//   ....[98]....
        /*03b4*/ 	.word	0x00004e00


	//   ....[99]....
        /*03b8*/ 	.word	0x00004e90


	//----- nvinfo : EIATTR_VRC_CTA_INIT_COUNT
	.align		4
.L_154:
        /*03bc*/ 	.byte	0x02, 0x4a
	.zero		1
	.zero		1


	//----- nvinfo : EIATTR_EXIT_INSTR_OFFSETS
	.align		4
        /*03c0*/ 	.byte	0x04, 0x1c
        /*03c2*/ 	.short	(.L_156 - .L_155)


	//   ....[0]....
.L_155:
        /*03c4*/ 	.word	0x00001bb0


	//   ....[1]....
        /*03c8*/ 	.word	0x00001be0


	//   ....[2]....
        /*03cc*/ 	.word	0x00003ab0


	//   ....[3]....
        /*03d0*/ 	.word	0x00003ad0


	//----- nvinfo : EIATTR_MAX_THREADS
	.align		4
.L_156:
        /*03d4*/ 	.byte	0x04, 0x05
        /*03d6*/ 	.short	(.L_158 - .L_157)
.L_157:
        /*03d8*/ 	.word	0x00000080
        /*03dc*/ 	.word	0x00000001
        /*03e0*/ 	.word	0x00000001


	//----- nvinfo : EIATTR_CRS_STACK_SIZE
	.align		4
.L_158:
        /*03e4*/ 	.byte	0x04, 0x1e
        /*03e6*/ 	.short	(.L_160 - .L_159)
.L_159:
        /*03e8*/ 	.word	0x00000000


	//----- nvinfo : EIATTR_CBANK_PARAM_SIZE
	.align		4
.L_160:
        /*03ec*/ 	.byte	0x03, 0x19
        /*03ee*/ 	.short	0x0028


	//----- nvinfo : EIATTR_PARAM_CBANK
	.align		4
        /*03f0*/ 	.byte	0x04, 0x0a
        /*03f2*/ 	.short	(.L_162 - .L_161)
	.align		4
.L_161:
        /*03f4*/ 	.word	index@(.nv.constant0._ZN3cub18CUB_300001_SM_10006detail4scan16DeviceScanKernelINS2_10policy_hubIiiim7lateralE10Policy1000EN6thrust24THRUST_300001_SM_1000_NS6detail15normal_iteratorINS9_10device_ptrIiEEEESE_NS0_13ScanTileStateIiLb1EEES5_NS0_8NullTypeEmiLb0ESH_EEvT0_T1_T2_iT3_T4_T5_)
        /*03f8*/ 	.short	0x0380
        /*03fa*/ 	.short	0x0028


	//----- nvinfo : EIATTR_SW_WAR
	.align		4
.L_162:
        /*03fc*/ 	.byte	0x04, 0x36
        /*03fe*/ 	.short	(.L_164 - .L_163)
.L_163:
        /*0400*/ 	.word	0x00000008
.L_164:


//--------------------- .nv.info._ZN3cub18CUB_300001_SM_10006detail4scan16DeviceScanKernelINS2_10policy_hubIiiij7lateralE10Policy1000EN6thrust24THRUST_300001_SM_1000_NS6detail15normal_iteratorINS9_10device_ptrIiEEEESE_NS0_13ScanTileStateIiLb1EEES5_NS0_8NullTypeEjiLb0ESH_EEvT0_T1_T2_iT3_T4_T5_ --------------------------
	.section	.nv.info._ZN3cub18CUB_300001_SM_10006detail4scan16DeviceScanKernelINS2_10policy_hubIiiij7lateralE10Policy1000EN6thrust24THRUST_300001_SM_1000_NS6detail15normal_iteratorINS9_10device_ptrIiEEEESE_NS0_13ScanTileStateIiLb1EEES5_NS0_8NullTypeEjiLb0ESH_EEvT0_T1_T2_iT3_T4_T5_,"",@"SHT_CUDA_INFO"
	.sectionflags	@""
	.align	4


	//----- nvinfo : EIATTR_CUDA_API_VERSION
	.align		4
        /*0000*/ 	.byte	0x04, 0x37
        /*0002*/ 	.short	(.L_166 - .L_165)
.L_165:
        /*0004*/ 	.word	0x00000082


	//----- nvinfo : EIATTR_KPARAM_INFO
	.align		4
.L_166:
        /*0008*/ 	.byte	0x04, 0x17
        /*000a*/ 	.short	(.L_168 - .L_167)
.L_167:
        /*000c*/ 	.word	0x00000000
        /*0010*/ 	.short	0x0006
        /*0012*/ 	.short	0x0020
        /*0014*/ 	.byte	0x00, 0xf0, 0x11, 0x00


	//----- nvinfo : EIATTR_KPARAM_INFO
	.align		4
.L_168:
        /*0018*/ 	.byte	0x04, 0x17
        /*001a*/ 	.short	(.L_170 - .L_169)
.L_169:
        /*001c*/ 	.word	0x00000000
        /*0020*/ 	.short	0x0005
        /*0022*/ 	.short	0x001d
        /*0024*/ 	.byte	0x00, 0xf0, 0x05, 0x00


	//----- nvinfo : EIATTR_KPARAM_INFO
	.align		4
.L_170:
        /*0028*/ 	.byte	0x04, 0x17
        /*002a*/ 	.short	(.L_172 - .L_171)
.L_171:
        /*002c*/ 	.word	0x00000000
        /*0030*/ 	.short	0x0004
        /*0032*/ 	.short	0x001c
        /*0034*/ 	.byte	0x00, 0xf0, 0x05, 0x00


	//----- nvinfo : EIATTR_KPARAM_INFO
	.align		4
.L_172:
        /*0038*/ 	.byte	0x04, 0x17
        /*003a*/ 	.short	(.L_174 - .L_173)
.L_173:
        /*003c*/ 	.word	0x00000000
        /*0040*/ 	.short	0x0003
        /*0042*/ 	.short	0x0018
        /*0044*/ 	.byte	0x00, 0xf0, 0x11, 0x00


	//----- nvinfo : EIATTR_KPARAM_INFO
	.align		4
.L_174:
        /*0048*/ 	.byte	0x04, 0x17
        /*004a*/ 	.short	(.L_176 - .L_175)
.L_175:
        /*004c*/ 	.word	0x00000000
        /*0050*/ 	.short	0x0002
        /*0052*/ 	.short	0x0010
        /*0054*/ 	.byte	0x00, 0xf0, 0x21, 0x00


	//----- nvinfo : EIATTR_KPARAM_INFO
	.align		4
.L_176:
        /*0058*/ 	.byte	0x04, 0x17
        /*005a*/ 	.short	(.L_178 - .L_177)
.L_177:
        /*005c*/ 	.word	0x00000000
        /*0060*/ 	.short	0x0001
        /*0062*/ 	.short	0x0008
        /*0064*/ 	.byte	0x00, 0xf0, 0x21, 0x00


	//----- nvinfo : EIATTR_KPARAM_INFO
	.align		4
.L_178:
        /*0068*/ 	.byte	0x04, 0x17
        /*006a*/ 	.short	(.L_180 - .L_179)
.L_179:
        /*006c*/ 	.word	0x00000000
        /*0070*/ 	.short	0x0000
        /*0072*/ 	.short	0x0000
        /*0074*/ 	.byte	0x00, 0xf0, 0x21, 0x00


	//----- nvinfo : EIATTR_SPARSE_MMA_MASK
	.align		4
.L_180:
        /*0078*/ 	.byte	0x03, 0x50
        /*007a*/ 	.short	0x0000


	//----- nvinfo : EIATTR_MAXREG_COUNT
	.align		4
        /*007c*/ 	.byte	0x03, 0x1b
        /*007e*/ 	.short	0x00ff


	//----- nvinfo : EIATTR_NUM_BARRIERS
	.align		4
        /*0080*/ 	.byte	0x02, 0x4c
        /*0082*/ 	.byte	0x01
	.zero		1


	//----- nvinfo : EIATTR_MERCURY_ISA_VERSION
	.align		4
        /*0084*/ 	.byte	0x03, 0x5f
        /*0086*/ 	.short	0x0101


	//----- nvinfo : EIATTR_UNUSED_LOAD_BYTE_OFFSET
	.align		4
        /*0088*/ 	.byte	0x04, 0x44
        /*008a*/ 	.short	(.L_182 - .L_181)


	//   ....[0]....
.L_181:
        /*008c*/ 	.word	0x00002540
        /*0090*/ 	.word	0x00000fff


	//----- nvinfo : EIATTR_COOP_GROUP_MASK_REGIDS
	.align		4
.L_182:
        /*0094*/ 	.byte	0x04, 0x29
        /*0096*/ 	.short	(.L_184 - .L_183)


	//   ....[0]....
.L_183:
        /*0098*/ 	.word	0xffffffff


	//   ....[1]....
        /*009c*/ 	.word	0xffffffff


	//   ....[2]....
        /*00a0*/ 	.word	0xffffffff


	//   ....[3]....
        /*00a4*/ 	.word	0xffffffff


	//   ....[4]....
        /*00a8*/ 	.word	0xffffffff


	//   ....[5]....
        /*00ac*/ 	.word	0xffffffff


	//   ....[6]....
        /*00b0*/ 	.word	0xffffffff


	//   ....[7]....
        /*00b4*/ 	.word	0xffffffff


	//   ....[8]....
        /*00b8*/ 	.word	0xffffffff


	//   ....[9]....
        /*00bc*/ 	.word	0xffffffff


	//   ....[10]....
        /*00c0*/ 	.word	0xffffffff


	//   ....[11]....
        /*00c4*/ 	.word	0xffffffff


	//   ....[12]....
        /*00c8*/ 	.word	0xffffffff


	//   ....[13]....
        /*00cc*/ 	.word	0xffffffff


	//   ....[14]....
        /*00d0*/ 	.word	0xffffffff


	//   ....[15]....
        /*00d4*/ 	.word	0xffffffff


	//   ....[16]....
        /*00d8*/ 	.word	0xffffffff


	//   ....[17]....
        /*00dc*/ 	.word	0xffffffff


	//   ....[18]....
        /*00e0*/ 	.word	0xffffffff


	//   ....[19]....
        /*00e4*/ 	.word	0xffffffff


	//   ....[20]....
        /*00e8*/ 	.word	0xffffffff


	//   ....[21]....
        /*00ec*/ 	.word	0xffffffff


	//   ....[22]....
        /*00f0*/ 	.word	0xffffffff


	//   ....[23]....
        /*00f4*/ 	.word	0xffffffff


	//   ....[24]....
        /*00f8*/ 	.word	0xffffffff


	//   ....[25]....
        /*00fc*/ 	.word	0xffffffff


	//   ....[26]....
        /*0100*/ 	.word	0xffffffff


	//   ....[27]....
        /*0104*/ 	.word	0xffffffff


	//   ....[28]....
        /*0108*/ 	.word	0xffffffff


	//   ....[29]....
        /*010c*/ 	.word	0xffffffff


	//   ....[30]....
        /*0110*/ 	.word	0xffffffff


	//   ....[31]....
        /*0114*/ 	.word	0xffffffff


	//   ....[32]....
        /*0118*/ 	.word	0xffffffff


	//   ....[33]....
        /*011c*/ 	.word	0xffffffff


	//   ....[34]....
        /*0120*/ 	.word	0xffffffff


	//   ....[35]....
        /*0124*/ 	.word	0xffffffff


	//   ....[36]....
        /*0128*/ 	.word	0xffffffff


	//   ....[37]....
        /*012c*/ 	.word	0xffffffff


	//   ....[38]....
        /*0130*/ 	.word	0xffffffff


	//   ....[39]....
        /*0134*/ 	.word	0xffffffff


	//   ....[40]....
        /*0138*/ 	.word	0xffffffff


	//   ....[41]....
        /*013c*/ 	.word	0xffffffff


	//   ....[42]....
        /*0140*/ 	.word	0xffffffff


	//   ....[43]....
        /*0144*/ 	.word	0xffffffff


	//   ....[44]....
        /*0148*/ 	.word	0xffffffff


	//   ....[45]....
        /*014c*/ 	.word	0xffffffff


	//   ....[46]....
        /*0150*/ 	.word	0xffffffff


	//   ....[47]....
        /*0154*/ 	.word	0xffffffff


	//   ....[48]....
        /*0158*/ 	.word	0xffffffff


	//   ....[49]....
        /*015c*/ 	.word	0xffffffff


	//   ....[50]....
        /*0160*/ 	.word	0xffffffff


	//   ....[51]....
        /*0164*/ 	.word	0xffffffff


	//   ....[52]....
        /*0168*/ 	.word	0xffffffff


	//   ....[53]....
        /*016c*/ 	.word	0xffffffff


	//   ....[54]....
        /*0170*/ 	.word	0xffffffff


	//   ....[55]....
        /*0174*/ 	.word	0xffffffff


	//   ....[56]....
        /*0178*/ 	.word	0xffffffff


	//   ....[57]....
        /*017c*/ 	.word	0xffffffff


	//   ....[58]....
        /*0180*/ 	.word	0xffffffff


	//   ....[59]....
        /*0184*/ 	.word	0xffffffff


	//   ....[60]....
        /*0188*/ 	.word	0xffffffff


	//   ....[61]....
        /*018c*/ 	.word	0xffffffff


	//   ....[62]....
        /*0190*/ 	.word	0xffffffff


	//   ....[63]....
        /*0194*/ 	.word	0xffffffff


	//   ....[64]....
        /*0198*/ 	.word	0x05000018


	//   ....[65]....
        /*019c*/ 	.word	0x05000018


	//   ....[66]....
        /*01a0*/ 	.word	0x05000018


	//   ....[67]....
        /*01a4*/ 	.word	0x05000018


	//   ....[68]....
        /*01a8*/ 	.word	0x05000018


	//   ....[69]....
        /*01ac*/ 	.word	0x05000018


	//   ....[70]....
        /*01b0*/ 	.word	0x05000018


	//   ....[71]....
        /*01b4*/ 	.word	0x05000018


	//   ....[72]....
        /*01b8*/ 	.word	0x05000018


	//   ....[73]....
        /*01bc*/ 	.word	0x05000018


	//   ....[74]....
        /*01c0*/ 	.word	0x05000018


	//   ....[75]....
        /*01c4*/ 	.word	0x05000018


	//   ....[76]....
        /*01c8*/ 	.word	0x05000018


	//   ....[77]....
        /*01cc*/ 	.word	0x05000018


	//   ....[78]....
        /*01d0*/ 	.word	0x05000018


	//   ....[79]....
        /*01d4*/ 	.word	0x05000018


	//   ....[80]....
        /*01d8*/ 	.word	0x05000018


	//   ....[81]....
        /*01dc*/ 	.word	0x05000018


	//   ....[82]....
        /*01e0*/ 	.word	0x05000018


	//   ....[83]....
        /*01e4*/ 	.word	0x05000018


	//   ....[84]....
        /*01e8*/ 	.word	0x05000018


	//   ....[85]....
        /*01ec*/ 	.word	0x05000018


	//   ....[86]....
        /*01f0*/ 	.word	0x05000018


	//   ....[87]....
        /*01f4*/ 	.word	0x05000018


	//   ....[88]....
        /*01f8*/ 	.word	0x05000018


	//   ....[89]....
        /*01fc*/ 	.word	0x05000018


	//   ....[90]....
        /*0200*/ 	.word	0x05000018


	//   ....[91]....
        /*0204*/ 	.word	0x05000018


	//   ....[92]....
        /*0208*/ 	.word	0x05000018


	//   ....[93]....
        /*020c*/ 	.word	0x05000018


	//   ....[94]....
        /*0210*/ 	.word	0x05000018


	//   ....[95]....
        /*0214*/ 	.word	0x05000018


	//   ....[96]....
        /*0218*/ 	.word	0x05000018


	//   ....[97]....
        /*021c*/ 	.word	0x05000018


	//   ....[98]....
        /*0220*/ 	.word	0x05000018


	//   ....[99]....
        /*0224*/ 	.word	0x05000018


	//----- nvinfo : EIATTR_COOP_GROUP_INSTR_OFFSETS
	.align		4
.L_184:
        /*0228*/ 	.byte	0x04, 0x28
        /*022a*/ 	.short	(.L_186 - .L_185)


	//   ....[0]....
.L_185:
        /*022c*/ 	.word	0x000003d0


	//   ....[1]....
        /*0230*/ 	.word	0x00000600


	//   ....[2]....
        /*0234*/ 	.word	0x00000640


	//   ....[3]....
        /*0238*/ 	.word	0x00000680


	//   ....[4]....
        /*023c*/ 	.word	0x000006c0


	//   ....[5]....
        /*0240*/ 	.word	0x00000700


	//   ....[6]....
        /*0244*/ 	.word	0x00000780


	//   ....[7]....
        /*0248*/ 	.word	0x00000ac0


	//   ....[8]....
        /*024c*/ 	.word	0x00000b00


	//   ....[9]....
        /*0250*/ 	.word	0x00000b40


	//   ....[10]....
        /*0254*/ 	.word	0x00000b80


	//   ....[11]....
        /*0258*/ 	.word	0x00000bc0


	//   ....[12]....
        /*025c*/ 	.word	0x00000c40


	//   ....[13]....
        /*0260*/ 	.word	0x00000e30


	//   ....[14]....
        /*0264*/ 	.word	0x00000ef0


	//   ....[15]....
        /*0268*/ 	.word	0x00000f50


	//   ....[16]....
        /*026c*/ 	.word	0x00000fd0


	//   ....[17]....
        /*0270*/ 	.word	0x00001030


	//   ....[18]....
        /*0274*/ 	.word	0x00001080


	//   ....[19]....
        /*0278*/ 	.word	0x000010d0


	//   ....[20]....
        /*027c*/ 	.word	0x00001130


	//   ....[21]....
        /*0280*/ 	.word	0x00001150


	//   ....[22]....
        /*0284*/ 	.word	0x00001210


	//   ....[23]....
        /*0288*/ 	.word	0x000012e0


	//   ....[24]....
        /*028c*/ 	.word	0x00001340


	//   ....[25]....
        /*0290*/ 	.word	0x000013b0


	//   ....[26]....
        /*0294*/ 	.word	0x00001410


	//   ....[27]....
        /*0298*/ 	.word	0x00001450


	//   ....[28]....
        /*029c*/ 	.word	0x00001490


	//   ....[29]....
        /*02a0*/ 	.word	0x000014d0


	//   ....[30]....
        /*02a4*/ 	.word	0x000014e0


	//   ....[31]....
        /*02a8*/ 	.word	0x00001990


	//   ....[32]....
        /*02ac*/ 	.word	0x00002170


	//   ....[33]....
        /*02b0*/ 	.word	0x000023d0


	//   ....[34]....
        /*02b4*/ 	.word	0x00002410


	//   ....[35]....
        /*02b8*/ 	.word	0x00002450


	//   ....[36]....
        /*02bc*/ 	.word	0x00002490


	//   ....[37]....
        /*02c0*/ 	.word	0x000024d0


	//   ....[38]....
        /*02c4*/ 	.word	0x00002510


	//   ....[39]....
        /*02c8*/ 	.word	0x00002800


	//   ....[40]....
        /*02cc*/ 	.word	0x00002840


	//   ....[41]....
        /*02d0*/ 	.word	0x00002880


	//   ....[42]....
        /*02d4*/ 	.word	0x000028c0


	//   ....[43]....
        /*02d8*/ 	.word	0x00002900


	//   ....[44]....
        /*02dc*/ 	.word	0x00002980


	//   ....[45]....
        /*02e0*/ 	.word	0x00002b70


	//   ....[46]....
        /*02e4*/ 	.word	0x00002c30


	//   ....[47]....
        /*02e8*/ 	.word	0x00002c90


	//   ....[48]....
        /*02ec*/ 	.word	0x00002d00


	//   ....[49]....
        /*02f0*/ 	.word	0x00002d70


	//   ....[50]....
        /*02f4*/ 	.word	0x00002dc0


	//   ....[51]....
        /*02f8*/ 	.word	0x00002e00


	//   ....[52]....
        /*02fc*/ 	.word	0x00002e50


	//   ....[53]....
        /*0300*/ 	.word	0x00002e60


	//   ....[54]....
        /*0304*/ 	.word	0x00002f40


	//   ....[55]....
        /*0308*/ 	.word	0x00003000


	//   ....[56]....
        /*030c*/ 	.word	0x00003050


	//   ....[57]....
        /*0310*/ 	.word	0x000030c0


	//   ....[58]....
        /*0314*/ 	.word	0x00003120


	//   ....[59]....
        /*0318*/ 	.word	0x00003160


	//   ....[60]....
        /*031c*/ 	.word	0x000031b0


	//   ....[61]....
        /*0320*/ 	.word	0x00003200


	//   ....[62]....
        /*0324*/ 	.word	0x00003210


	//   ....[63]....
        /*0328*/ 	.word	0x00003600


	//   ....[64]....
        /*032c*/ 	.word	0x00003ad0


	//   ....[65]....
        /*0330*/ 	.word	0x00003b50


	//   ....[66]....
        /*0334*/ 	.word	0x00003bf0


	//   ....[67]....
        /*0338*/ 	.word	0x00003ce0


	//   ....[68]....
        /*033c*/ 	.word	0x00003d70


	//   ....[69]....
        /*0340*/ 	.word	0x00003e00


	//   ....[70]....
        /*0344*/ 	.word	0x00003e90


	//   ....[71]....
        /*0348*/ 	.word	0x00003f10


	//   ....[72]....
        /*034c*/ 	.word	0x00003f40


	//   ....[73]....
        /*0350*/ 	.word	0x00004000


	//   ....[74]....
        /*0354*/ 	.word	0x00004080


	//   ....[75]....
        /*0358*/ 	.word	0x00004100


	//   ....[76]....
        /*035c*/ 	.word	0x000041d0


	//   ....[77]....
        /*0360*/ 	.word	0x00004280


	//   ....[78]....
        /*0364*/ 	.word	0x00004300


	//   ....[79]....
        /*0368*/ 	.word	0x00004380


	//   ....[80]....
        /*036c*/ 	.word	0x00004400


	//   ....[81]....
        /*0370*/ 	.word	0x00004470


	//   ....[82]....
        /*0374*/ 	.word	0x000044e0


	//   ....[83]....
        /*0378*/ 	.word	0x00004560


	//   ....[84]....
        /*037c*/ 	.word	0x00004600


	//   ....[85]....
        /*0380*/ 	.word	0x000046c0


	//   ....[86]....
        /*0384*/ 	.word	0x00004740


	//   ....[87]....
        /*0388*/ 	.word	0x000047d0


	//   ....[88]....
        /*038c*/ 	.word	0x00004860


	//   ....[89]....
        /*0390*/ 	.word	0x000048f0


	//   ....[90]....
        /*0394*/ 	.word	0x00004920


	//   ....[91]....
        /*0398*/ 	.word	0x000049f0


	//   ....[92]....
        /*039c*/ 	.word	0x00004a70


	//   ....[93]....
        /*03a0*/ 	.word	0x00004af0


	//   ....[94]....
        /*03a4*/ 	.word	0x00004bb0


	//   ....[95]....
        /*03a8*/ 	.word	0x00004c40


	//   ....[96]....
        /*03ac*/ 	.word	0x00004cc0


	//   ....[97]....
        /*03b0*/ 	.word	0x00004d40


	//   ....[98]....
        /*03b4*/ 	.word	0x00004db0


	//   ....[99]....
        /*03b8*/ 	.word	0x00004e40


	//----- nvinfo : EIATTR_VRC_CTA_INIT_COUNT
	.align		4
.L_186:
        /*03bc*/ 	.byte	0x02, 0x4a
	.zero		1
	.zero		1


	//----- nvinfo : EIATTR_EXIT_INSTR_OFFSETS
	.align		4
        /*03c0*/ 	.byte	0x04, 0x1c
        /*03c2*/ 	.short	(.L_188 - .L_187)


	//   ....[0]....
.L_187:
        /*03c4*/ 	.word	0x00001b90


	//   ....[1]....
        /*03c8*/ 	.word	0x00001bb0


	//   ....[2]....
        /*03cc*/ 	.word	0x00003a60


	//   ....[3]....
        /*03d0*/ 	.word	0x00003a80


	//----- nvinfo : EIATTR_MAX_THREADS
	.align		4
.L_188:
        /*03d4*/ 	.byte	0x04, 0x05
        /*03d6*/ 	.short	(.L_190 - .L_189)
.L_189:
        /*03d8*/ 	.word	0x00000080
        /*03dc*/ 	.word	0x00000001
        /*03e0*/ 	.word	0x00000001


	//----- nvinfo : EIATTR_CRS_STACK_SIZE
	.align		4
.L_190:
        /*03e4*/ 	.byte	0x04, 0x1e
        /*03e6*/ 	.short	(.L_192 - .L_191)
.L_191:
        /*03e8*/ 	.word	0x00000000


	//----- nvinfo : EIATTR_CBANK_PARAM_SIZE
	.align		4
.L_192:
        /*03ec*/ 	.byte	0x03, 0x19
        /*03ee*/ 	.short	0x0024


	//----- nvinfo : EIATTR_PARAM_CBANK
	.align		4
        /*03f0*/ 	.byte	0x04, 0x0a
        /*03f2*/ 	.short	(.L_194 - .L_193)
	.align		4
.L_193:
        /*03f4*/ 	.word	index@(.nv.constant0._ZN3cub18CUB_300001_SM_10006detail4scan16DeviceScanKernelINS2_10policy_hubIiiij7lateralE10Policy1000EN6thrust24THRUST_300001_SM_1000_NS6detail15normal_iteratorINS9_10device_ptrIiEEEESE_NS0_13ScanTileStateIiLb1EEES5_NS0_8NullTypeEjiLb0ESH_EEvT0_T1_T2_iT3_T4_T5_)
        /*03f8*/ 	.short	0x0380
        /*03fa*/ 	.short	0x0024


	//----- nvinfo : EIATTR_SW_WAR
	.align		4
.L_194:
        /*03fc*/ 	.byte	0x04, 0x36
        /*03fe*/ 	.short	(.L_196 - .L_195)
.L_195:
        /*0400*/ 	.word	0x00000008
.L_196:


//--------------------- .nv.info._ZN3cub18CUB_300001_SM_10006detail4scan20DeviceScanInitKernelINS0_13ScanTileStateIiLb1EEEEEvT_i --------------------------
	.section	.nv.info._ZN3cub18CUB_300001_SM_10006detail4scan20DeviceScanInitKernelINS0_13ScanTileStateIiLb1EEEEEvT_i,"",@"SHT_CUDA_INFO"
	.sectionflags	@""
	.align	4


	//----- nvinfo : EIATTR_CUDA_API_VERSION
	.align		4
        /*0000*/ 	.byte	0x04, 0x37
        /*0002*/ 	.short	(.L_198 - .L_197)
.L_197:
        /*0004*/ 	.word	0x00000082


	//----- nvinfo : EIATTR_KPARAM_INFO
	.align		4
.L_198:
        /*0008*/ 	.byte	0x04, 0x17
        /*000a*/ 	.short	(.L_200 - .L_199)
.L_199:
        /*000c*/ 	.word	0x00000000
        /*0010*/ 	.short	0x0001
        /*0012*/ 	.short	0x0008
        /*0014*/ 	.byte	0x00, 0xf0, 0x11, 0x00


	//----- nvinfo : EIATTR_KPARAM_INFO
	.align		4
.L_200:
        /*0018*/ 	.byte	0x04, 0x17
        /*001a*/ 	.short	(.L_202 - .L_201)
.L_201:
        /*001c*/ 	.word	0x00000000
        /*0020*/ 	.short	0x0000
        /*0022*/ 	.short	0x0000
        /*0024*/ 	.byte	0x00, 0xf0, 0x21, 0x00


	//----- nvinfo : EIATTR_SPARSE_MMA_MASK
	.align		4
.L_202:
        /*0028*/ 	.byte	0x03, 0x50
        /*002a*/ 	.short	0x0000


	//----- nvinfo : EIATTR_MAXREG_COUNT
	.align		4
        /*002c*/ 	.byte	0x03, 0x1b
        /*002e*/ 	.short	0x00ff


	//----- nvinfo : EIATTR_MERCURY_ISA_VERSION
	.align		4
        /*0030*/ 	.byte	0x03, 0x5f
        /*0032*/ 	.short	0x0101


	//----- nvinfo : EIATTR_VRC_CTA_INIT_COUNT
	.align		4
        /*0034*/ 	.byte	0x02, 0x4a
	.zero		1
	.zero		1


	//----- nvinfo : EIATTR_EXIT_INSTR_OFFSETS
	.align		4
        /*0038*/ 	.byte	0x04, 0x1c
        /*003a*/ 	.short	(.L_204 - .L_203)


	//   ....[0]....
.L_203:
        /*003c*/ 	.word	0x000000f0


	//   ....[1]....
        /*0040*/ 	.word	0x00000130


	//----- nvinfo : EIATTR_CBANK_PARAM_SIZE
	.align		4
.L_204:
        /*0044*/ 	.byte	0x03, 0x19
        /*0046*/ 	.short	0x000c


	//----- nvinfo : EIATTR_PARAM_CBANK
	.align		4
        /*0048*/ 	.byte	0x04, 0x0a
        /*004a*/ 	.short	(.L_206 - .L_205)
	.align		4
.L_205:
        /*004c*/ 	.word	index@(.nv.constant0._ZN3cub18CUB_300001_SM_10006detail4scan20DeviceScanInitKernelINS0_13ScanTileStateIiLb1EEEEEvT_i)
        /*0050*/ 	.short	0x0380
        /*0052*/ 	.short	0x000c


	//----- nvinfo : EIATTR_SW_WAR
	.align		4
.L_206:
        /*0054*/ 	.byte	0x04, 0x36
        /*0056*/ 	.short	(.L_208 - .L_207)
.L_207:
        /*0058*/ 	.word	0x00000008
.L_208:


//--------------------- .nv.info._ZN3cub18CUB_300001_SM_10006detail6reduce28DeviceReduceSingleTileKernelINS2_10policy_hubIiyN4cuda3__47maximumIiEEE10Policy1000EPiSB_iS8_iiNS5_3std3__410__identityEEEvT0_T1_T2_T3_T4_T6_ --------------------------
	.section	.nv.info._ZN3cub18CUB_300001_SM_10006detail6reduce28DeviceReduceSingleTileKernelINS2_10policy_hubIiyN4cuda3__47maximumIiEEE10Policy1000EPiSB_iS8_iiNS5_3std3__410__identityEEEvT0_T1_T2_T3_T4_T6_,"",@"SHT_CUDA_INFO"
	.sectionflags	@""
	.align	4


	//----- nvinfo : EIATTR_CUDA_API_VERSION
	.align		4
        /*0000*/ 	.byte	0x04, 0x37
        /*0002*/ 	.short	(.L_210 - .L_209)
.L_209:
        /*0004*/ 	.word	0x00000082


	//----- nvinfo : EIATTR_KPARAM_INFO
	.align		4
.L_210:
        /*0008*/ 	.byte	0x04, 0x17
        /*000a*/ 	.short	(.L_212 - .L_211)
.L_211:
        /*000c*/ 	.word	0x00000000
        /*0010*/ 	.short	0x0005
        /*0012*/ 	.short	0x001c
        /*0014*/ 	.byte	0x00, 0xf0, 0x05, 0x00


	//----- nvinfo : EIATTR_KPARAM_INFO
	.align		4
.L_212:
        /*0018*/ 	.byte	0x04, 0x17
        /*001a*/ 	.short	(.L_214 - .L_213)
.L_213:
        /*001c*/ 	.word	0x00000000
        /*0020*/ 	.short	0x0004
        /*0022*/ 	.short	0x0018
        /*0024*/ 	.byte	0x00, 0xf0, 0x11, 0x00


	//----- nvinfo : EIATTR_KPARAM_INFO
	.align		4
.L_214:
        /*0028*/ 	.byte	0x04, 0x17
        /*002a*/ 	.short	(.L_216 - .L_215)
.L_215:
        /*002c*/ 	.word	0x00000000
        /*0030*/ 	.short	0x0003
        /*0032*/ 	.short	0x0014
        /*0034*/ 	.byte	0x00, 0xf0, 0x05, 0x00


	//----- nvinfo : EIATTR_KPARAM_INFO
	.align		4
.L_216:
        /*0038*/ 	.byte	0x04, 0x17
        /*003a*/ 	.short	(.L_218 - .L_217)
.L_217:
        /*003c*/ 	.word	0x00000000
        /*0040*/ 	.short	0x0002
        /*0042*/ 	.short	0x0010
        /*0044*/ 	.byte	0x00, 0xf0, 0x11, 0x00


	//----- nvinfo : EIATTR_KPARAM_INFO
	.align		4
.L_218:
        /*0048*/ 	.byte	0x04, 0x17
        /*004a*/ 	.short	(.L_220 - .L_219)
.L_219:
        /*004c*/ 	.word	0x00000000
        /*0050*/ 	.short	0x0001
        /*0052*/ 	.short	0x0008
        /*0054*/ 	.byte	0x00, 0xf5, 0x21, 0x00


	//----- nvinfo : EIATTR_KPARAM_INFO
	.align		4
.L_220:
        /*0058*/ 	.byte	0x04, 0x17
        /*005a*/ 	.short	(.L_222 - .L_221)
.L_221:
        /*005c*/ 	.word	0x00000000
        /*0060*/ 	.short	0x0000
        /*0062*/ 	.short	0x0000
        /*0064*/ 	.byte	0x00, 0xf5, 0x21, 0x00


	//----- nvinfo : EIATTR_SPARSE_MMA_MASK
	.align		4
.L_222:
        /*0068*/ 	.byte	0x03, 0x50
        /*006a*/ 	.short	0x0000


	//----- nvinfo : EIATTR_MAXREG_COUNT
	.align		4
        /*006c*/ 	.byte	0x03, 0x1b
        /*006e*/ 	.short	0x00ff


	//----- nvinfo : EIATTR_NUM_BARRIERS
	.align		4
        /*0070*/ 	.byte	0x02, 0x4c
        /*0072*/ 	.byte	0x01
	.zero		1


	//----- nvinfo : EIATTR_MERCURY_ISA_VERSION
	.align		4
        /*0074*/ 	.byte	0x03, 0x5f
        /*0076*/ 	.short	0x0101


	//----- nvinfo : EIATTR_COOP_GROUP_MASK_REGIDS
	.align		4
        /*0078*/ 	.byte	0x04, 0x29
        /*007a*/ 	.short	(.L_224 - .L_223)


	//   ....[0]....
.L_223:
        /*007c*/ 	.word	0xffffffff


	//   ....[1]....
        /*0080*/ 	.word	0xffffffff


	//   ....[2]....
        /*0084*/ 	.word	0xffffffff


	//   ....[3]....
        /*0088*/ 	.word	0xffffffff


	//   ....[4]....
        /*008c*/ 	.word	0xffffffff


	//   ....[5]....
        /*0090*/ 	.word	0xffffffff


	//   ....[6]....
        /*0094*/ 	.word	0xffffffff


	//   ....[7]....
        /*0098*/ 	.word	0xffffffff


	//   ....[8]....
        /*009c*/ 	.word	0xffffffff


	//   ....[9]....
        /*00a0*/ 	.word	0xffffffff


	//   ....[10]....
        /*00a4*/ 	.word	0xffffffff


	//   ....[11]....
        /*00a8*/ 	.word	0xffffffff


	//   ....[12]....
        /*00ac*/ 	.word	0xffffffff


	//   ....[13]....
        /*00b0*/ 	.word	0xffffffff


	//   ....[14]....
        /*00b4*/ 	.word	0xffffffff


	//   ....[15]....
        /*00b8*/ 	.word	0xffffffff


	//   ....[16]....
        /*00bc*/ 	.word	0xffffffff


	//   ....[17]....
        /*00c0*/ 	.word	0xffffffff


	//   ....[18]....
        /*00c4*/ 	.word	0xffffffff


	//   ....[19]....
        /*00c8*/ 	.word	0xffffffff


	//   ....[20]....
        /*00cc*/ 	.word	0xffffffff


	//   ....[21]....
        /*00d0*/ 	.word	0xffffffff


	//   ....[22]....
        /*00d4*/ 	.word	0xffffffff


	//   ....[23]....
        /*00d8*/ 	.word	0xffffffff


	//   ....[24]....
        /*00dc*/ 	.word	0xffffffff


	//   ....[25]....
        /*00e0*/ 	.word	0xffffffff


	//   ....[26]....
        /*00e4*/ 	.word	0xffffffff


	//   ....[27]....
        /*00e8*/ 	.word	0xffffffff


	//   ....[28]....
        /*00ec*/ 	.word	0xffffffff


	//   ....[29]....
        /*00f0*/ 	.word	0xffffffff


	//----- nvinfo : EIATTR_COOP_GROUP_INSTR_OFFSETS
	.align		4
.L_224:
        /*00f4*/ 	.byte	0x04, 0x28
        /*00f6*/ 	.short	(.L_226 - .L_225)


	//   ....[0]....
.L_225:
        /*00f8*/ 	.word	0x000008a0


	//   ....[1]....
        /*00fc*/ 	.word	0x00000900


	//   ....[2]....
        /*0100*/ 	.word	0x00000970


	//   ....[3]....
        /*0104*/ 	.word	0x000009c0


	//   ....[4]....
        /*0108*/ 	.word	0x000009f0


	//   ....[5]....
        /*010c*/ 	.word	0x00000b80


	//   ....[6]....
        /*0110*/ 	.word	0x00000c10


	//   ....[7]....
        /*0114*/ 	.word	0x00000c60


	//   ....[8]....
        /*0118*/ 	.word	0x00000ca0


	//   ....[9]....
        /*011c*/ 	.word	0x00000ce0


	//   ....[10]....
        /*0120*/ 	.word	0x00001940


	//   ....[11]....
        /*0124*/ 	.word	0x000019c0


	//   ....[12]....
        /*0128*/ 	.word	0x00001a10


	//   ....[13]....
        /*012c*/ 	.word	0x00001a50


	//   ....[14]....
        /*0130*/ 	.word	0x00001a80


	//   ....[15]....
        /*0134*/ 	.word	0x00002330


	//   ....[16]....
        /*0138*/ 	.word	0x00002390


	//   ....[17]....
        /*013c*/ 	.word	0x00002400


	//   ....[18]....
        /*0140*/ 	.word	0x00002450


	//   ....[19]....
        /*0144*/ 	.word	0x00002480


	//   ....[20]....
        /*0148*/ 	.word	0x00002610


	//   ....[21]....
        /*014c*/ 	.word	0x00002690


	//   ....[22]....
        /*0150*/ 	.word	0x000026d0


	//   ....[23]....
        /*0154*/ 	.word	0x00002720


	//   ....[24]....
        /*0158*/ 	.word	0x00002770


	//   ....[25]....
        /*015c*/ 	.word	0x00003550


	//   ....[26]....
        /*0160*/ 	.word	0x000035d0


	//   ....[27]....
        /*0164*/ 	.word	0x00003620


	//   ....[28]....
        /*0168*/ 	.word	0x00003660


	//   ....[29]....
        /*016c*/ 	.word	0x00003690


	//----- nvinfo : EIATTR_VRC_CTA_INIT_COUNT
	.align		4
.L_226:
        /*0170*/ 	.byte	0x02, 0x4a
	.zero		1
	.zero		1


	//----- nvinfo : EIATTR_EXIT_INSTR_OFFSETS
	.align		4
        /*0174*/ 	.byte	0x04, 0x1c
        /*0176*/ 	.short	(.L_228 - .L_227)


	//   ....[0]....
.L_227:
        /*0178*/ 	.word	0x00000080


	//   ....[1]....
        /*017c*/ 	.word	0x000000c0


	//   ....[2]....
        /*0180*/ 	.word	0x000037b0


	//   ....[3]....
        /*0184*/ 	.word	0x00003800


	//----- nvinfo : EIATTR_MAX_THREADS
	.align		4
.L_228:
        /*0188*/ 	.byte	0x04, 0x05
        /*018a*/ 	.short	(.L_230 - .L_229)
.L_229:
        /*018c*/ 	.word	0x00000100
        /*0190*/ 	.word	0x00000001
        /*0194*/ 	.word	0x00000001


	//----- nvinfo : EIATTR_CRS_STACK_SIZE
	.align		4
.L_230:
        /*0198*/ 	.byte	0x04, 0x1e
        /*019a*/ 	.short	(.L_232 - .L_231)
.L_231:
        /*019c*/ 	.word	0x00000000


	//----- nvinfo : EIATTR_CBANK_PARAM_SIZE
	.align		4
.L_232:
        /*01a0*/ 	.byte	0x03, 0x19
        /*01a2*/ 	.short	0x001d


	//----- nvinfo : EIATTR_PARAM_CBANK
	.align		4
        /*01a4*/ 	.byte	0x04, 0x0a
        /*01a6*/ 	.short	(.L_234 - .L_233)
	.align		4
.L_233:
        /*01a8*/ 	.word	index@(.nv.constant0._ZN3cub18CUB_300001_SM_10006detail6reduce28DeviceReduceSingleTileKernelINS2_10policy_hubIiyN4cuda3__47maximumIiEEE10Policy1000EPiSB_iS8_iiNS5_3std3__410__identityEEEvT0_T1_T2_T3_T4_T6_)
        /*01ac*/ 	.short	0x0380
        /*01ae*/ 	.short	0x001d


	//----- nvinfo : EIATTR_SW_WAR
	.align		4
.L_234:
        /*01b0*/ 	.byte	0x04, 0x36
        /*01b2*/ 	.short	(.L_236 - .L_235)
.L_235:
        /*01b4*/ 	.word	0x00000008
.L_236:


//--------------------- .nv.info._ZN3cub18CUB_300001_SM_10006detail6reduce18DeviceReduceKernelINS2_10policy_hubIiyN4cuda3__47maximumIiEEE10Policy1000EN6thrust24THRUST_300001_SM_1000_NS6detail15normal_iteratorINSC_10device_ptrIiEEEEyS8_iNS5_3std3__410__identityEEEvT0_PT3_T1_NS0_13GridEvenShareISO_EET2_T4_ --------------------------
	.section	.nv.info._ZN3cub18CUB_300001_SM_10006detail6reduce18DeviceReduceKernelINS2_10policy_hubIiyN4cuda3__47maximumIiEEE10Policy1000EN6thrust24THRUST_300001_SM_1000_NS6detail15normal_iteratorINSC_10device_ptrIiEEEEyS8_iNS5_3std3__410__identityEEEvT0_PT3_T1_NS0_13GridEvenShareISO_EET2_T4_,"",@"SHT_CUDA_INFO"
	.sectionflags	@""
	.align	4


	//----- nvinfo : EIATTR_CUDA_API_VERSION
	.align		4
        /*0000*/ 	.byte	0x04, 0x37
        /*0002*/ 	.short	(.L_238 - .L_237)
.L_237:
        /*0004*/ 	.word	0x00000082


	//----- nvinfo : EIATTR_KPARAM_INFO
	.align		4
.L_238:
        /*0008*/ 	.byte	0x04, 0x17
        /*000a*/ 	.short	(.L_240 - .L_239)
.L_239:
        /*000c*/ 	.word	0x00000000
        /*0010*/ 	.short	0x0005
        /*0012*/ 	.short	0x0061
        /*0014*/ 	.byte	0x00, 0xf0, 0x05, 0x00


	//----- nvinfo : EIATTR_KPARAM_INFO
	.align		4
.L_240:
        /*0018*/ 	.byte	0x04, 0x17
        /*001a*/ 	.short	(.L_242 - .L_241)
.L_241:
        /*001c*/ 	.word	0x00000000
        /*0020*/ 	.short	0x0004
        /*0022*/ 	.short	0x0060
        /*0024*/ 	.byte	0x00, 0xf0, 0x05, 0x00


	//----- nvinfo : EIATTR_KPARAM_INFO
	.align		4
.L_242:
        /*0028*/ 	.byte	0x04, 0x17
        /*002a*/ 	.short	(.L_244 - .L_243)
.L_243:
        /*002c*/ 	.word	0x00000000
        /*0030*/ 	.short	0x0003
        /*0032*/ 	.short	0x0018
        /*0034*/ 	.byte	0x00, 0xf0, 0x21, 0x01


	//----- nvinfo : EIATTR_KPARAM_INFO
	.align		4
.L_244:
        /*0038*/ 	.byte	0x04, 0x17
        /*003a*/ 	.short	(.L_246 - .L_245)
.L_245:
        /*003c*/ 	.word	0x00000000
        /*0040*/ 	.short	0x0002
        /*0042*/ 	.short	0x0010
        /*0044*/ 	.byte	0x00, 0xf0, 0x21, 0x00


	//----- nvinfo : EIATTR_KPARAM_INFO
	.align		4
.L_246:
        /*0048*/ 	.byte	0x04, 0x17
        /*004a*/ 	.short	(.L_248 - .L_247)
.L_247:
        /*004c*/ 	.word	0x00000000
        /*0050*/ 	.short	0x0001
        /*0052*/ 	.short	0x0008
        /*0054*/ 	.byte	0x00, 0xf5, 0x21, 0x00


	//----- nvinfo : EIATTR_KPARAM_INFO
	.align		4
.L_248:
        /*0058*/ 	.byte	0x04, 0x17
        /*005a*/ 	.short	(.L_250 - .L_249)
.L_249:
        /*005c*/ 	.word	0x00000000
        /*0060*/ 	.short	0x0000
        /*0062*/ 	.short	0x0000
        /*0064*/ 	.byte	0x00, 0xf0, 0x21, 0x00


	//----- nvinfo : EIATTR_SPARSE_MMA_MASK
	.align		4
.L_250:
        /*0068*/ 	.byte	0x03, 0x50
        /*006a*/ 	.short	0x0000


	//----- nvinfo : EIATTR_MAXREG_COUNT
	.align		4
        /*006c*/ 	.byte	0x03, 0x1b
        /*006e*/ 	.short	0x00ff


	//----- nvinfo : EIATTR_NUM_BARRIERS
	.align		4
        /*0070*/ 	.byte	0x02, 0x4c
        /*0072*/ 	.byte	0x01
	.zero		1


	//----- nvinfo : EIATTR_MERCURY_ISA_VERSION
	.align		4
        /*0074*/ 	.byte	0x03, 0x5f
        /*0076*/ 	.short	0x0101


	//----- nvinfo : EIATTR_COOP_GROUP_MASK_REGIDS
	.align		4
        /*0078*/ 	.byte	0x04, 0x29
        /*007a*/ 	.short	(.L_252 - .L_251)


	//   ....[0]....
.L_251:
        /*007c*/ 	.word	0xffffffff


	//   ....[1]....
        /*0080*/ 	.word	0xffffffff


	//   ....[2]....
        /*0084*/ 	.word	0xffffffff


	//   ....[3]....
        /*0088*/ 	.word	0xffffffff


	//   ....[4]....
        /*008c*/ 	.word	0xffffffff


	//   ....[5]....
        /*0090*/ 	.word	0xffffffff


	//   ....[6]....
        /*0094*/ 	.word	0xffffffff


	//   ....[7]....
        /*0098*/ 	.word	0xffffffff


	//   ....[8]....
        /*009c*/ 	.word	0xffffffff


	//   ....[9]....
        /*00a0*/ 	.word	0xffffffff


	//   ....[10]....
        /*00a4*/ 	.word	0xffffffff


	//   ....[11]....
        /*00a8*/ 	.word	0xffffffff


	//   ....[12]....
        /*00ac*/ 	.word	0xffffffff


	//   ....[13]....
        /*00b0*/ 	.word	0xffffffff


	//   ....[14]....
        /*00b4*/ 	.word	0xffffffff


	//----- nvinfo : EIATTR_COOP_GROUP_INSTR_OFFSETS
	.align		4
.L_252:
        /*00b8*/ 	.byte	0x04, 0x28
        /*00ba*/ 	.short	(.L_254 - .L_253)


	//   ....[0]....
.L_253:
        /*00bc*/ 	.word	0x000008f0


	//   ....[1]....
        /*00c0*/ 	.word	0x00000950


	//   ....[2]....
        /*00c4*/ 	.word	0x000009c0


	//   ....[3]....
        /*00c8*/ 	.word	0x00000a10


	//   ....[4]....
        /*00cc*/ 	.word	0x00000a40


	//   ....[5]....
        /*00d0*/ 	.word	0x00000bd0


	//   ....[6]....
        /*00d4*/ 	.word	0x00000c60


	//   ....[7]....
        /*00d8*/ 	.word	0x00000cb0


	//   ....[8]....
        /*00dc*/ 	.word	0x00000cf0


	//   ....[9]....
        /*00e0*/ 	.word	0x00000d30


	//   ....[10]....
        /*00e4*/ 	.word	0x00001d60


	//   ....[11]....
        /*00e8*/ 	.word	0x00001de0


	//   ....[12]....
        /*00ec*/ 	.word	0x00001e30


	//   ....[13]....
        /*00f0*/ 	.word	0x00001e70


	//   ....[14]....
        /*00f4*/ 	.word	0x00001ea0


	//----- nvinfo : EIATTR_VRC_CTA_INIT_COUNT
	.align		4
.L_254:
        /*00f8*/ 	.byte	0x02, 0x4a
	.zero		1
	.zero		1


	//----- nvinfo : EIATTR_EXIT_INSTR_OFFSETS
	.align		4
        /*00fc*/ 	.byte	0x04, 0x1c
        /*00fe*/ 	.short	(.L_256 - .L_255)


	//   ....[0]....
.L_255:
        /*0100*/ 	.word	0x00001fc0


	//   ....[1]....
        /*0104*/ 	.word	0x00002020


	//----- nvinfo : EIATTR_MAX_THREADS
	.align		4
.L_256:
        /*0108*/ 	.byte	0x04, 0x05
        /*010a*/ 	.short	(.L_258 - .L_257)
.L_257:
        /*010c*/ 	.word	0x00000100
        /*0110*/ 	.word	0x00000001
        /*0114*/ 	.word	0x00000001


	//----- nvinfo : EIATTR_CRS_STACK_SIZE
	.align		4
.L_258:
        /*0118*/ 	.byte	0x04, 0x1e
        /*011a*/ 	.short	(.L_260 - .L_259)
.L_259:
        /*011c*/ 	.word	0x00000000


	//----- nvinfo : EIATTR_CBANK_PARAM_SIZE
	.align		4
.L_260:
        /*0120*/ 	.byte	0x03, 0x19
        /*0122*/ 	.short	0x0062


	//----- nvinfo : EIATTR_PARAM_CBANK
	.align		4
        /*0124*/ 	.byte	0x04, 0x0a
        /*0126*/ 	.short	(.L_262 - .L_261)
	.align		4
.L_261:
        /*0128*/ 	.word	index@(.nv.constant0._ZN3cub18CUB_300001_SM_10006detail6reduce18DeviceReduceKernelINS2_10policy_hubIiyN4cuda3__47maximumIiEEE10Policy1000EN6thrust24THRUST_300001_SM_1000_NS6detail15normal_iteratorINSC_10device_ptrIiEEEEyS8_iNS5_3std3__410__identityEEEvT0_PT3_T1_NS0_13GridEvenShareISO_EET2_T4_)
        /*012c*/ 	.short	0x0380
        /*012e*/ 	.short	0x0062


	//----- nvinfo : EIATTR_SW_WAR
	.align		4
.L_262:
        /*0130*/ 	.byte	0x04, 0x36
        /*0132*/ 	.short	(.L_264 - .L_263)
.L_263:
        /*0134*/ 	.word	0x00000008
.L_264:


//--------------------- .nv.info._ZN3cub18CUB_300001_SM_10006detail6reduce28DeviceReduceSingleTileKernelINS2_10policy_hubIiyN4cuda3__47maximumIiEEE10Policy1000EN6thrust24THRUST_300001_SM_1000_NS6detail15normal_iteratorINSC_10device_ptrIiEEEEPiyS8_iiNS5_3std3__410__identityEEEvT0_T1_T2_T3_T4_T6_ --------------------------
	.section	.nv.info._ZN3cub18CUB_300001_SM_10006detail6reduce28DeviceReduceSingleTileKernelINS2_10policy_hubIiyN4cuda3__47maximumIiEEE10Policy1000EN6thrust24THRUST_300001_SM_1000_NS6detail15normal_iteratorINSC_10device_ptrIiEEEEPiyS8_iiNS5_3std3__410__identityEEEvT0_T1_T2_T3_T4_T6_,"",@"SHT_CUDA_INFO"
	.sectionflags	@""
	.align	4


	//----- nvinfo : EIATTR_CUDA_API_VERSION
	.align		4
        /*0000*/ 	.byte	0x04, 0x37
        /*0002*/ 	.short	(.L_266 - .L_265)
.L_265:
        /*0004*/ 	.word	0x00000082


	//----- nvinfo : EIATTR_KPARAM_INFO
	.align		4
.L_266:
        /*0008*/ 	.byte	0x04, 0x17
        /*000a*/ 	.short	(.L_268 - .L_267)
.L_267:
        /*000c*/ 	.word	0x00000000
        /*0010*/ 	.short	0x0005
        /*0012*/ 	.short	0x0020
        /*0014*/ 	.byte	0x00, 0xf0, 0x05, 0x00


	//----- nvinfo : EIATTR_KPARAM_INFO
	.align		4
.L_268:
        /*0018*/ 	.byte	0x04, 0x17
        /*001a*/ 	.short	(.L_270 - .L_269)
.L_269:
        /*001c*/ 	.word	0x00000000
        /*0020*/ 	.short	0x0004
        /*0022*/ 	.short	0x001c
        /*0024*/ 	.byte	0x00, 0xf0, 0x11, 0x00


	//----- nvinfo : EIATTR_KPARAM_INFO
	.align		4
.L_270:
        /*0028*/ 	.byte	0x04, 0x17
        /*002a*/ 	.short	(.L_272 - .L_271)
.L_271:
        /*002c*/ 	.word	0x00000000
        /*0030*/ 	.short	0x0003
        /*0032*/ 	.short	0x0018
        /*0034*/ 	.byte	0x00, 0xf0, 0x05, 0x00


	//----- nvinfo : EIATTR_KPARAM_INFO
	.align		4
.L_272:
        /*0038*/ 	.byte	0x04, 0x17
        /*003a*/ 	.short	(.L_274 - .L_273)
.L_273:
        /*003c*/ 	.word	0x00000000
        /*0040*/ 	.short	0x0002
        /*0042*/ 	.short	0x0010
        /*0044*/ 	.byte	0x00, 0xf0, 0x21, 0x00


	//----- nvinfo : EIATTR_KPARAM_INFO
	.align		4
.L_274:
        /*0048*/ 	.byte	0x04, 0x17
        /*004a*/ 	.short	(.L_276 - .L_275)
.L_275:
        /*004c*/ 	.word	0x00000000
        /*0050*/ 	.short	0x0001
        /*0052*/ 	.short	0x0008
        /*0054*/ 	.byte	0x00, 0xf5, 0x21, 0x00


	//----- nvinfo : EIATTR_KPARAM_INFO
	.align		4
.L_276:
        /*0058*/ 	.byte	0x04, 0x17
        /*005a*/ 	.short	(.L_278 - .L_277)
.L_277:
        /*005c*/ 	.word	0x00000000
        /*0060*/ 	.short	0x0000
        /*0062*/ 	.short	0x0000
        /*0064*/ 	.byte	0x00, 0xf0, 0x21, 0x00


	//----- nvinfo : EIATTR_SPARSE_MMA_MASK
	.align		4
.L_278:
        /*0068*/ 	.byte	0x03, 0x50
        /*006a*/ 	.short	0x0000


	//----- nvinfo : EIATTR_MAXREG_COUNT
	.align		4
        /*006c*/ 	.byte	0x03, 0x1b
        /*006e*/ 	.short	0x00ff


	//----- nvinfo : EIATTR_NUM_BARRIERS
	.align		4
        /*0070*/ 	.byte	0x02, 0x4c
        /*0072*/ 	.byte	0x01
	.zero		1


	//----- nvinfo : EIATTR_MERCURY_ISA_VERSION
	.align		4
        /*0074*/ 	.byte	0x03, 0x5f
        /*0076*/ 	.short	0x0101


	//----- nvinfo : EIATTR_COOP_GROUP_MASK_REGIDS
	.align		4
        /*0078*/ 	.byte	0x04, 0x29
        /*007a*/ 	.short	(.L_280 - .L_279)


	//   ....[0]....
.L_279:
        /*007c*/ 	.word	0xffffffff


	//   ....[1]....
        /*0080*/ 	.word	0xffffffff


	//   ....[2]....
        /*0084*/ 	.word	0xffffffff


	//   ....[3]....
        /*0088*/ 	.word	0xffffffff


	//   ....[4]....
        /*008c*/ 	.word	0xffffffff


	//   ....[5]....
        /*0090*/ 	.word	0xffffffff


	//   ....[6]....
        /*0094*/ 	.word	0xffffffff


	//   ....[7]....
        /*0098*/ 	.word	0xffffffff


	//   ....[8]....
        /*009c*/ 	.word	0xffffffff


	//   ....[9]....
        /*00a0*/ 	.word	0xffffffff


	//   ....[10]....
        /*00a4*/ 	.word	0xffffffff


	//   ....[11]....
        /*00a8*/ 	.word	0xffffffff


	//   ....[12]....
        /*00ac*/ 	.word	0xffffffff


	//   ....[13]....
        /*00b0*/ 	.word	0xffffffff


	//   ....[14]....
        /*00b4*/ 	.word	0xffffffff


	//----- nvinfo : EIATTR_COOP_GROUP_INSTR_OFFSETS
	.align		4
.L_280:
        /*00b8*/ 	.byte	0x04, 0x28
        /*00ba*/ 	.short	(.L_282 - .L_281)


	//   ....[0]....
.L_281:
        /*00bc*/ 	.word	0x00000860


	//   ....[1]....
        /*00c0*/ 	.word	0x000008c0


	//   ....[2]....
        /*00c4*/ 	.word	0x00000930


	//   ....[3]....
        /*00c8*/ 	.word	0x00000980


	//   ....[4]....
        /*00cc*/ 	.word	0x000009b0


	//   ....[5]....
        /*00d0*/ 	.word	0x00000b40


	//   ....[6]....
        /*00d4*/ 	.word	0x00000bd0


	//   ....[7]....
        /*00d8*/ 	.word	0x00000c20


	//   ....[8]....
        /*00dc*/ 	.word	0x00000c60


	//   ....[9]....
        /*00e0*/ 	.word	0x00000ca0


	//   ....[10]....
        /*00e4*/ 	.word	0x00001b00


	//   ....[11]....
        /*00e8*/ 	.word	0x00001b80


	//   ....[12]....
        /*00ec*/ 	.word	0x00001bd0


	//   ....[13]....
        /*00f0*/ 	.word	0x00001c10


	//   ....[14]....
        /*00f4*/ 	.word	0x00001c40


	//----- nvinfo : EIATTR_VRC_CTA_INIT_COUNT
	.align		4
.L_282:
        /*00f8*/ 	.byte	0x02, 0x4a
	.zero		1
	.zero		1


	//----- nvinfo : EIATTR_EXIT_INSTR_OFFSETS
	.align		4
        /*00fc*/ 	.byte	0x04, 0x1c
        /*00fe*/ 	.short	(.L_284 - .L_283)


	//   ....[0]....
.L_283:
        /*0100*/ 	.word	0x000000a0


	//   ....[1]....
        /*0104*/ 	.word	0x000000e0


	//   ....[2]....
        /*0108*/ 	.word	0x00001d50


	//   ....[3]....
        /*010c*/ 	.word	0x00001da0


	//----- nvinfo : EIATTR_MAX_THREADS
	.align		4
.L_284:
        /*0110*/ 	.byte	0x04, 0x05
        /*0112*/ 	.short	(.L_286 - .L_285)
.L_285:
        /*0114*/ 	.word	0x00000100
        /*0118*/ 	.word	0x00000001
        /*011c*/ 	.word	0x00000001


	//----- nvinfo : EIATTR_CRS_STACK_SIZE
	.align		4
.L_286:
        /*0120*/ 	.byte	0x04, 0x1e
        /*0122*/ 	.short	(.L_288 - .L_287)
.L_287:
        /*0124*/ 	.word	0x00000000


	//----- nvinfo : EIATTR_CBANK_PARAM_SIZE
	.align		4
.L_288:
        /*0128*/ 	.byte	0x03, 0x19
        /*012a*/ 	.short	0x0021


	//----- nvinfo : EIATTR_PARAM_CBANK
	.align		4
        /*012c*/ 	.byte	0x04, 0x0a
        /*012e*/ 	.short	(.L_290 - .L_289)
	.align		4
.L_289:
        /*0130*/ 	.word	index@(.nv.constant0._ZN3cub18CUB_300001_SM_10006detail6reduce28DeviceReduceSingleTileKernelINS2_10policy_hubIiyN4cuda3__47maximumIiEEE10Policy1000EN6thrust24THRUST_300001_SM_1000_NS6detail15normal_iteratorINSC_10device_ptrIiEEEEPiyS8_iiNS5_3std3__410__identityEEEvT0_T1_T2_T3_T4_T6_)
        /*0134*/ 	.short	0x0380
        /*0136*/ 	.short	0x0021


	//----- nvinfo : EIATTR_SW_WAR
	.align		4
.L_290:
        /*0138*/ 	.byte	0x04, 0x36
        /*013a*/ 	.short	(.L_292 - .L_291)
.L_291:
        /*013c*/ 	.word	0x00000008
.L_292:


//--------------------- .nv.info._ZN3cub18CUB_300001_SM_10006detail6reduce28DeviceReduceSingleTileKernelINS2_10policy_hubIijN4cuda3__47maximumIiEEE10Policy1000EPiSB_iS8_iiNS5_3std3__410__identityEEEvT0_T1_T2_T3_T4_T6_ --------------------------
	.section	.nv.info._ZN3cub18CUB_300001_SM_10006detail6reduce28DeviceReduceSingleTileKernelINS2_10policy_hubIijN4cuda3__47maximumIiEEE10Policy1000EPiSB_iS8_iiNS5_3std3__410__identityEEEvT0_T1_T2_T3_T4_T6_,"",@"SHT_CUDA_INFO"
	.sectionflags	@""
	.align	4


	//----- nvinfo : EIATTR_CUDA_API_VERSION
	.align		4
        /*0000*/ 	.byte	0x04, 0x37
        /*0002*/ 	.short	(.L_294 - .L_293)
.L_293:
        /*0004*/ 	.word	0x00000082


	//----- nvinfo : EIATTR_KPARAM_INFO
	.align		4
.L_294:
        /*0008*/ 	.byte	0x04, 0x17
        /*000a*/ 	.short	(.L_296 - .L_295)
.L_295:
        /*000c*/ 	.word	0x00000000
        /*0010*/ 	.short	0x0005
        /*0012*/ 	.short	0x001c
        /*0014*/ 	.byte	0x00, 0xf0, 0x05, 0x00


	//----- nvinfo : EIATTR_KPARAM_INFO
	.align		4
.L_296:
        /*0018*/ 	.byte	0x04, 0x17
        /*001a*/ 	.short	(.L_298 - .L_297)
.L_297:
        /*001c*/ 	.word	0x00000000
        /*0020*/ 	.short	0x0004
        /*0022*/ 	.short	0x0018
        /*0024*/ 	.byte	0x00, 0xf0, 0x11, 0x00


	//----- nvinfo : EIATTR_KPARAM_INFO
	.align		4
.L_298:
        /*0028*/ 	.byte	0x04, 0x17
        /*002a*/ 	.short	(.L_300 - .L_299)
.L_299:
        /*002c*/ 	.word	0x00000000
        /*0030*/ 	.short	0x0003
        /*0032*/ 	.short	0x0014
        /*0034*/ 	.byte	0x00, 0xf0, 0x05, 0x00


	//----- nvinfo : EIATTR_KPARAM_INFO
	.align		4
.L_300:
        /*0038*/ 	.byte	0x04, 0x17
        /*003a*/ 	.short	(.L_302 - .L_301)
.L_301:
        /*003c*/ 	.word	0x00000000
        /*0040*/ 	.short	0x0002
        /*0042*/ 	.short	0x0010
        /*0044*/ 	.byte	0x00, 0xf0, 0x11, 0x00


	//----- nvinfo : EIATTR_KPARAM_INFO
	.align		4
.L_302:
        /*0048*/ 	.byte	0x04, 0x17
        /*004a*/ 	.short	(.L_304 - .L_303)
.L_303:
        /*004c*/ 	.word	0x00000000
        /*0050*/ 	.short	0x0001
        /*0052*/ 	.short	0x0008
        /*0054*/ 	.byte	0x00, 0xf5, 0x21, 0x00


	//----- nvinfo : EIATTR_KPARAM_INFO
	.align		4
.L_304:
        /*0058*/ 	.byte	0x04, 0x17
        /*005a*/ 	.short	(.L_306 - .L_305)
.L_305:
        /*005c*/ 	.word	0x00000000
        /*0060*/ 	.short	0x0000
        /*0062*/ 	.short	0x0000
        /*0064*/ 	.byte	0x00, 0xf5, 0x21, 0x00


	//----- nvinfo : EIATTR_SPARSE_MMA_MASK
	.align		4
.L_306:
        /*0068*/ 	.byte	0x03, 0x50
        /*006a*/ 	.short	0x0000


	//----- nvinfo : EIATTR_MAXREG_COUNT
	.align		4
        /*006c*/ 	.byte	0x03, 0x1b
        /*006e*/ 	.short	0x00ff


	//----- nvinfo : EIATTR_NUM_BARRIERS
	.align		4
        /*0070*/ 	.byte	0x02, 0x4c
        /*0072*/ 	.byte	0x01
	.zero		1


	//----- nvinfo : EIATTR_MERCURY_ISA_VERSION
	.align		4
        /*0074*/ 	.byte	0x03, 0x5f
        /*0076*/ 	.short	0x0101


	//----- nvinfo : EIATTR_COOP_GROUP_MASK_REGIDS
	.align		4
        /*0078*/ 	.byte	0x04, 0x29
        /*007a*/ 	.short	(.L_308 - .L_307)


	//   ....[0]....
.L_307:
        /*007c*/ 	.word	0xffffffff


	//   ....[1]....
        /*0080*/ 	.word	0xffffffff


	//   ....[2]....
        /*0084*/ 	.word	0xffffffff


	//   ....[3]....
        /*0088*/ 	.word	0xffffffff


	//   ....[4]....
        /*008c*/ 	.word	0xffffffff


	//   ....[5]....
        /*0090*/ 	.word	0xffffffff


	//   ....[6]....
        /*0094*/ 	.word	0xffffffff


	//   ....[7]....
        /*0098*/ 	.word	0xffffffff


	//   ....[8]....
        /*009c*/ 	.word	0xffffffff


	//   ....[9]....
        /*00a0*/ 	.word	0xffffffff


	//   ....[10]....
        /*00a4*/ 	.word	0xffffffff


	//   ....[11]....
        /*00a8*/ 	.word	0xffffffff


	//   ....[12]....
        /*00ac*/ 	.word	0xffffffff


	//   ....[13]....
        /*00b0*/ 	.word	0xffffffff


	//   ....[14]....
        /*00b4*/ 	.word	0xffffffff


	//   ....[15]....
        /*00b8*/ 	.word	0xffffffff


	//   ....[16]....
        /*00bc*/ 	.word	0xffffffff


	//   ....[17]....
        /*00c0*/ 	.word	0xffffffff


	//   ....[18]....
        /*00c4*/ 	.word	0xffffffff


	//   ....[19]....
        /*00c8*/ 	.word	0xffffffff


	//   ....[20]....
        /*00cc*/ 	.word	0xffffffff


	//   ....[21]....
        /*00d0*/ 	.word	0xffffffff


	//   ....[22]....
        /*00d4*/ 	.word	0xffffffff


	//   ....[23]....
        /*00d8*/ 	.word	0xffffffff


	//   ....[24]....
        /*00dc*/ 	.word	0xffffffff


	//   ....[25]....
        /*00e0*/ 	.word	0xffffffff


	//   ....[26]....
        /*00e4*/ 	.word	0xffffffff


	//   ....[27]....
        /*00e8*/ 	.word	0xffffffff


	//   ....[28]....
        /*00ec*/ 	.word	0xffffffff


	//   ....[29]....
        /*00f0*/ 	.word	0xffffffff


	//----- nvinfo : EIATTR_COOP_GROUP_INSTR_OFFSETS
	.align		4
.L_308:
        /*00f4*/ 	.byte	0x04, 0x28
        /*00f6*/ 	.short	(.L_310 - .L_309)


	//   ....[0]....
.L_309:
        /*00f8*/ 	.word	0x000008a0


	//   ....[1]....
        /*00fc*/ 	.word	0x00000900


	//   ....[2]....
        /*0100*/ 	.word	0x00000970


	//   ....[3]....
        /*0104*/ 	.word	0x000009c0


	//   ....[4]....
        /*0108*/ 	.word	0x000009f0


	//   ....[5]....
        /*010c*/ 	.word	0x00000b80


	//   ....[6]....
        /*0110*/ 	.word	0x00000c10


	//   ....[7]....
        /*0114*/ 	.word	0x00000c60


	//   ....[8]....
        /*0118*/ 	.word	0x00000ca0


	//   ....[9]....
        /*011c*/ 	.word	0x00000ce0


	//   ....[10]....
        /*0120*/ 	.word	0x00001940


	//   ....[11]....
        /*0124*/ 	.word	0x000019c0


	//   ....[12]....
        /*0128*/ 	.word	0x00001a10


	//   ....[13]....
        /*012c*/ 	.word	0x00001a50


	//   ....[14]....
        /*0130*/ 	.word	0x00001a80


	//   ....[15]....
        /*0134*/ 	.word	0x00002330


	//   ....[16]....
        /*0138*/ 	.word	0x00002390


	//   ....[17]....
        /*013c*/ 	.word	0x00002400


	//   ....[18]....
        /*0140*/ 	.word	0x00002450


	//   ....[19]....
        /*0144*/ 	.word	0x00002480


	//   ....[20]....
        /*0148*/ 	.word	0x00002610


	//   ....[21]....
        /*014c*/ 	.word	0x00002690


	//   ....[22]....
        /*0150*/ 	.word	0x000026d0


	//   ....[23]....
        /*0154*/ 	.word	0x00002720


	//   ....[24]....
        /*0158*/ 	.word	0x00002770


	//   ....[25]....
        /*015c*/ 	.word	0x00003550


	//   ....[26]....
        /*0160*/ 	.word	0x000035d0


	//   ....[27]....
        /*0164*/ 	.word	0x00003620


	//   ....[28]....
        /*0168*/ 	.word	0x00003660


	//   ....[29]....
        /*016c*/ 	.word	0x00003690


	//----- nvinfo : EIATTR_VRC_CTA_INIT_COUNT
	.align		4
.L_310:
        /*0170*/ 	.byte	0x02, 0x4a
	.zero		1
	.zero		1


	//----- nvinfo : EIATTR_EXIT_INSTR_OFFSETS
	.align		4
        /*0174*/ 	.byte	0x04, 0x1c
        /*0176*/ 	.short	(.L_312 - .L_311)


	//   ....[0]....
.L_311:
        /*0178*/ 	.word	0x00000080


	//   ....[1]....
        /*017c*/ 	.word	0x000000c0


	//   ....[2]....
        /*0180*/ 	.word	0x000037b0


	//   ....[3]....
        /*0184*/ 	.word	0x00003800


	//----- nvinfo : EIATTR_MAX_THREADS
	.align		4
.L_312:
        /*0188*/ 	.byte	0x04, 0x05
        /*018a*/ 	.short	(.L_314 - .L_313)
.L_313:
        /*018c*/ 	.word	0x00000100
        /*0190*/ 	.word	0x00000001
        /*0194*/ 	.word	0x00000001


	//----- nvinfo : EIATTR_CRS_STACK_SIZE
	.align		4
.L_314:
        /*0198*/ 	.byte	0x04, 0x1e
        /*019a*/ 	.short	(.L_316 - .L_315)
.L_315:
        /*019c*/ 	.word	0x00000000


	//----- nvinfo : EIATTR_CBANK_PARAM_SIZE
	.align		4
.L_316:
        /*01a0*/ 	.byte	0x03, 0x19
        /*01a2*/ 	.short	0x001d


	//----- nvinfo : EIATTR_PARAM_CBANK
	.align		4
        /*01a4*/ 	.byte	0x04, 0x0a
        /*01a6*/ 	.short	(.L_318 - .L_317)
	.align		4
.L_317:
        /*01a8*/ 	.word	index@(.nv.constant0._ZN3cub18CUB_300001_SM_10006detail6reduce28DeviceReduceSingleTileKernelINS2_10policy_hubIijN4cuda3__47maximumIiEEE10Policy1000EPiSB_iS8_iiNS5_3std3__410__identityEEEvT0_T1_T2_T3_T4_T6_)
        /*01ac*/ 	.short	0x0380
        /*01ae*/ 	.short	0x001d


	//----- nvinfo : EIATTR_SW_WAR
	.align		4
.L_318:
        /*01b0*/ 	.byte	0x04, 0x36
        /*01b2*/ 	.short	(.L_320 - .L_319)
.L_319:
        /*01b4*/ 	.word	0x00000008
.L_320:


//--------------------- .nv.info._ZN3cub18CUB_300001_SM_10006detail6reduce18DeviceReduceKernelINS2_10policy_hubIijN4cuda3__47maximumIiEEE10Policy1000EN6thrust24THRUST_300001_SM_1000_NS6detail15normal_iteratorINSC_10device_ptrIiEEEEjS8_iNS5_3std3__410__identityEEEvT0_PT3_T1_NS0_13GridEvenShareISO_EET2_T4_ --------------------------
	.section	.nv.info._ZN3cub18CUB_300001_SM_10006detail6reduce18DeviceReduceKernelINS2_10policy_hubIijN4cuda3__47maximumIiEEE10Policy1000EN6thrust24THRUST_300001_SM_1000_NS6detail15normal_iteratorINSC_10device_ptrIiEEEEjS8_iNS5_3std3__410__identityEEEvT0_PT3_T1_NS0_13GridEvenShareISO_EET2_T4_,"",@"SHT_CUDA_INFO"
	.sectionflags	@""
	.align	4


	//----- nvinfo : EIATTR_CUDA_API_VERSION
	.align		4
        /*0000*/ 	.byte	0x04, 0x37
        /*0002*/ 	.short	(.L_322 - .L_321)
.L_321:
        /*0004*/ 	.word	0x00000082


	//----- nvinfo : EIATTR_KPARAM_INFO
	.align		4
.L_322:
        /*0008*/ 	.byte	0x04, 0x17
        /*000a*/ 	.short	(.L_324 - .L_323)
.L_323:
        /*000c*/ 	.word	0x00000000
        /*0010*/ 	.short	0x0005
        /*0012*/ 	.short	0x003d
        /*0014*/ 	.byte	0x00, 0xf0, 0x05, 0x00


	//----- nvinfo : EIATTR_KPARAM_INFO
	.align		4
.L_324:
        /*0018*/ 	.byte	0x04, 0x17
        /*001a*/ 	.short	(.L_326 - .L_325)
.L_325:
        /*001c*/ 	.word	0x00000000
        /*0020*/ 	.short	0x0004
        /*0022*/ 	.short	0x003c
        /*0024*/ 	.byte	0x00, 0xf0, 0x05, 0x00


	//----- nvinfo : EIATTR_KPARAM_INFO
	.align		4
.L_326:
        /*0028*/ 	.byte	0x04, 0x17
        /*002a*/ 	.short	(.L_328 - .L_327)
.L_327:
        /*002c*/ 	.word	0x00000000
        /*0030*/ 	.short	0x0003
        /*0032*/ 	.short	0x0014
        /*0034*/ 	.byte	0x00, 0xf0, 0xa1, 0x00


	//----- nvinfo : EIATTR_KPARAM_INFO
	.align		4
.L_328:
        /*0038*/ 	.byte	0x04, 0x17
        /*003a*/ 	.short	(.L_330 - .L_329)
.L_329:
        /*003c*/ 	.word	0x00000000
        /*0040*/ 	.short	0x0002
        /*0042*/ 	.short	0x0010
        /*0044*/ 	.byte	0x00, 0xf0, 0x11, 0x00


	//----- nvinfo : EIATTR_KPARAM_INFO
	.align		4
.L_330:
        /*0048*/ 	.byte	0x04, 0x17
        /*004a*/ 	.short	(.L_332 - .L_331)
.L_331:
        /*004c*/ 	.word	0x00000000
        /*0050*/ 	.short	0x0001
        /*0052*/ 	.short	0x0008
        /*0054*/ 	.byte	0x00, 0xf5, 0x21, 0x00


	//----- nvinfo : EIATTR_KPARAM_INFO
	.align		4
.L_332:
        /*0058*/ 	.byte	0x04, 0x17
        /*005a*/ 	.short	(.L_334 - .L_333)
.L_333:
        /*005c*/ 	.word	0x00000000
        /*0060*/ 	.short	0x0000
        /*0062*/ 	.short	0x0000
        /*0064*/ 	.byte	0x00, 0xf0, 0x21, 0x00


	//----- nvinfo : EIATTR_SPARSE_MMA_MASK
	.align		4
.L_334:
        /*0068*/ 	.byte	0x03, 0x50
        /*006a*/ 	.short	0x0000


	//----- nvinfo : EIATTR_MAXREG_COUNT
	.align		4
        /*006c*/ 	.byte	0x03, 0x1b
        /*006e*/ 	.short	0x00ff


	//----- nvinfo : EIATTR_NUM_BARRIERS
	.align		4
        /*0070*/ 	.byte	0x02, 0x4c
        /*0072*/ 	.byte	0x01
	.zero		1


	//----- nvinfo : EIATTR_MERCURY_ISA_VERSION
	.align		4
        /*0074*/ 	.byte	0x03, 0x5f
        /*0076*/ 	.short	0x0101


	//----- nvinfo : EIATTR_COOP_GROUP_MASK_REGIDS
	.align		4
        /*0078*/ 	.byte	0x04, 0x29
        /*007a*/ 	.short	(.L_336 - .L_335)


	//   ....[0]....
.L_335:
        /*007c*/ 	.word	0xffffffff


	//   ....[1]....
        /*0080*/ 	.word	0xffffffff


	//   ....[2]....
        /*0084*/ 	.word	0xffffffff


	//   ....[3]....
        /*0088*/ 	.word	0xffffffff


	//   ....[4]....
        /*008c*/ 	.word	0xffffffff


	//   ....[5]....
        /*0090*/ 	.word	0xffffffff


	//   ....[6]....
        /*0094*/ 	.word	0xffffffff


	//   ....[7]....
        /*0098*/ 	.word	0xffffffff


	//   ....[8]....
        /*009c*/ 	.word	0xffffffff


	//   ....[9]....
        /*00a0*/ 	.word	0xffffffff


	//   ....[10]....
        /*00a4*/ 	.word	0xffffffff


	//   ....[11]....
        /*00a8*/ 	.word	0xffffffff


	//   ....[12]....
        /*00ac*/ 	.word	0xffffffff


	//   ....[13]....
        /*00b0*/ 	.word	0xffffffff


	//   ....[14]....
        /*00b4*/ 	.word	0xffffffff


	//----- nvinfo : EIATTR_COOP_GROUP_INSTR_OFFSETS
	.align		4
.L_336:
        /*00b8*/ 	.byte	0x04, 0x28
        /*00ba*/ 	.short	(.L_338 - .L_337)


	//   ....[0]....
.L_337:
        /*00bc*/ 	.word	0x00000b10


	//   ....[1]....
        /*00c0*/ 	.word	0x00000b70


	//   ....[2]....
        /*00c4*/ 	.word	0x00000be0


	//   ....[3]....
        /*00c8*/ 	.word	0x00000c30


	//   ....[4]....
        /*00cc*/ 	.word	0x00000c60


	//   ....[5]....
        /*00d0*/ 	.word	0x00000df0


	//   ....[6]....
        /*00d4*/ 	.word	0x00000e80


	//   ....[7]....
        /*00d8*/ 	.word	0x00000ed0


	//   ....[8]....
        /*00dc*/ 	.word	0x00000f10


	//   ....[9]....
        /*00e0*/ 	.word	0x00000f50


	//   ....[10]....
        /*00e4*/ 	.word	0x00002060


	//   ....[11]....
        /*00e8*/ 	.word	0x000020f0


	//   ....[12]....
        /*00ec*/ 	.word	0x00002140


	//   ....[13]....
        /*00f0*/ 	.word	0x00002180


	//   ....[14]....
        /*00f4*/ 	.word	0x000021b0


	//----- nvinfo : EIATTR_VRC_CTA_INIT_COUNT
	.align		4
.L_338:
        /*00f8*/ 	.byte	0x02, 0x4a
	.zero		1
	.zero		1


	//----- nvinfo : EIATTR_EXIT_INSTR_OFFSETS
	.align		4
        /*00fc*/ 	.byte	0x04, 0x1c
        /*00fe*/ 	.short	(.L_340 - .L_339)


	//   ....[0]....
.L_339:
        /*0100*/ 	.word	0x000022d0


	//   ....[1]....
        /*0104*/ 	.word	0x00002310


	//----- nvinfo : EIATTR_MAX_THREADS
	.align		4
.L_340:
        /*0108*/ 	.byte	0x04, 0x05
        /*010a*/ 	.short	(.L_342 - .L_341)
.L_341:
        /*010c*/ 	.word	0x00000100
        /*0110*/ 	.word	0x00000001
        /*0114*/ 	.word	0x00000001


	//----- nvinfo : EIATTR_CRS_STACK_SIZE
	.align		4
.L_342:
        /*0118*/ 	.byte	0x04, 0x1e
        /*011a*/ 	.short	(.L_344 - .L_343)
.L_343:
        /*011c*/ 	.word	0x00000000


	//----- nvinfo : EIATTR_CBANK_PARAM_SIZE
	.align		4
.L_344:
        /*0120*/ 	.byte	0x03, 0x19
        /*0122*/ 	.short	0x003e


	//----- nvinfo : EIATTR_PARAM_CBANK
	.align		4
        /*0124*/ 	.byte	0x04, 0x0a
        /*0126*/ 	.short	(.L_346 - .L_345)
	.align		4
.L_345:
        /*0128*/ 	.word	index@(.nv.constant0._ZN3cub18CUB_300001_SM_10006detail6reduce18DeviceReduceKernelINS2_10policy_hubIijN4cuda3__47maximumIiEEE10Policy1000EN6thrust24THRUST_300001_SM_1000_NS6detail15normal_iteratorINSC_10device_ptrIiEEEEjS8_iNS5_3std3__410__identityEEEvT0_PT3_T1_NS0_13GridEvenShareISO_EET2_T4_)
        /*012c*/ 	.short	0x0380
        /*012e*/ 	.short	0x003e


	//----- nvinfo : EIATTR_SW_WAR
	.align		4
.L_346:
        /*0130*/ 	.byte	0x04, 0x36
        /*0132*/ 	.short	(.L_348 - .L_347)
.L_347:
        /*0134*/ 	.word	0x00000008
.L_348:


//--------------------- .nv.info._ZN3cub18CUB_300001_SM_10006detail6reduce28DeviceReduceSingleTileKernelINS2_10policy_hubIijN4cuda3__47maximumIiEEE10Policy1000EN6thrust24THRUST_300001_SM_1000_NS6detail15normal_iteratorINSC_10device_ptrIiEEEEPijS8_iiNS5_3std3__410__identityEEEvT0_T1_T2_T3_T4_T6_ --------------------------
	.section	.nv.info._ZN3cub18CUB_300001_SM_10006detail6reduce28DeviceReduceSingleTileKernelINS2_10policy_hubIijN4cuda3__47maximumIiEEE10Policy1000EN6thrust24THRUST_300001_SM_1000_NS6detail15normal_iteratorINSC_10device_ptrIiEEEEPijS8_iiNS5_3std3__410__identityEEEvT0_T1_T2_T3_T4_T6_,"",@"SHT_CUDA_INFO"
	.sectionflags	@""
	.align	4


	//----- nvinfo : EIATTR_CUDA_API_VERSION
	.align		4
        /*0000*/ 	.byte	0x04, 0x37
        /*0002*/ 	.short	(.L_350 - .L_349)
.L_349:
        /*0004*/ 	.word	0x00000082


	//----- nvinfo : EIATTR_KPARAM_INFO
	.align		4
.L_350:
        /*0008*/ 	.byte	0x04, 0x17
        /*000a*/ 	.short	(.L_352 - .L_351)
.L_351:
        /*000c*/ 	.word	0x00000000
        /*0010*/ 	.short	0x0005
        /*0012*/ 	.short	0x001c
        /*0014*/ 	.byte	0x00, 0xf0, 0x05, 0x00


	//----- nvinfo : EIATTR_KPARAM_INFO
	.align		4
.L_352:
        /*0018*/ 	.byte	0x04, 0x17
        /*001a*/ 	.short	(.L_354 - .L_353)
.L_353:
        /*001c*/ 	.word	0x00000000
        /*0020*/ 	.short	0x0004
        /*0022*/ 	.short	0x0018
        /*0024*/ 	.byte	0x00, 0xf0, 0x11, 0x00


	//----- nvinfo : EIATTR_KPARAM_INFO
	.align		4
.L_354:
        /*0028*/ 	.byte	0x04, 0x17
        /*002a*/ 	.short	(.L_356 - .L_355)
.L_355:
        /*002c*/ 	.word	0x00000000
        /*0030*/ 	.short	0x0003
        /*0032*/ 	.short	0x0014
        /*0034*/ 	.byte	0x00, 0xf0, 0x05, 0x00


	//----- nvinfo : EIATTR_KPARAM_INFO
	.align		4
.L_356:
        /*0038*/ 	.byte	0x04, 0x17
        /*003a*/ 	.short	(.L_358 - .L_357)
.L_357:
        /*003c*/ 	.word	0x00000000
        /*0040*/ 	.short	0x0002
        /*0042*/ 	.short	0x0010
        /*0044*/ 	.byte	0x00, 0xf0, 0x11, 0x00


	//----- nvinfo : EIATTR_KPARAM_INFO
	.align		4
.L_358:
        /*0048*/ 	.byte	0x04, 0x17
        /*004a*/ 	.short	(.L_360 - .L_359)
.L_359:
        /*004c*/ 	.word	0x00000000
        /*0050*/ 	.short	0x0001
        /*0052*/ 	.short	0x0008
        /*0054*/ 	.byte	0x00, 0xf5, 0x21, 0x00


	//----- nvinfo : EIATTR_KPARAM_INFO
	.align		4
.L_360:
        /*0058*/ 	.byte	0x04, 0x17
        /*005a*/ 	.short	(.L_362 - .L_361)
.L_361:
        /*005c*/ 	.word	0x00000000
        /*0060*/ 	.short	0x0000
        /*0062*/ 	.short	0x0000
        /*0064*/ 	.byte	0x00, 0xf0, 0x21, 0x00


	//----- nvinfo : EIATTR_SPARSE_MMA_MASK
	.align		4
.L_362:
        /*0068*/ 	.byte	0x03, 0x50
        /*006a*/ 	.short	0x0000


	//----- nvinfo : EIATTR_MAXREG_COUNT
	.align		4
        /*006c*/ 	.byte	0x03, 0x1b
        /*006e*/ 	.short	0x00ff


	//----- nvinfo : EIATTR_NUM_BARRIERS
	.align		4
        /*0070*/ 	.byte	0x02, 0x4c
        /*0072*/ 	.byte	0x01
	.zero		1


	//----- nvinfo : EIATTR_MERCURY_ISA_VERSION
	.align		4
        /*0074*/ 	.byte	0x03, 0x5f
        /*0076*/ 	.short	0x0101


	//----- nvinfo : EIATTR_COOP_GROUP_MASK_REGIDS
	.align		4
        /*0078*/ 	.byte	0x04, 0x29
        /*007a*/ 	.short	(.L_364 - .L_363)


	//   ....[0]....
.L_363:
        /*007c*/ 	.word	0xffffffff


	//   ....[1]....
        /*0080*/ 	.word	0xffffffff


	//   ....[2]....
        /*0084*/ 	.word	0xffffffff


	//   ....[3]....
        /*0088*/ 	.word	0xffffffff


	//   ....[4]....
        /*008c*/ 	.word	0xffffffff


	//   ....[5]....
        /*0090*/ 	.word	0xffffffff


	//   ....[6]....
        /*0094*/ 	.word	0xffffffff


	//   ....[7]....
        /*0098*/ 	.word	0xffffffff


	//   ....[8]....
        /*009c*/ 	.word	0xffffffff


	//   ....[9]....
        /*00a0*/ 	.word	0xffffffff


	//   ....[10]....
        /*00a4*/ 	.word	0xffffffff


	//   ....[11]....
        /*00a8*/ 	.word	0xffffffff


	//   ....[12]....
        /*00ac*/ 	.word	0xffffffff


	//   ....[13]....
        /*00b0*/ 	.word	0xffffffff


	//   ....[14]....
        /*00b4*/ 	.word	0xffffffff


	//----- nvinfo : EIATTR_COOP_GROUP_INSTR_OFFSETS
	.align		4
.L_364:
        /*00b8*/ 	.byte	0x04, 0x28
        /*00ba*/ 	.short	(.L_366 - .L_365)


	//   ....[0]....
.L_365:
        /*00bc*/ 	.word	0x00000840


	//   ....[1]....
        /*00c0*/ 	.word	0x000008a0


	//   ....[2]....
        /*00c4*/ 	.word	0x00000910


	//   ....[3]....
        /*00c8*/ 	.word	0x00000960


	//   ....[4]....
        /*00cc*/ 	.word	0x00000990


	//   ....[5]....
        /*00d0*/ 	.word	0x00000b20


	//   ....[6]....
        /*00d4*/ 	.word	0x00000bb0


	//   ....[7]....
        /*00d8*/ 	.word	0x00000c00


	//   ....[8]....
        /*00dc*/ 	.word	0x00000c40


	//   ....[9]....
        /*00e0*/ 	.word	0x00000c80


	//   ....[10]....
        /*00e4*/ 	.word	0x00001c30


	//   ....[11]....
        /*00e8*/ 	.word	0x00001cb0


	//   ....[12]....
        /*00ec*/ 	.word	0x00001d00


	//   ....[13]....
        /*00f0*/ 	.word	0x00001d40


	//   ....[14]....
        /*00f4*/ 	.word	0x00001d70


	//----- nvinfo : EIATTR_VRC_CTA_INIT_COUNT
	.align		4
.L_366:
        /*00f8*/ 	.byte	0x02, 0x4a
	.zero		1
	.zero		1


	//----- nvinfo : EIATTR_EXIT_INSTR_OFFSETS
	.align		4
        /*00fc*/ 	.byte	0x04, 0x1c
        /*00fe*/ 	.short	(.L_368 - .L_367)


	//   ....[0]....
.L_367:
        /*0100*/ 	.word	0x00000080


	//   ....[1]....
        /*0104*/ 	.word	0x000000c0


	//   ....[2]....
        /*0108*/ 	.word	0x00001e90


	//   ....[3]....
        /*010c*/ 	.word	0x00001ee0


	//----- nvinfo : EIATTR_MAX_THREADS
	.align		4
.L_368:
        /*0110*/ 	.byte	0x04, 0x05
        /*0112*/ 	.short	(.L_370 - .L_369)
.L_369:
        /*0114*/ 	.word	0x00000100
        /*0118*/ 	.word	0x00000001
        /*011c*/ 	.word	0x00000001


	//----- nvinfo : EIATTR_CRS_STACK_SIZE
	.align		4
.L_370:
        /*0120*/ 	.byte	0x04, 0x1e
        /*0122*/ 	.short	(.L_372 - .L_371)
.L_371:
        /*0124*/ 	.word	0x00000000


	//----- nvinfo : EIATTR_CBANK_PARAM_SIZE
	.align		4
.L_372:
        /*0128*/ 	.byte	0x03, 0x19
        /*012a*/ 	.short	0x001d


	//----- nvinfo : EIATTR_PARAM_CBANK
	.align		4
        /*012c*/ 	.byte	0x04, 0x0a
        /*012e*/ 	.short	(.L_374 - .L_373)
	.align		4
.L_373:
        /*0130*/ 	.word	index@(.nv.constant0._ZN3cub18CUB_300001_SM_10006detail6reduce28DeviceReduceSingleTileKernelINS2_10policy_hubIijN4cuda3__47maximumIiEEE10Policy1000EN6thrust24THRUST_300001_SM_1000_NS6detail15normal_iteratorINSC_10device_ptrIiEEEEPijS8_iiNS5_3std3__410__identityEEEvT0_T1_T2_T3_T4_T6_)
        /*0134*/ 	.short	0x0380
        /*0136*/ 	.short	0x001d


	//----- nvinfo : EIATTR_SW_WAR
	.align		4
.L_374:
        /*0138*/ 	.byte	0x04, 0x36
        /*013a*/ 	.short	(.L_376 - .L_375)
.L_375:
        /*013c*/ 	.word	0x00000008
.L_376:


//--------------------- .nv.info._ZN3cub18CUB_300001_SM_10006detail9transform16transform_kernelINS2_10policy_hubILb1EN4cuda3std3__45tupleIJN6thrust24THRUST_300001_SM_1000_NS17counting_iteratorIiNSA_11use_defaultESC_SC_EEEEEE10policy1000El4tempNSA_6detail15normal_iteratorINSA_10device_ptrIiEEEEJSD_EEEvT0_iT1_T2_DpNS2_10kernel_argIT3_EE --------------------------
	.section	.nv.info._ZN3cub18CUB_300001_SM_10006detail9transform16transform_kernelINS2_10policy_hubILb1EN4cuda3std3__45tupleIJN6thrust24THRUST_300001_SM_1000_NS17counting_iteratorIiNSA_11use_defaultESC_SC_EEEEEE10policy1000El4tempNSA_6detail15normal_iteratorINSA_10device_ptrIiEEEEJSD_EEEvT0_iT1_T2_DpNS2_10kernel_argIT3_EE,"",@"SHT_CUDA_INFO"
	.sectionflags	@""
	.align	4


	//----- nvinfo : EIATTR_CUDA_API_VERSION
	.align		4
        /*0000*/ 	.byte	0x04, 0x37
        /*0002*/ 	.short	(.L_378 - .L_377)
.L_377:
        /*0004*/ 	.word	0x00000082


	//----- nvinfo : EIATTR_KPARAM_INFO
	.align		4
.L_378:
        /*0008*/ 	.byte	0x04, 0x17
        /*000a*/ 	.short	(.L_380 - .L_379)
.L_379:
        /*000c*/ 	.word	0x00000000
        /*0010*/ 	.short	0x0004
        /*0012*/ 	.short	0x0030
        /*0014*/ 	.byte	0x00, 0xf0, 0x41, 0x00


	//----- nvinfo : EIATTR_KPARAM_INFO
	.align		4
.L_380:
        /*0018*/ 	.byte	0x04, 0x17
        /*001a*/ 	.short	(.L_382 - .L_381)
.L_381:
        /*001c*/ 	.word	0x00000000
        /*0020*/ 	.short	0x0003
        /*0022*/ 	.short	0x0028
        /*0024*/ 	.byte	0x00, 0xf0, 0x21, 0x00


	//----- nvinfo : EIATTR_KPARAM_INFO
	.align		4
.L_382:
        /*0028*/ 	.byte	0x04, 0x17
        /*002a*/ 	.short	(.L_384 - .L_383)
.L_383:
        /*002c*/ 	.word	0x00000000
        /*0030*/ 	.short	0x0002
        /*0032*/ 	.short	0x0010
        /*0034*/ 	.byte	0x00, 0xf0, 0x61, 0x00


	//----- nvinfo : EIATTR_KPARAM_INFO
	.align		4
.L_384:
        /*0038*/ 	.byte	0x04, 0x17
        /*003a*/ 	.short	(.L_386 - .L_385)
.L_385:
        /*003c*/ 	.word	0x00000000
        /*0040*/ 	.short	0x0001
        /*0042*/ 	.short	0x0008
        /*0044*/ 	.byte	0x00, 0xf0, 0x11, 0x00


	//----- nvinfo : EIATTR_KPARAM_INFO
	.align		4
.L_386:
        /*0048*/ 	.byte	0x04, 0x17
        /*004a*/ 	.short	(.L_388 - .L_387)
.L_387:
        /*004c*/ 	.word	0x00000000
        /*0050*/ 	.short	0x0000
        /*0052*/ 	.short	0x0000
        /*0054*/ 	.byte	0x00, 0xf0, 0x21, 0x00


	//----- nvinfo : EIATTR_SPARSE_MMA_MASK
	.align		4
.L_388:
        /*0058*/ 	.byte	0x03, 0x50
        /*005a*/ 	.short	0x0000


	//----- nvinfo : EIATTR_MAXREG_COUNT
	.align		4
        /*005c*/ 	.byte	0x03, 0x1b
        /*005e*/ 	.short	0x00ff


	//----- nvinfo : EIATTR_MERCURY_ISA_VERSION
	.align		4
        /*0060*/ 	.byte	0x03, 0x5f
        /*0062*/ 	.short	0x0101


	//----- nvinfo : EIATTR_VRC_CTA_INIT_COUNT
	.align		4
        /*0064*/ 	.byte	0x02, 0x4a
	.zero		1
	.zero		1


	//----- nvinfo : EIATTR_EXIT_INSTR_OFFSETS
	.align		4
        /*0068*/ 	.byte	0x04, 0x1c
        /*006a*/ 	.short	(.L_390 - .L_389)


	//   ....[0]....
.L_389:
        /*006c*/ 	.word	0x00000190


	//   ....[1]....
        /*0070*/ 	.word	0x00000d60


	//   ....[2]....
        /*0074*/ 	.word	0x00001080


	//   ....[3]....
        /*0078*/ 	.word	0x000010b0


	//   ....[4]....
        /*007c*/ 	.word	0x00001200


	//   ....[5]....
        /*0080*/ 	.word	0x00001220


	//   ....[6]....
        /*0084*/ 	.word	0x00001a10


	//   ....[7]....
        /*0088*/ 	.word	0x00001e00


	//   ....[8]....
        /*008c*/ 	.word	0x00002070


	//   ....[9]....
        /*0090*/ 	.word	0x000021d0


	//----- nvinfo : EIATTR_MAX_THREADS
	.align		4
.L_390:
        /*0094*/ 	.byte	0x04, 0x05
        /*0096*/ 	.short	(.L_392 - .L_391)
.L_391:
        /*0098*/ 	.word	0x00000080
        /*009c*/ 	.word	0x00000001
        /*00a0*/ 	.word	0x00000001


	//----- nvinfo : EIATTR_CRS_STACK_SIZE
	.align		4
.L_392:
        /*00a4*/ 	.byte	0x04, 0x1e
        /*00a6*/ 	.short	(.L_394 - .L_393)
.L_393:
        /*00a8*/ 	.word	0x00000000


	//----- nvinfo : EIATTR_CBANK_PARAM_SIZE
	.align		4
.L_394:
        /*00ac*/ 	.byte	0x03, 0x19
        /*00ae*/ 	.short	0x0040


	//----- nvinfo : EIATTR_PARAM_CBANK
	.align		4
        /*00b0*/ 	.byte	0x04, 0x0a
        /*00b2*/ 	.short	(.L_396 - .L_395)
	.align		4
.L_395:
        /*00b4*/ 	.word	index@(.nv.constant0._ZN3cub18CUB_300001_SM_10006detail9transform16transform_kernelINS2_10policy_hubILb1EN4cuda3std3__45tupleIJN6thrust24THRUST_300001_SM_1000_NS17counting_iteratorIiNSA_11use_defaultESC_SC_EEEEEE10policy1000El4tempNSA_6detail15normal_iteratorINSA_10device_ptrIiEEEEJSD_EEEvT0_iT1_T2_DpNS2_10kernel_argIT3_EE)
        /*00b8*/ 	.short	0x0380
        /*00ba*/ 	.short	0x0040


	//----- nvinfo : EIATTR_SW_WAR
	.align		4
.L_396:
        /*00bc*/ 	.byte	0x04, 0x36
        /*00be*/ 	.short	(.L_398 - .L_397)
.L_397:
        /*00c0*/ 	.word	0x00000008
.L_398:


//--------------------- .nv.info._ZN3cub18CUB_300001_SM_10006detail9transform16transform_kernelINS2_10policy_hubILb1EN4cuda3std3__45tupleIJN6thrust24THRUST_300001_SM_1000_NS17counting_iteratorIiNSA_11use_defaultESC_SC_EEEEEE10policy1000Ei4tempNSA_6detail15normal_iteratorINSA_10device_ptrIiEEEEJSD_EEEvT0_iT1_T2_DpNS2_10kernel_argIT3_EE --------------------------
	.section	.nv.info._ZN3cub18CUB_300001_SM_10006detail9transform16transform_kernelINS2_10policy_hubILb1EN4cuda3std3__45tupleIJN6thrust24THRUST_300001_SM_1000_NS17counting_iteratorIiNSA_11use_defaultESC_SC_EEEEEE10policy1000Ei4tempNSA_6detail15normal_iteratorINSA_10device_ptrIiEEEEJSD_EEEvT0_iT1_T2_DpNS2_10kernel_argIT3_EE,"",@"SHT_CUDA_INFO"
	.sectionflags	@""
	.align	4


	//----- nvinfo : EIATTR_CUDA_API_VERSION
	.align		4
        /*0000*/ 	.byte	0x04, 0x37
        /*0002*/ 	.short	(.L_400 - .L_399)
.L_399:
        /*0004*/ 	.word	0x00000082


	//----- nvinfo : EIATTR_KPARAM_INFO
	.align		4
.L_400:
        /*0008*/ 	.byte	0x04, 0x17
        /*000a*/ 	.short	(.L_402 - .L_401)
.L_401:
        /*000c*/ 	.word	0x00000000
        /*0010*/ 	.short	0x0004
        /*0012*/ 	.short	0x0028
        /*0014*/ 	.byte	0x00, 0xf0, 0x41, 0x00


	//----- nvinfo : EIATTR_KPARAM_INFO
	.align		4
.L_402:
        /*0018*/ 	.byte	0x04, 0x17
        /*001a*/ 	.short	(.L_404 - .L_403)
.L_403:
        /*001c*/ 	.word	0x00000000
        /*0020*/ 	.short	0x0003
        /*0022*/ 	.short	0x0020
        /*0024*/ 	.byte	0x00, 0xf0, 0x21, 0x00


	//----- nvinfo : EIATTR_KPARAM_INFO
	.align		4
.L_404:
        /*0028*/ 	.byte	0x04, 0x17
        /*002a*/ 	.short	(.L_406 - .L_405)
.L_405:
        /*002c*/ 	.word	0x00000000
        /*0030*/ 	.short	0x0002
        /*0032*/ 	.short	0x0008
        /*0034*/ 	.byte	0x00, 0xf0, 0x61, 0x00


	//----- nvinfo : EIATTR_KPARAM_INFO
	.align		4
.L_406:
        /*0038*/ 	.byte	0x04, 0x17
        /*003a*/ 	.short	(.L_408 - .L_407)
.L_407:
        /*003c*/ 	.word	0x00000000
        /*0040*/ 	.short	0x0001
        /*0042*/ 	.short	0x0004
        /*0044*/ 	.byte	0x00, 0xf0, 0x11, 0x00


	//----- nvinfo : EIATTR_KPARAM_INFO
	.align		4
.L_408:
        /*0048*/ 	.byte	0x04, 0x17
        /*004a*/ 	.short	(.L_410 - .L_409)
.L_409:
        /*004c*/ 	.word	0x00000000
        /*0050*/ 	.short	0x0000
        /*0052*/ 	.short	0x0000
        /*0054*/ 	.byte	0x00, 0xf0, 0x11, 0x00


	//----- nvinfo : EIATTR_SPARSE_MMA_MASK
	.align		4
.L_410:
        /*0058*/ 	.byte	0x03, 0x50
        /*005a*/ 	.short	0x0000


	//----- nvinfo : EIATTR_MAXREG_COUNT
	.align		4
        /*005c*/ 	.byte	0x03, 0x1b
        /*005e*/ 	.short	0x00ff


	//----- nvinfo : EIATTR_MERCURY_ISA_VERSION
	.align		4
        /*0060*/ 	.byte	0x03, 0x5f
        /*0062*/ 	.short	0x0101


	//----- nvinfo : EIATTR_VRC_CTA_INIT_COUNT
	.align		4
        /*0064*/ 	.byte	0x02, 0x4a
	.zero		1
	.zero		1


	//----- nvinfo : EIATTR_EXIT_INSTR_OFFSETS
	.align		4
        /*0068*/ 	.byte	0x04, 0x1c
        /*006a*/ 	.short	(.L_412 - .L_411)


	//   ....[0]....
.L_411:
        /*006c*/ 	.word	0x00000100


	//   ....[1]....
        /*0070*/ 	.word	0x000008e0


	//   ....[2]....
        /*0074*/ 	.word	0x00000cd0


	//   ....[3]....
        /*0078*/ 	.word	0x00000f40


	//   ....[4]....
        /*007c*/ 	.word	0x000010a0


	//   ....[5]....
        /*0080*/ 	.word	0x000010c0


	//   ....[6]....
        /*0084*/ 	.word	0x00001700


	//   ....[7]....
        /*0088*/ 	.word	0x00001a20


	//   ....[8]....
        /*008c*/ 	.word	0x00001a50


	//   ....[9]....
        /*0090*/ 	.word	0x00001ba0


	//----- nvinfo : EIATTR_MAX_THREADS
	.align		4
.L_412:
        /*0094*/ 	.byte	0x04, 0x05
        /*0096*/ 	.short	(.L_414 - .L_413)
.L_413:
        /*0098*/ 	.word	0x00000080
        /*009c*/ 	.word	0x00000001
        /*00a0*/ 	.word	0x00000001


	//----- nvinfo : EIATTR_CRS_STACK_SIZE
	.align		4
.L_414:
        /*00a4*/ 	.byte	0x04, 0x1e
        /*00a6*/ 	.short	(.L_416 - .L_415)
.L_415:
        /*00a8*/ 	.word	0x00000000


	//----- nvinfo : EIATTR_CBANK_PARAM_SIZE
	.align		4
.L_416:
        /*00ac*/ 	.byte	0x03, 0x19
        /*00ae*/ 	.short	0x0038


	//----- nvinfo : EIATTR_PARAM_CBANK
	.align		4
        /*00b0*/ 	.byte	0x04, 0x0a
        /*00b2*/ 	.short	(.L_418 - .L_417)
	.align		4
.L_417:
        /*00b4*/ 	.word	index@(.nv.constant0._ZN3cub18CUB_300001_SM_10006detail9transform16transform_kernelINS2_10policy_hubILb1EN4cuda3std3__45tupleIJN6thrust24THRUST_300001_SM_1000_NS17counting_iteratorIiNSA_11use_defaultESC_SC_EEEEEE10policy1000Ei4tempNSA_6detail15normal_iteratorINSA_10device_ptrIiEEEEJSD_EEEvT0_iT1_T2_DpNS2_10kernel_argIT3_EE)
        /*00b8*/ 	.short	0x0380
        /*00ba*/ 	.short	0x0038


	//----- nvinfo : EIATTR_SW_WAR
	.align		4
.L_418:
        /*00bc*/ 	.byte	0x04, 0x36
        /*00be*/ 	.short	(.L_420 - .L_419)
.L_419:
        /*00c0*/ 	.word	0x00000008
.L_420:


//--------------------- .nv.info._ZN3cub18CUB_300001_SM_10006detail8for_each13static_kernelINS2_12policy_hub_t12policy_500_tElN6thrust24THRUST_300001_SM_1000_NS8cuda_cub6__fill7functorINS7_6detail15normal_iteratorINS7_10device_ptrIiEEEEiEEEEvT0_T1_ --------------------------
	.section	.nv.info._ZN3cub18CUB_300001_SM_10006detail8for_each13static_kernelINS2_12policy_hub_t12policy_500_tElN6thrust24THRUST_300001_SM_1000_NS8cuda_cub6__fill7functorINS7_6detail15normal_iteratorINS7_10device_ptrIiEEEEiEEEEvT0_T1_,"",@"SHT_CUDA_INFO"
	.sectionflags	@""
	.align	4


	//----- nvinfo : EIATTR_CUDA_API_VERSION
	.align		4
        /*0000*/ 	.byte	0x04, 0x37
        /*0002*/ 	.short	(.L_422 - .L_421)
.L_421:
        /*0004*/ 	.word	0x00000082


	//----- nvinfo : EIATTR_KPARAM_INFO
	.align		4
.L_422:
        /*0008*/ 	.byte	0x04, 0x17
        /*000a*/ 	.short	(.L_424 - .L_423)
.L_423:
        /*000c*/ 	.word	0x00000000
        /*0010*/ 	.short	0x0001
        /*0012*/ 	.short	0x0008
        /*0014*/ 	.byte	0x00, 0xf0, 0x41, 0x00


	//----- nvinfo : EIATTR_KPARAM_INFO
	.align		4
.L_424:
        /*0018*/ 	.byte	0x04, 0x17
        /*001a*/ 	.short	(.L_426 - .L_425)
.L_425:
        /*001c*/ 	.word	0x00000000
        /*0020*/ 	.short	0x0000
        /*0022*/ 	.short	0x0000
        /*0024*/ 	.byte	0x00, 0xf0, 0x21, 0x00


	//----- nvinfo : EIATTR_SPARSE_MMA_MASK
	.align		4
.L_426:
        /*0028*/ 	.byte	0x03, 0x50
        /*002a*/ 	.short	0x0000


	//----- nvinfo : EIATTR_MAXREG_COUNT
	.align		4
        /*002c*/ 	.byte	0x03, 0x1b
        /*002e*/ 	.short	0x00ff


	//----- nvinfo : EIATTR_MERCURY_ISA_VERSION
	.align		4
        /*0030*/ 	.byte	0x03, 0x5f
        /*0032*/ 	.short	0x0101


	//----- nvinfo : EIATTR_VRC_CTA_INIT_COUNT
	.align		4
        /*0034*/ 	.byte	0x02, 0x4a
	.zero		1
	.zero		1


	//----- nvinfo : EIATTR_EXIT_INSTR_OFFSETS
	.align		4
        /*0038*/ 	.byte	0x04, 0x1c
        /*003a*/ 	.short	(.L_428 - .L_427)


	//   ....[0]....
.L_427:
        /*003c*/ 	.word	0x00000130


	//   ....[1]....
        /*0040*/ 	.word	0x00000240


	//   ....[2]....
        /*0044*/ 	.word	0x00000270


	//----- nvinfo : EIATTR_MAX_THREADS
	.align		4
.L_428:
        /*0048*/ 	.byte	0x04, 0x05
        /*004a*/ 	.short	(.L_430 - .L_429)
.L_429:
        /*004c*/ 	.word	0x00000100
        /*0050*/ 	.word	0x00000001
        /*0054*/ 	.word	0x00000001


	//----- nvinfo : EIATTR_CBANK_PARAM_SIZE
	.align		4
.L_430:
        /*0058*/ 	.byte	0x03, 0x19
        /*005a*/ 	.short	0x0018


	//----- nvinfo : EIATTR_PARAM_CBANK
	.align		4
        /*005c*/ 	.byte	0x04, 0x0a
        /*005e*/ 	.short	(.L_432 - .L_431)
	.align		4
.L_431:
        /*0060*/ 	.word	index@(.nv.constant0._ZN3cub18CUB_300001_SM_10006detail8for_each13static_kernelINS2_12policy_hub_t12policy_500_tElN6thrust24THRUST_300001_SM_1000_NS8cuda_cub6__fill7functorINS7_6detail15normal_iteratorINS7_10device_ptrIiEEEEiEEEEvT0_T1_)
        /*0064*/ 	.short	0x0380
        /*0066*/ 	.short	0x0018


	//----- nvinfo : EIATTR_SW_WAR
	.align		4
.L_432:
        /*0068*/ 	.byte	0x04, 0x36
        /*006a*/ 	.short	(.L_434 - .L_433)
.L_433:
        /*006c*/ 	.word	0x00000008
.L_434:


//--------------------- .nv.info._ZN3cub18CUB_300001_SM_10006detail8for_each13static_kernelINS2_12policy_hub_t12policy_500_tEmN6thrust24THRUST_300001_SM_1000_NS8cuda_cub6__fill7functorINS7_6detail15normal_iteratorINS7_10device_ptrIiEEEEiEEEEvT0_T1_ --------------------------
	.section	.nv.info._ZN3cub18CUB_300001_SM_10006detail8for_each13static_kernelINS2_12policy_hub_t12policy_500_tEmN6thrust24THRUST_300001_SM_1000_NS8cuda_cub6__fill7functorINS7_6detail15normal_iteratorINS7_10device_ptrIiEEEEiEEEEvT0_T1_,"",@"SHT_CUDA_INFO"
	.sectionflags	@""
	.align	4


	//----- nvinfo : EIATTR_CUDA_API_VERSION
	.align		4
        /*0000*/ 	.byte	0x04, 0x37
        /*0002*/ 	.short	(.L_436 - .L_435)
.L_435:
        /*0004*/ 	.word	0x00000082


	//----- nvinfo : EIATTR_KPARAM_INFO
	.align		4
.L_436:
        /*0008*/ 	.byte	0x04, 0x17
        /*000a*/ 	.short	(.L_438 - .L_437)
.L_437:
        /*000c*/ 	.word	0x00000000
        /*0010*/ 	.short	0x0001
        /*0012*/ 	.short	0x0008
        /*0014*/ 	.byte	0x00, 0xf0, 0x41, 0x00


	//----- nvinfo : EIATTR_KPARAM_INFO
	.align		4
.L_438:
        /*0018*/ 	.byte	0x04, 0x17
        /*001a*/ 	.short	(.L_440 - .L_439)
.L_439:
        /*001c*/ 	.word	0x00000000
        /*0020*/ 	.short	0x0000
        /*0022*/ 	.short	0x0000
        /*0024*/ 	.byte	0x00, 0xf0, 0x21, 0x00


	//----- nvinfo : EIATTR_SPARSE_MMA_MASK
	.align		4
.L_440:
        /*0028*/ 	.byte	0x03, 0x50
        /*002a*/ 	.short	0x0000


	//----- nvinfo : EIATTR_MAXREG_COUNT
	.align		4
        /*002c*/ 	.byte	0x03, 0x1b
        /*002e*/ 	.short	0x00ff


	//----- nvinfo : EIATTR_MERCURY_ISA_VERSION
	.align		4
        /*0030*/ 	.byte	0x03, 0x5f
        /*0032*/ 	.short	0x0101


	//----- nvinfo : EIATTR_VRC_CTA_INIT_COUNT
	.align		4
        /*0034*/ 	.byte	0x02, 0x4a
	.zero		1
	.zero		1


	//----- nvinfo : EIATTR_EXIT_INSTR_OFFSETS
	.align		4
        /*0038*/ 	.byte	0x04, 0x1c
        /*003a*/ 	.short	(.L_442 - .L_441)


	//   ....[0]....
.L_441:
        /*003c*/ 	.word	0x00000130


	//   ....[1]....
        /*0040*/ 	.word	0x00000230


	//   ....[2]....
        /*0044*/ 	.word	0x00000260


	//----- nvinfo : EIATTR_MAX_THREADS
	.align		4
.L_442:
        /*0048*/ 	.byte	0x04, 0x05
        /*004a*/ 	.short	(.L_444 - .L_443)
.L_443:
        /*004c*/ 	.word	0x00000100
        /*0050*/ 	.word	0x00000001
        /*0054*/ 	.word	0x00000001


	//----- nvinfo : EIATTR_CBANK_PARAM_SIZE
	.align		4
.L_444:
        /*0058*/ 	.byte	0x03, 0x19
        /*005a*/ 	.short	0x0018


	//----- nvinfo : EIATTR_PARAM_CBANK
	.align		4
        /*005c*/ 	.byte	0x04, 0x0a
        /*005e*/ 	.short	(.L_446 - .L_445)
	.align		4
.L_445:
        /*0060*/ 	.word	index@(.nv.constant0._ZN3cub18CUB_300001_SM_10006detail8for_each13static_kernelINS2_12policy_hub_t12policy_500_tEmN6thrust24THRUST_300001_SM_1000_NS8cuda_cub6__fill7functorINS7_6detail15normal_iteratorINS7_10device_ptrIiEEEEiEEEEvT0_T1_)
        /*0064*/ 	.short	0x0380
        /*0066*/ 	.short	0x0018


	//----- nvinfo : EIATTR_SW_WAR
	.align		4
.L_446:
        /*0068*/ 	.byte	0x04, 0x36
        /*006a*/ 	.short	(.L_448 - .L_447)
.L_447:
        /*006c*/ 	.word	0x00000008
.L_448:


//--------------------- .nv.info._ZN3cub18CUB_300001_SM_10006detail8for_each13static_kernelINS2_12policy_hub_t12policy_500_tEmN6thrust24THRUST_300001_SM_1000_NS8cuda_cub20__uninitialized_fill7functorINS7_10device_ptrIiEEiEEEEvT0_T1_ --------------------------
	.section	.nv.info._ZN3cub18CUB_300001_SM_10006detail8for_each13static_kernelINS2_12policy_hub_t12policy_500_tEmN6thrust24THRUST_300001_SM_1000_NS8cuda_cub20__uninitialized_fill7functorINS7_10device_ptrIiEEiEEEEvT0_T1_,"",@"SHT_CUDA_INFO"
	.sectionflags	@""
	.align	4


	//----- nvinfo : EIATTR_CUDA_API_VERSION
	.align		4
        /*0000*/ 	.byte	0x04, 0x37
        /*0002*/ 	.short	(.L_450 - .L_449)
.L_449:
        /*0004*/ 	.word	0x00000082


	//----- nvinfo : EIATTR_KPARAM_INFO
	.align		4
.L_450:
        /*0008*/ 	.byte	0x04, 0x17
        /*000a*/ 	.short	(.L_452 - .L_451)
.L_451:
        /*000c*/ 	.word	0x00000000
        /*0010*/ 	.short	0x0001
        /*0012*/ 	.short	0x0008
        /*0014*/ 	.byte	0x00, 0xf0, 0x41, 0x00


	//----- nvinfo : EIATTR_KPARAM_INFO
	.align		4
.L_452:
        /*0018*/ 	.byte	0x04, 0x17
        /*001a*/ 	.short	(.L_454 - .L_453)
.L_453:
        /*001c*/ 	.word	0x00000000
        /*0020*/ 	.short	0x0000
        /*0022*/ 	.short	0x0000
        /*0024*/ 	.byte	0x00, 0xf0, 0x21, 0x00


	//----- nvinfo : EIATTR_SPARSE_MMA_MASK
	.align		4
.L_454:
        /*0028*/ 	.byte	0x03, 0x50
        /*002a*/ 	.short	0x0000


	//----- nvinfo : EIATTR_MAXREG_COUNT
	.align		4
        /*002c*/ 	.byte	0x03, 0x1b
        /*002e*/ 	.short	0x00ff


	//----- nvinfo : EIATTR_MERCURY_ISA_VERSION
	.align		4
        /*0030*/ 	.byte	0x03, 0x5f
        /*0032*/ 	.short	0x0101


	//----- nvinfo : EIATTR_VRC_CTA_INIT_COUNT
	.align		4
        /*0034*/ 	.byte	0x02, 0x4a
	.zero		1
	.zero		1


	//----- nvinfo : EIATTR_EXIT_INSTR_OFFSETS
	.align		4
        /*0038*/ 	.byte	0x04, 0x1c
        /*003a*/ 	.short	(.L_456 - .L_455)


	//   ....[0]....
.L_455:
        /*003c*/ 	.word	0x00000130


	//   ....[1]....
        /*0040*/ 	.word	0x00000230


	//   ....[2]....
        /*0044*/ 	.word	0x00000260


	//----- nvinfo : EIATTR_MAX_THREADS
	.align		4
.L_456:
        /*0048*/ 	.byte	0x04, 0x05
        /*004a*/ 	.short	(.L_458 - .L_457)
.L_457:
        /*004c*/ 	.word	0x00000100
        /*0050*/ 	.word	0x00000001
        /*0054*/ 	.word	0x00000001


	//----- nvinfo : EIATTR_CBANK_PARAM_SIZE
	.align		4
.L_458:
        /*0058*/ 	.byte	0x03, 0x19
        /*005a*/ 	.short	0x0018


	//----- nvinfo : EIATTR_PARAM_CBANK
	.align		4
        /*005c*/ 	.byte	0x04, 0x0a
        /*005e*/ 	.short	(.L_460 - .L_459)
	.align		4
.L_459:
        /*0060*/ 	.word	index@(.nv.constant0._ZN3cub18CUB_300001_SM_10006detail8for_each13static_kernelINS2_12policy_hub_t12policy_500_tEmN6thrust24THRUST_300001_SM_1000_NS8cuda_cub20__uninitialized_fill7functorINS7_10device_ptrIiEEiEEEEvT0_T1_)
        /*0064*/ 	.short	0x0380
        /*0066*/ 	.short	0x0018


	//----- nvinfo : EIATTR_SW_WAR
	.align		4
.L_460:
        /*0068*/ 	.byte	0x04, 0x36
        /*006a*/ 	.short	(.L_462 - .L_461)
.L_461:
        /*006c*/ 	.word	0x00000008
.L_462:


//--------------------- .nv.info._ZN3cub18CUB_300001_SM_10006detail11EmptyKernelIvEEvv --------------------------
	.section	.nv.info._ZN3cub18CUB_300001_SM_10006detail11EmptyKernelIvEEvv,"",@"SHT_CUDA_INFO"
	.sectionflags	@""
	.align	4


	//----- nvinfo : EIATTR_CUDA_API_VERSION
	.align		4
        /*0000*/ 	.byte	0x04, 0x37
        /*0002*/ 	.short	(.L_464 - .L_463)
.L_463:
        /*0004*/ 	.word	0x00000082


	//----- nvinfo : EIATTR_SPARSE_MMA_MASK
	.align		4
.L_464:
        /*0008*/ 	.byte	0x03, 0x50
        /*000a*/ 	.short	0x0000


	//----- nvinfo : EIATTR_MAXREG_COUNT
	.align		4
        /*000c*/ 	.byte	0x03, 0x1b
        /*000e*/ 	.short	0x00ff


	//----- nvinfo : EIATTR_MERCURY_ISA_VERSION
	.align		4
        /*0010*/ 	.byte	0x03, 0x5f
        /*0012*/ 	.short	0x0101


	//----- nvinfo : EIATTR_VRC_CTA_INIT_COUNT
	.align		4
        /*0014*/ 	.byte	0x02, 0x4a
	.zero		1
	.zero		1


	//----- nvinfo : EIATTR_EXIT_INSTR_OFFSETS
	.align		4
        /*0018*/ 	.byte	0x04, 0x1c
        /*001a*/ 	.short	(.L_466 - .L_465)


	//   ....[0]....
.L_465:
        /*001c*/ 	.word	0x00000010


	//----- nvinfo : EIATTR_SW_WAR
	.align		4
.L_466:
        /*0020*/ 	.byte	0x04, 0x36
        /*0022*/ 	.short	(.L_468 - .L_467)
.L_467:
        /*0024*/ 	.word	0x00000008
.L_468:


//--------------------- .nv.callgraph             --------------------------
	.section	.nv.callgraph,"",@"SHT_CUDA_CALLGRAPH"
	.align	4
	.sectionentsize	8
	.align		4
        /*0000*/ 	.word	0x00000000
	.align		4
        /*0004*/ 	.word	0xffffffff
	.align		4
        /*0008*/ 	.word	0x00000000
	.align		4
        /*000c*/ 	.word	0xfffffffe
	.align		4
        /*0010*/ 	.word	0x00000000
	.align		4
        /*0014*/ 	.word	0xfffffffd
	.align		4
        /*0018*/ 	.word	0x00000000
	.align		4
        /*001c*/ 	.word	0xfffffffc


//--------------------- .nv.constant4             --------------------------
	.section	.nv.constant4,"a",@progbits
	.align	8
	.align		8
.nv.constant4:
        /*0000*/ 	.dword	_ZN34_INTERNAL_65662f39_4_k_cu_8c29fc4e4cuda3std3__45__cpo5beginE
	.align		8
        /*0008*/ 	.dword	_ZN34_INTERNAL_65662f39_4_k_cu_8c29fc4e4cuda3std3__45__cpo3endE
	.align		8
        /*0010*/ 	.dword	_ZN34_INTERNAL_65662f39_4_k_cu_8c29fc4e4cuda3std3__45__cpo6cbeginE
	.align		8
        /*0018*/ 	.dword	_ZN34_INTERNAL_65662f39_4_k_cu_8c29fc4e4cuda3std3__45__cpo4cendE
	.align		8
        /*0020*/ 	.dword	_ZN34_INTERNAL_65662f39_4_k_cu_8c29fc4e4cuda3std3__45__cpo6rbeginE
	.align		8
        /*0028*/ 	.dword	_ZN34_INTERNAL_65662f39_4_k_cu_8c29fc4e4cuda3std3__45__cpo4rendE
	.align		8
        /*0030*/ 	.dword	_ZN34_INTERNAL_65662f39_4_k_cu_8c29fc4e4cuda3std3__45__cpo7crbeginE
	.align		8
        /*0038*/ 	.dword	_ZN34_INTERNAL_65662f39_4_k_cu_8c29fc4e4cuda3std3__45__cpo5crendE
	.align		8
        /*0040*/ 	.dword	_ZN34_INTERNAL_65662f39_4_k_cu_8c29fc4e4cuda3std3__436_GLOBAL__N__65662f39_4_k_cu_8c29fc4e6ignoreE
	.align		8
        /*0048*/ 	.dword	_ZN34_INTERNAL_65662f39_4_k_cu_8c29fc4e4cuda3std3__419piecewise_constructE
	.align		8
        /*0050*/ 	.dword	_ZN34_INTERNAL_65662f39_4_k_cu_8c29fc4e4cuda3std3__48in_placeE
	.align		8
        /*0058*/ 	.dword	_ZN34_INTERNAL_65662f39_4_k_cu_8c29fc4e4cuda3std3__420unreachable_sentinelE
	.align		8
        /*0060*/ 	.dword	_ZN34_INTERNAL_65662f39_4_k_cu_8c29fc4e4cuda3std3__47nulloptE
	.align		8
        /*0068*/ 	.dword	_ZN34_INTERNAL_65662f39_4_k_cu_8c29fc4e4cuda3std3__48unexpectE
	.align		8
        /*0070*/ 	.dword	_ZN34_INTERNAL_65662f39_4_k_cu_8c29fc4e4cuda3std6ranges3__45__cpo4swapE
	.align		8
        /*0078*/ 	.dword	_ZN34_INTERNAL_65662f39_4_k_cu_8c29fc4e4cuda3std6ranges3__45__cpo9iter_moveE
	.align		8
        /*0080*/ 	.dword	_ZN34_INTERNAL_65662f39_4_k_cu_8c29fc4e4cuda3std6ranges3__45__cpo5beginE
	.align		8
        /*0088*/ 	.dword	_ZN34_INTERNAL_65662f39_4_k_cu_8c29fc4e4cuda3std6ranges3__45__cpo3endE
	.align		8
        /*0090*/ 	.dword	_ZN34_INTERNAL_65662f39_4_k_cu_8c29fc4e4cuda3std6ranges3__45__cpo6cbeginE
	.align		8
        /*0098*/ 	.dword	_ZN34_INTERNAL_65662f39_4_k_cu_8c29fc4e4cuda3std6ranges3__45__cpo4cendE
	.align		8
        /*00a0*/ 	.dword	_ZN34_INTERNAL_65662f39_4_k_cu_8c29fc4e4cuda3std6ranges3__45__cpo7advanceE
	.align		8
        /*00a8*/ 	.dword	_ZN34_INTERNAL_65662f39_4_k_cu_8c29fc4e4cuda3std6ranges3__45__cpo9iter_swapE
	.align		8
        /*00b0*/ 	.dword	_ZN34_INTERNAL_65662f39_4_k_cu_8c29fc4e4cuda3std6ranges3__45__cpo4nextE
	.align		8
        /*00b8*/ 	.dword	_ZN34_INTERNAL_65662f39_4_k_cu_8c29fc4e4cuda3std6ranges3__45__cpo4prevE
	.align		8
        /*00c0*/ 	.dword	_ZN34_INTERNAL_65662f39_4_k_cu_8c29fc4e4cuda3std6ranges3__45__cpo4dataE
	.align		8
        /*00c8*/ 	.dword	_ZN34_INTERNAL_65662f39_4_k_cu_8c29fc4e4cuda3std6ranges3__45__cpo5cdataE
	.align		8
        /*00d0*/ 	.dword	_ZN34_INTERNAL_65662f39_4_k_cu_8c29fc4e4cuda3std6ranges3__45__cpo4sizeE
	.align		8
        /*00d8*/ 	.dword	_ZN34_INTERNAL_65662f39_4_k_cu_8c29fc4e4cuda3std6ranges3__45__cpo5ssizeE
	.align		8
        /*00e0*/ 	.dword	_ZN34_INTERNAL_65662f39_4_k_cu_8c29fc4e4cuda3std6ranges3__45__cpo8distanceE
	.align		8
        /*00e8*/ 	.dword	_ZN34_INTERNAL_65662f39_4_k_cu_8c29fc4e6thrust24THRUST_300001_SM_1000_NS8cuda_cub3parE
	.align		8
        /*00f0*/ 	.dword	_ZN34_INTERNAL_65662f39_4_k_cu_8c29fc4e6thrust24THRUST_300001_SM_1000_NS8cuda_cub10par_nosyncE
	.align		8
        /*00f8*/ 	.dword	_ZN34_INTERNAL_65662f39_4_k_cu_8c29fc4e6thrust24THRUST_300001_SM_1000_NS6system6detail10sequential3seqE
	.align		8
        /*0100*/ 	.dword	_ZN34_INTERNAL_65662f39_4_k_cu_8c29fc4e6thrust24THRUST_300001_SM_1000_NS12placeholders2_1E
	.align		8
        /*0108*/ 	.dword	_ZN34_INTERNAL_65662f39_4_k_cu_8c29fc4e6thrust24THRUST_300001_SM_1000_NS12placeholders2_2E
	.align		8
        /*0110*/ 	.dword	_ZN34_INTERNAL_65662f39_4_k_cu_8c29fc4e6thrust24THRUST_300001_SM_1000_NS12placeholders2_3E
	.align		8
        /*0118*/ 	.dword	_ZN34_INTERNAL_65662f39_4_k_cu_8c29fc4e6thrust24THRUST_300001_SM_1000_NS12placeholders2_4E
	.align		8
        /*0120*/ 	.dword	_ZN34_INTERNAL_65662f39_4_k_cu_8c29fc4e6thrust24THRUST_300001_SM_1000_NS12placeholders2_5E
	.align		8
        /*0128*/ 	.dword	_ZN34_INTERNAL_65662f39_4_k_cu_8c29fc4e6thrust24THRUST_300001_SM_1000_NS12placeholders2_6E
	.align		8
        /*0130*/ 	.dword	_ZN34_INTERNAL_65662f39_4_k_cu_8c29fc4e6thrust24THRUST_300001_SM_1000_NS12placeholders2_7E
	.align		8
        /*0138*/ 	.dword	_ZN34_INTERNAL_65662f39_4_k_cu_8c29fc4e6thrust24THRUST_300001_SM_1000_NS12placeholders2_8E
	.align		8
        /*0140*/ 	.dword	_ZN34_INTERNAL_65662f39_4_k_cu_8c29fc4e6thrust24THRUST_300001_SM_1000_NS12placeholders2_9E
	.align		8
        /*0148*/ 	.dword	_ZN34_INTERNAL_65662f39_4_k_cu_8c29fc4e6thrust24THRUST_300001_SM_1000_NS12placeholders3_10E
	.align		8
        /*0150*/ 	.dword	_ZN34_INTERNAL_65662f39_4_k_cu_8c29fc4e6thrust24THRUST_300001_SM_1000_NS3seqE


//--------------------- .text._ZN3cub18CUB_300001_SM_10006detail4scan16DeviceScanKernelINS2_10policy_hubIiiim7lateralE10Policy1000EN6thrust24THRUST_300001_SM_1000_NS6detail15normal_iteratorINS9_10device_ptrIiEEEESE_NS0_13ScanTileStateIiLb1EEES5_NS0_8NullTypeEmiLb0ESH_EEvT0_T1_T2_iT3_T4_T5_ --------------------------
	.section	.text._ZN3cub18CUB_300001_SM_10006detail4scan16DeviceScanKernelINS2_10policy_hubIiiim7lateralE10Policy1000EN6thrust24THRUST_300001_SM_1000_NS6detail15normal_iteratorINS9_10device_ptrIiEEEESE_NS0_13ScanTileStateIiLb1EEES5_NS0_8NullTypeEmiLb0ESH_EEvT0_T1_T2_iT3_T4_T5_,"ax",@progbits
	.align	128
        .global         _ZN3cub18CUB_300001_SM_10006detail4scan16DeviceScanKernelINS2_10policy_hubIiiim7lateralE10Policy1000EN6thrust24THRUST_300001_SM_1000_NS6detail15normal_iteratorINS9_10device_ptrIiEEEESE_NS0_13ScanTileStateIiLb1EEES5_NS0_8NullTypeEmiLb0ESH_EEvT0_T1_T2_iT3_T4_T5_
        .type           _ZN3cub18CUB_300001_SM_10006detail4scan16DeviceScanKernelINS2_10policy_hubIiiim7lateralE10Policy1000EN6thrust24THRUST_300001_SM_1000_NS6detail15normal_iteratorINS9_10device_ptrIiEEEESE_NS0_13ScanTileStateIiLb1EEES5_NS0_8NullTypeEmiLb0ESH_EEvT0_T1_T2_iT3_T4_T5_,@function
        .size           _ZN3cub18CUB_300001_SM_10006detail4scan16DeviceScanKernelINS2_10policy_hubIiiim7lateralE10Policy1000EN6thrust24THRUST_300001_SM_1000_NS6detail15normal_iteratorINS9_10device_ptrIiEEEESE_NS0_13ScanTileStateIiLb1EEES5_NS0_8NullTypeEmiLb0ESH_EEvT0_T1_T2_iT3_T4_T5_,(.L_x_481 - _ZN3cub18CUB_300001_SM_10006detail4scan16DeviceScanKernelINS2_10policy_hubIiiim7lateralE10Policy1000EN6thrust24THRUST_300001_SM_1000_NS6detail15normal_iteratorINS9_10device_ptrIiEEEESE_NS0_13ScanTileStateIiLb1EEES5_NS0_8NullTypeEmiLb0ESH_EEvT0_T1_T2_iT3_T4_T5_)
        .other          _ZN3cub18CUB_300001_SM_10006detail4scan16DeviceScanKernelINS2_10policy_hubIiiim7lateralE10Policy1000EN6thrust24THRUST_300001_SM_1000_NS6detail15normal_iteratorINS9_10device_ptrIiEEEESE_NS0_13ScanTileStateIiLb1EEES5_NS0_8NullTypeEmiLb0ESH_EEvT0_T1_T2_iT3_T4_T5_,@"STO_CUDA_ENTRY STV_DEFAULT"
_ZN3cub18CUB_300001_SM_10006detail4scan16DeviceScanKernelINS2_10policy_hubIiiim7lateralE10Policy1000EN6thrust24THRUST_300001_SM_1000_NS6detail15normal_iteratorINS9_10device_ptrIiEEEESE_NS0_13ScanTileStateIiLb1EEES5_NS0_8NullTypeEmiLb0ESH_EEvT0_T1_T2_iT3_T4_T5_:
.text._ZN3cub18CUB_300001_SM_10006detail4scan16DeviceScanKernelINS2_10policy_hubIiiim7lateralE10Policy1000EN6thrust24THRUST_300001_SM_1000_NS6detail15normal_iteratorINS9_10device_ptrIiEEEESE_NS0_13ScanTileStateIiLb1EEES5_NS0_8NullTypeEmiLb0ESH_EEvT0_T1_T2_iT3_T4_T5_:
[----:B------:R-:W-:Y:S08]  /*0000*/  LDC R1, c[0x0][0x37c] ;  /* 0x0000df00ff017b82 */ /* 0x000ff00000000800 */
[----:B------:R-:W0:Y:S01]  /*0010*/  S2UR UR7, SR_CTAID.X ;  /* 0x00000000000779c3 */ /* 0x000e220000002500 */
[----:B------:R-:W1:Y:S01]  /*0020*/  LDCU.64 UR4, c[0x0][0x3a0] ;  /* 0x00007400ff0477ac */ /* 0x000e620008000a00 */
[----:B------:R-:W2:Y:S06]  /*0030*/  LDCU.64 UR8, c[0x0][0x358] ;  /* 0x00006b00ff0877ac */ /* 0x000eac0008000a00 */
[----:B------:R-:W0:Y:S02]  /*0040*/  LDC R20, c[0x0][0x398] ;  /* 0x0000e600ff147b82 */ /* 0x000e240000000800 */
[----:B0-----:R-:W-:-:S04]  /*0050*/  VIADD R20, R20, UR7 ;  /* 0x0000000714147c36 */ /* 0x001fc80008000000 */
[----:B------:R-:W-:-:S03]  /*0060*/  IMAD.WIDE R2, R20, 0x780, RZ ;  /* 0x0000078014027825 */ /* 0x000fc600078e02ff */
[----:B-1----:R-:W-:-:S04]  /*0070*/  IADD3 R7, P0, PT, -R2, UR4, RZ ;  /* 0x0000000402077c10 */ /* 0x002fc8000ff1e1ff */
[----:B------:R-:W-:Y:S02]  /*0080*/  IADD3.X R0, PT, PT, ~R3, UR5, RZ, P0, !PT ;  /* 0x0000000503007c10 */ /* 0x000fe400087fe5ff */
[----:B------:R-:W-:-:S04]  /*0090*/  ISETP.GE.U32.AND P0, PT, R7, 0x781, PT ;  /* 0x000007810700780c */ /* 0x000fc80003f06070 */
[----:B------:R-:W-:-:S13]  /*00a0*/  ISETP.GE.U32.AND.EX P0, PT, R0, RZ, PT, P0 ;  /* 0x000000ff0000720c */ /* 0x000fda0003f06100 */
[----:B--2---:R-:W-:Y:S05]  /*00b0*/  @!P0 BRA `(.L_x_0) ;  /* 0x0000001800c08947 */ /* 0x004fea0003800000 */
[----:B------:R-:W0:Y:S01]  /*00c0*/  S2R R21, SR_TID.X ;  /* 0x0000000000157919 */ /* 0x000e220000002100 */
[----:B------:R-:W1:Y:S01]  /*00d0*/  LDCU.64 UR4, c[0x0][0x380] ;  /* 0x00007000ff0477ac */ /* 0x000e620008000a00 */
[C---:B0-----:R-:W-:Y:S02]  /*00e0*/  LOP3.LUT R0, R21.reuse, 0x1f, RZ, 0xc0, !PT ;  /* 0x0000001f15007812 */ /* 0x041fe400078ec0ff */
[----:B------:R-:W-:-:S05]  /*00f0*/  LOP3.LUT R5, R21, 0x3e0, RZ, 0xc0, !PT ;  /* 0x000003e015057812 */ /* 0x000fca00078ec0ff */
[----:B------:R-:W-:-:S05]  /*0100*/  IMAD R5, R5, 0xf, R0 ;  /* 0x0000000f05057824 */ /* 0x000fca00078e0200 */
[----:B------:R-:W-:-:S05]  /*0110*/  IADD3 R5, P0, PT, R2, R5, RZ ;  /* 0x0000000502057210 */ /* 0x000fca0007f1e0ff */
[----:B------:R-:W-:Y:S02]  /*0120*/  IMAD.X R34, RZ, RZ, R3, P0 ;  /* 0x000000ffff227224 */ /* 0x000fe400000e0603 */
[----:B------:R-:W-:-:S03]  /*0130*/  IMAD.SHL.U32 R35, R5, 0x4, RZ ;  /* 0x0000000405237824 */ /* 0x000fc600078e00ff */
[----:B------:R-:W-:Y:S02]  /*0140*/  SHF.L.U64.HI R34, R5, 0x2, R34 ;  /* 0x0000000205227819 */ /* 0x000fe40000010222 */
[----:B-1----:R-:W-:-:S04]  /*0150*/  IADD3 R2, P0, PT, R35, UR4, RZ ;  /* 0x0000000423027c10 */ /* 0x002fc8000ff1e0ff */
[----:B------:R-:W-:-:S05]  /*0160*/  IADD3.X R3, PT, PT, R34, UR5, RZ, P0, !PT ;  /* 0x0000000522037c10 */ /* 0x000fca00087fe4ff */
[----:B------:R-:W2:Y:S04]  /*0170*/  LDG.E R0, desc[UR8][R2.64] ;  /* 0x0000000802007981 */ /* 0x000ea8000c1e1900 */
[----:B------:R-:W3:Y:S04]  /*0180*/  LDG.E R4, desc[UR8][R2.64+0x80] ;  /* 0x0000800802047981 */ /* 0x000ee8000c1e1900 */
[----:B------:R-:W4:Y:S04]  /*0190*/  LDG.E R5, desc[UR8][R2.64+0x100] ;  /* 0x0001000802057981 */ /* 0x000f28000c1e1900 */
[----:B------:R-:W5:Y:S04]  /*01a0*/  LDG.E R6, desc[UR8][R2.64+0x180] ;  /* 0x0001800802067981 */ /* 0x000f68000c1e1900 */
        /* <DEDUP_REMOVED lines=10> */
[----:B------:R-:W5:Y:S01]  /*0250*/  LDG.E R22, desc[UR8][R2.64+0x700] ;  /* 0x0007000802167981 */ /* 0x000f62000c1e1900 */
[----:B------:R-:W0:Y:S01]  /*0260*/  S2UR UR5, SR_CgaCtaId ;  /* 0x00000000000579c3 */ /* 0x000e220000008800 */
[----:B------:R-:W-:Y:S01]  /*0270*/  SHF.R.U32.HI R16, RZ, 0x5, R21 ;  /* 0x00000005ff107819 */ /* 0x000fe20000011615 */
[----:B------:R-:W-:Y:S01]  /*0280*/  UMOV UR4, 0x400 ;  /* 0x0000040000047882 */ /* 0x000fe20000000000 */
[----:B------:R-:W1:Y:S01]  /*0290*/  S2R R25, SR_LANEID ;  /* 0x0000000000197919 */ /* 0x000e620000000000 */
[----:B------:R-:W-:Y:S01]  /*02a0*/  ISETP.NE.AND P0, PT, R20, RZ, PT ;  /* 0x000000ff1400720c */ /* 0x000fe20003f05270 */
[----:B------:R-:W-:Y:S01]  /*02b0*/  BSSY.RECONVERGENT B0, `(.L_x_1) ;  /* 0x0000154000007945 */ /* 0x000fe20003800200 */
[----:B0-----:R-:W-:Y:S01]  /*02c0*/  ULEA UR4, UR5, UR4, 0x18 ;  /* 0x0000000405047291 */ /* 0x001fe2000f8ec0ff */
[----:B-1----:R-:W-:-:S05]  /*02d0*/  IMAD R14, R16, 0x1e0, R25 ;  /* 0x000001e0100e7824 */ /* 0x002fca00078e0219 */
[----:B------:R-:W-:-:S05]  /*02e0*/  LEA R23, R14, UR4, 0x2 ;  /* 0x000000040e177c11 */ /* 0x000fca000f8e10ff */
[----:B------:R-:W-:Y:S01]  /*02f0*/  IMAD R24, R25, 0x38, R23 ;  /* 0x0000003819187824 */ /* 0x000fe200078e0217 */
[----:B--2---:R0:W-:Y:S04]  /*0300*/  STS [R23], R0 ;  /* 0x0000000017007388 */ /* 0x0041e80000000800 */
[----:B---3--:R0:W-:Y:S04]  /*0310*/  STS [R23+0x80], R4 ;  /* 0x0000800417007388 */ /* 0x0081e80000000800 */
[----:B----4-:R0:W-:Y:S04]  /*0320*/  STS [R23+0x100], R5 ;  /* 0x0001000517007388 */ /* 0x0101e80000000800 */
[----:B-----5:R0:W-:Y:S04]  /*0330*/  STS [R23+0x180], R6 ;  /* 0x0001800617007388 */ /* 0x0201e80000000800 */
[----:B------:R0:W-:Y:S04]  /*0340*/  STS [R23+0x200], R7 ;  /* 0x0002000717007388 */ /* 0x0001e80000000800 */
        /* <DEDUP_REMOVED lines=9> */
[----:B------:R0:W-:Y:S01]  /*03e0*/  STS [R23+0x700], R22 ;  /* 0x0007001617007388 */ /* 0x0001e20000000800 */
[----:B------:R-:W-:-:S03]  /*03f0*/  NOP ;  /* 0x0000000000007918 */ /* 0x000fc60000000000 */
[----:B------:R0:W1:Y:S04]  /*0400*/  LDS R15, [R24] ;  /* 0x00000000180f7984 */ /* 0x0000680000000800 */
[----:B------:R0:W2:Y:S04]  /*0410*/  LDS R14, [R24+0x4] ;  /* 0x00000400180e7984 */ /* 0x0000a80000000800 */
[----:B------:R0:W3:Y:S04]  /*0420*/  LDS R33, [R24+0x8] ;  /* 0x0000080018217984 */ /* 0x0000e80000000800 */
[----:B------:R0:W4:Y:S04]  /*0430*/  LDS R32, [R24+0xc] ;  /* 0x00000c0018207984 */ /* 0x0001280000000800 */
[----:B------:R0:W0:Y:S04]  /*0440*/  LDS R31, [R24+0x10] ;  /* 0x00001000181f7984 */ /* 0x0000280000000800 */
        /* <DEDUP_REMOVED lines=9> */
[----:B------:R0:W0:Y:S01]  /*04e0*/  LDS R0, [R24+0x38] ;  /* 0x0000380018007984 */ /* 0x0000220000000800 */
[----:B------:R-:W-:Y:S06]  /*04f0*/  BAR.SYNC.DEFER_BLOCKING 0x0 ;  /* 0x0000000000007b1d */ /* 0x000fec0000010000 */
[----:B-1234-:R-:W-:Y:S05]  /*0500*/  @P0 BRA `(.L_x_2) ;  /* 0x0000000400300947 */ /* 0x01efea0003800000 */
[----:B0-----:R-:W-:Y:S02]  /*0510*/  VIADDMNMX.RELU R8, R15, 0xffffffff, R14, !PT ;  /* 0xffffffff0f087846 */ /* 0x001fe4000780110e */
[----:B------:R-:W-:Y:S02]  /*0520*/  ISETP.GE.AND P0, PT, R25, 0x1, PT ;  /* 0x000000011900780c */ /* 0x000fe40003f06270 */
[----:B------:R-:W-:Y:S02]  /*0530*/  VIADDMNMX.RELU R9, R8, 0xffffffff, R33, !PT ;  /* 0xffffffff08097846 */ /* 0x000fe40007801121 */
[----:B------:R-:W-:Y:S02]  /*0540*/  ISETP.GE.U32.AND P2, PT, R21, 0x20, PT ;  /* 0x000000201500780c */ /* 0x000fe40003f46070 */
[----:B------:R-:W-:Y:S02]  /*0550*/  VIADDMNMX.RELU R8, R9, 0xffffffff, R32, !PT ;  /* 0xffffffff09087846 */ /* 0x000fe40007801120 */
[----:B------:R-:W-:-:S02]  /*0560*/  ISETP.NE.AND P1, PT, R16, 0x3, PT ;  /* 0x000000031000780c */ /* 0x000fc40003f25270 */
[----:B------:R-:W-:-:S04]  /*0570*/  VIADDMNMX.RELU R8, R8, 0xffffffff, R31, !PT ;  /* 0xffffffff08087846 */ /* 0x000fc8000780111f */
        /* <DEDUP_REMOVED lines=9> */
[----:B------:R-:W-:-:S05]  /*0610*/  VIADDMNMX.RELU R9, R9, 0xffffffff, R0, !PT ;  /* 0xffffffff09097846 */ /* 0x000fca0007801100 */
[----:B------:R-:W0:Y:S02]  /*0620*/  SHFL.UP PT, R8, R9, 0x1, RZ ;  /* 0x0420000009087989 */ /* 0x000e2400000e00ff */
[----:B0-----:R-:W-:-:S04]  /*0630*/  VIADDMNMX R8, R8, 0xffffffff, R9, !PT ;  /* 0xffffffff08087846 */ /* 0x001fc80007800109 */
[----:B------:R-:W-:Y:S02]  /*0640*/  SEL R8, R9, R8, !P0 ;  /* 0x0000000809087207 */ /* 0x000fe40004000000 */
[----:B------:R-:W-:-:S03]  /*0650*/  ISETP.GE.AND P0, PT, R25, 0x2, PT ;  /* 0x000000021900780c */ /* 0x000fc60003f06270 */
        /* <DEDUP_REMOVED lines=11> */
[----:B------:R-:W-:-:S03]  /*0710*/  ISETP.NE.AND P0, PT, R25, 0x1f, PT ;  /* 0x0000001f1900780c */ /* 0x000fc60003f05270 */
[----:B------:R-:W0:Y:S10]  /*0720*/  SHFL.UP PT, R9, R18, 0x10, RZ ;  /* 0x0600000012097989 */ /* 0x000e3400000e00ff */
[----:B------:R-:W-:-:S02]  /*0730*/  @!P0 LEA R22, R16, UR4, 0x2 ;  /* 0x0000000410168c11 */ /* 0x000fc4000f8e10ff */
[----:B0-----:R-:W-:-:S05]  /*0740*/  VIADDMNMX R19, R9, 0xffffffff, R18, !PT ;  /* 0xffffffff09137846 */ /* 0x001fca0007800112 */
[----:B------:R-:W-:Y:S01]  /*0750*/  @!P0 STS [R22+0x10], R19 ;  /* 0x0000101316008388 */ /* 0x000fe20000000800 */
[----:B------:R-:W-:Y:S01]  /*0760*/  BAR.SYNC.DEFER_BLOCKING 0x0 ;  /* 0x0000000000007b1d */ /* 0x000fe20000010000 */
[----:B------:R-:W-:-:S04]  /*0770*/  ISETP.GE.AND P0, PT, R25, 0x10, PT ;  /* 0x000000101900780c */ /* 0x000fc80003f06270 */
[----:B------:R-:W-:Y:S02]  /*0780*/  SEL R17, R18, R19, !P0 ;  /* 0x0000001312117207 */ /* 0x000fe40004000000 */
[----:B------:R-:W-:-:S03]  /*0790*/  ISETP.NE.AND P0, PT, R16, 0x2, PT ;  /* 0x000000021000780c */ /* 0x000fc60003f05270 */
[----:B------:R-:W-:Y:S04]  /*07a0*/  SHFL.UP PT, R20, R17, 0x1, RZ ;  /* 0x0420000011147989 */ /* 0x000fe800000e00ff */
[----:B------:R-:W0:Y:S02]  /*07b0*/  LDS.128 R8, [UR4+0x10] ;  /* 0x00001004ff087984 */ /* 0x000e240008000c00 */
[----:B0-----:R-:W-:-:S04]  /*07c0*/  VIADDMNMX.RELU R9, R8, 0xffffffff, R9, !PT ;  /* 0xffffffff08097846 */ /* 0x001fc80007801109 */
[C---:B------:R-:W-:Y:S02]  /*07d0*/  SEL R23, R9.reuse, R8, !P0 ;  /* 0x0000000809177207 */ /* 0x040fe40004000000 */
[----:B------:R-:W-:Y:S02]  /*07e0*/  VIADDMNMX.RELU R10, R9, 0xffffffff, R10, !PT ;  /* 0xffffffff090a7846 */ /* 0x000fe4000780110a */
[----:B------:R-:W-:Y:S02]  /*07f0*/  @P2 ISETP.NE.AND P0, PT, R25, RZ, PT ;  /* 0x000000ff1900220c */ /* 0x000fe40003f05270 */
[----:B------:R-:W-:-:S04]  /*0800*/  SEL R23, R10, R23, !P1 ;  /* 0x000000170a177207 */ /* 0x000fc80004800000 */
[----:B------:R-:W-:-:S04]  /*0810*/  @P2 VIADDMNMX.RELU R8, R23, 0xffffffff, R20, !PT ;  /* 0xffffffff17082846 */ /* 0x000fc80007801114 */
[----:B------:R-:W-:Y:S02]  /*0820*/  @P2 SEL R20, R23, R8, !P0 ;  /* 0x0000000817142207 */ /* 0x000fe40004000000 */
[----:B------:R-:W-:Y:S02]  /*0830*/  ISETP.NE.AND P0, PT, R21, RZ, PT ;  /* 0x000000ff1500720c */ /* 0x000fe40003f05270 */
[----:B------:R-:W-:-:S04]  /*0840*/  VIADDMNMX.RELU R8, R20, 0xffffffff, R15, !PT ;  /* 0xffffffff14087846 */ /* 0x000fc8000780110f */
[----:B------:R-:W-:Y:S02]  /*0850*/  SEL R9, R15, R8, !P0 ;  /* 0x000000080f097207 */ /* 0x000fe40004000000 */
[----:B------:R-:W-:Y:S02]  /*0860*/  ISETP.NE.AND P0, PT, R21, RZ, PT ;  /* 0x000000ff1500720c */ /* 0x000fe40003f05270 */
        /* <DEDUP_REMOVED lines=13> */
[----:B------:R-:W-:Y:S01]  /*0940*/  VIADDMNMX.RELU R19, R17, 0xffffffff, R0, !PT ;  /* 0xffffffff11137846 */ /* 0x000fe20007801100 */
[----:B------:R-:W-:Y:S06]  /*0950*/  @P0 BRA `(.L_x_3) ;  /* 0x0000000c00a40947 */ /* 0x000fec0003800000 */
[----:B------:R-:W0:Y:S01]  /*0960*/  LDC.64 R2, c[0x0][0x390] ;  /* 0x0000e400ff027b82 */ /* 0x000e220000000a00 */
[----:B------:R-:W-:Y:S02]  /*0970*/  VIADD R0, R10, 0xffffffff ;  /* 0xffffffff0a007836 */ /* 0x000fe40000000000 */
[----:B------:R-:W-:Y:S02]  /*0980*/  IMAD.MOV.U32 R10, RZ, RZ, 0x65 ;  /* 0x00000065ff0a7424 */ /* 0x000fe400078e00ff */
[----:B------:R-:W-:Y:S01]  /*0990*/  IMAD.MOV.U32 R8, RZ, RZ, R15 ;  /* 0x000000ffff087224 */ /* 0x000fe200078e000f */
[----:B------:R-:W-:-:S05]  /*09a0*/  VIMNMX.RELU R11, PT, PT, R0, R11, !PT ;  /* 0x0000000b000b7248 */ /* 0x000fca0007fe1100 */
[----:B0-----:R0:W-:Y:S01]  /*09b0*/  ST.E.64.STRONG.GPU desc[UR8][R2.64+0x100], R10 ;  /* 0x0001000a02007985 */ /* 0x0011e2000c10fb08 */
[----:B------:R-:W-:Y:S05]  /*09c0*/  BRA `(.L_x_3) ;  /* 0x0000000c00887947 */ /* 0x000fea0003800000 */
.L_x_2:
        /* <DEDUP_REMOVED lines=40> */
[----:B------:R-:W-:-:S04]  /*0c50*/  ISETP.NE.AND P0, PT, R16, 0x2, PT ;  /* 0x000000021000780c */ /* 0x000fc80003f05270 */
[----:B------:R-:W-:Y:S04]  /*0c60*/  SHFL.UP PT, R18, R18, 0x1, RZ ;  /* 0x0420000012127989 */ /* 0x000fe800000e00ff */
[----:B------:R-:W0:Y:S02]  /*0c70*/  LDS.128 R8, [UR4+0x10] ;  /* 0x00001004ff087984 */ /* 0x000e240008000c00 */
[----:B0-----:R-:W-:-:S04]  /*0c80*/  VIADDMNMX.RELU R9, R8, 0xffffffff, R9, !PT ;  /* 0xffffffff08097846 */ /* 0x001fc80007801109 */
[C---:B------:R-:W-:Y:S02]  /*0c90*/  SEL R8, R9.reuse, R8, !P0 ;  /* 0x0000000809087207 */ /* 0x040fe40004000000 */
[----:B------:R-:W-:Y:S02]  /*0ca0*/  VIADDMNMX.RELU R10, R9, 0xffffffff, R10, !PT ;  /* 0xffffffff090a7846 */ /* 0x000fe4000780110a */
[----:B------:R-:W-:Y:S02]  /*0cb0*/  @P2 ISETP.NE.AND P0, PT, R25, RZ, PT ;  /* 0x000000ff1900220c */ /* 0x000fe40003f05270 */
[C---:B------:R-:W-:Y:S02]  /*0cc0*/  SEL R9, R10.reuse, R8, !P1 ;  /* 0x000000080a097207 */ /* 0x040fe40004800000 */
[----:B------:R-:W-:Y:S02]  /*0cd0*/  VIADDMNMX.RELU R17, R10, 0xffffffff, R11, !PT ;  /* 0xffffffff0a117846 */ /* 0x000fe4000780110b */
[----:B------:R-:W-:-:S04]  /*0ce0*/  @P2 VIADDMNMX.RELU R8, R9, 0xffffffff, R18, !PT ;  /* 0xffffffff09082846 */ /* 0x000fc80007801112 */
[----:B------:R-:W-:Y:S01]  /*0cf0*/  @P2 SEL R18, R9, R8, !P0 ;  /* 0x0000000809122207 */ /* 0x000fe20004000000 */
[----:B------:R-:W-:Y:S06]  /*0d00*/  @P2 BRA `(.L_x_4) ;  /* 0x0000000800542947 */ /* 0x000fec0003800000 */
[----:B------:R-:W0:Y:S01]  /*0d10*/  LDC R19, c[0x0][0x370] ;  /* 0x0000dc00ff137b82 */ /* 0x000e220000000800 */
[----:B------:R-:W-:Y:S02]  /*0d20*/  ISETP.NE.AND P0, PT, R21, RZ, PT ;  /* 0x000000ff1500720c */ /* 0x000fe40003f05270 */
[----:B------:R-:W-:-:S05]  /*0d30*/  LOP3.LUT R21, RZ, R21, RZ, 0x33, !PT ;  /* 0x00000015ff157212 */ /* 0x000fca00078e33ff */
[----:B------:R-:W1:Y:S06]  /*0d40*/  LDC.64 R8, c[0x0][0x390] ;  /* 0x0000e400ff087b82 */ /* 0x000e6c0000000a00 */
[----:B------:R-:W-:Y:S01]  /*0d50*/  @!P0 IMAD.MOV.U32 R16, RZ, RZ, 0x64 ;  /* 0x00000064ff108424 */ /* 0x000fe200078e00ff */
[----:B------:R-:W-:Y:S01]  /*0d60*/  @!P0 STS [UR4+0xc], R17 ;  /* 0x00000c11ff008988 */ /* 0x000fe20008000804 */
[----:B0-----:R-:W-:Y:S01]  /*0d70*/  ISETP.GT.U32.AND P1, PT, R19, 0x1f3, PT ;  /* 0x000001f31300780c */ /* 0x001fe20003f24070 */
[----:B-1----:R-:W-:-:S05]  /*0d80*/  IMAD.WIDE R36, R20, 0x8, R8 ;  /* 0x0000000814247825 */ /* 0x002fca00078e0208 */
[----:B------:R0:W-:Y:S02]  /*0d90*/  @!P0 ST.E.64.STRONG.GPU desc[UR8][R36.64+0x100], R16 ;  /* 0x0001001024008985 */ /* 0x0001e4000c10fb08 */
[----:B0-----:R-:W-:-:S05]  /*0da0*/  IMAD.IADD R16, R20, 0x1, R21 ;  /* 0x0000000114107824 */ /* 0x001fca00078e0215 */
[----:B------:R-:W-:Y:S05]  /*0db0*/  @P1 BRA `(.L_x_5) ;  /* 0x0000000000081947 */ /* 0x000fea0003800000 */
[----:B------:R0:W-:Y:S06]  /*0dc0*/  MEMBAR.SC.CTA ;  /* 0x0000000000007992 */ /* 0x0001ec0000000000 */
[----:B0-----:R-:W-:Y:S05]  /*0dd0*/  BRA `(.L_x_6) ;  /* 0x0000000000087947 */ /* 0x001fea0003800000 */
.L_x_5:
[----:B------:R-:W-:Y:S05]  /*0de0*/  NANOSLEEP 0x1c2 ;  /* 0x000001c20000795d */ /* 0x000fea0003800000 */
[----:B------:R-:W-:Y:S01]  /*0df0*/  NOP ;  /* 0x0000000000007918 */ /* 0x000fe20000000000 */
.L_x_6:
[----:B------:R-:W-:-:S05]  /*0e00*/  IMAD.WIDE R8, R16, 0x8, R8 ;  /* 0x0000000810087825 */ /* 0x000fca00078e0208 */
[----:B------:R-:W2:Y:S01]  /*0e10*/  LD.E.64.STRONG.GPU R10, desc[UR8][R8.64+0x100] ;  /* 0x00010008080a7980 */ /* 0x000ea2000c10fb00 */
[----:B------:R-:W-:Y:S01]  /*0e20*/  UMOV UR5, 0xffffffff ;  /* 0xffffffff00057882 */ /* 0x000fe20000000000 */
[----:B--2---:R-:W-:Y:S02]  /*0e30*/  ISETP.NE.AND P0, PT, R10, 0x63, PT ;  /* 0x000000630a00780c */ /* 0x004fe40003f05270 */
[----:B------:R-:W-:Y:S11]  /*0e40*/  BRA.DIV UR5, `(.L_x_7) ;  /* 0x0000002e05247947 */ /* 0x000ff6000b800000 */
[----:B------:R-:W-:-:S13]  /*0e50*/  VOTE.ANY P0, !P0 ;  /* 0x0000000000ff7806 */ /* 0x000fda0004000100 */
.L_x_48:
[----:B------:R-:W-:Y:S05]  /*0e60*/  @!P0 BRA `(.L_x_8) ;  /* 0x0000000000308947 */ /* 0x000fea0003800000 */
.L_x_12:
[----:B------:R-:W-:Y:S05]  /*0e70*/  YIELD ;  /* 0x0000000000007946 */ /* 0x000fea0003800000 */
[----:B------:R-:W-:Y:S05]  /*0e80*/  @P1 BRA `(.L_x_9) ;  /* 0x0000000000081947 */ /* 0x000fea0003800000 */
[----:B------:R0:W-:Y:S06]  /*0e90*/  MEMBAR.SC.CTA ;  /* 0x0000000000007992 */ /* 0x0001ec0000000000 */
[----:B0-----:R-:W-:Y:S05]  /*0ea0*/  BRA `(.L_x_10) ;  /* 0x0000000000087947 */ /* 0x001fea0003800000 */
.L_x_9:
[----:B------:R-:W-:Y:S05]  /*0eb0*/  NANOSLEEP 0x15e ;  /* 0x0000015e0000795d */ /* 0x000fea0003800000 */
[----:B------:R-:W-:Y:S01]  /*0ec0*/  NOP ;  /* 0x0000000000007918 */ /* 0x000fe20000000000 */
.L_x_10:
[----:B------:R-:W2:Y:S01]  /*0ed0*/  LD.E.64.STRONG.GPU R10, desc[UR8][R8.64+0x100] ;  /* 0x00010008080a7980 */ /* 0x000ea2000c10fb00 */
[----:B------:R-:W-:Y:S01]  /*0ee0*/  UMOV UR5, 0xffffffff ;  /* 0xffffffff00057882 */ /* 0x000fe20000000000 */
[----:B--2---:R-:W-:Y:S02]  /*0ef0*/  ISETP.NE.AND P0, PT, R10, 0x63, PT ;  /* 0x000000630a00780c */ /* 0x004fe40003f05270 */
[----:B------:R-:W-:Y:S11]  /*0f00*/  BRA.DIV UR5, `(.L_x_11) ;  /* 0x0000002e05147947 */ /* 0x000ff6000b800000 */
[----:B------:R-:W-:-:S13]  /*0f10*/  VOTE.ANY P0, !P0 ;  /* 0x0000000000ff7806 */ /* 0x000fda0004000100 */
.L_x_51:
[----:B------:R-:W-:Y:S05]  /*0f20*/  @P0 BRA `(.L_x_12) ;  /* 0xfffffffc00d00947 */ /* 0x000fea000383ffff */
.L_x_8:
[----:B------:R-:W-:Y:S01]  /*0f30*/  UMOV UR5, 0xffffffff ;  /* 0xffffffff00057882 */ /* 0x000fe20000000000 */
[----:B------:R-:W-:Y:S02]  /*0f40*/  ISETP.NE.AND P1, PT, R10, 0x65, PT ;  /* 0x000000650a00780c */ /* 0x000fe40003f25270 */
[----:B------:R-:W-:Y:S11]  /*0f50*/  BRA.DIV UR5, `(.L_x_13) ;  /* 0x0000002e05207947 */ /* 0x000ff6000b800000 */
[----:B------:R-:W0:Y:S01]  /*0f60*/  S2R R8, SR_GEMASK ;  /* 0x0000000000087919 */ /* 0x000e220000003c00 */
[----:B------:R-:W-:Y:S01]  /*0f70*/  VOTE.ANY R24, PT, !P1 ;  /* 0x0000000000187806 */ /* 0x000fe200048e0100 */
[----:B------:R-:W1:Y:S03]  /*0f80*/  S2R R21, SR_LANEID ;  /* 0x0000000000157919 */ /* 0x000e660000000000 */
[----:B0-----:R-:W-:Y:S01]  /*0f90*/  LOP3.LUT R24, R24, 0x80000000, R8, 0xec, !PT ;  /* 0x8000000018187812 */ /* 0x001fe200078eec08 */
[----:B-1----:R-:W-:-:S04]  /*0fa0*/  VIADD R23, R21, 0x2 ;  /* 0x0000000215177836 */ /* 0x002fc80000000000 */
[----:B------:R-:W-:Y:S02]  /*0fb0*/  VIADD R9, R24, 0xffffffff ;  /* 0xffffffff18097836 */ /* 0x000fe40000000000 */
[----:B------:R-:W-:-:S03]  /*0fc0*/  VIADD R22, R21, 0x4 ;  /* 0x0000000415167836 */ /* 0x000fc60000000000 */
[----:B------:R-:W-:-:S04]  /*0fd0*/  LOP3.LUT R9, R24, R9, RZ, 0xc, !PT ;  /* 0x0000000918097212 */ /* 0x000fc800078e0cff */
[----:B------:R-:W0:Y:S02]  /*0fe0*/  POPC R27, R9 ;  /* 0x00000009001b7309 */ /* 0x000e240000000000 */
[----:B0-----:R-:W0:Y:S01]  /*0ff0*/  SHFL.DOWN PT, R25, R11, 0x1, R27 ;  /* 0x082000000b197989 */ /* 0x001e2200000e001b */
[----:B------:R-:W-:Y:S02]  /*1000*/  ISETP.GE.AND P0, PT, R21, R27, PT ;  /* 0x0000001b1500720c */ /* 0x000fe40003f06270 */
[----:B0-----:R-:W-:-:S04]  /*1010*/  VIADDMNMX.RELU R8, R25, 0xffffffff, R11, !PT ;  /* 0xffffffff19087846 */ /* 0x001fc8000780110b */
[----:B------:R-:W-:Y:S02]  /*1020*/  SEL R20, R8, R11, !P0 ;  /* 0x0000000b08147207 */ /* 0x000fe40004000000 */
[----:B------:R-:W-:Y:S01]  /*1030*/  ISETP.GT.AND P0, PT, R23, R27, PT ;  /* 0x0000001b1700720c */ /* 0x000fe20003f04270 */
[----:B------:R-:W0:Y:S02]  /*1040*/  LDC.64 R8, c[0x0][0x390] ;  /* 0x0000e400ff087b82 */ /* 0x000e240000000a00 */
[----:B------:R-:W1:Y:S02]  /*1050*/  SHFL.DOWN PT, R25, R20, 0x2, R27 ;  /* 0x0840000014197989 */ /* 0x000e6400000e001b */
[----:B-1----:R-:W-:-:S04]  /*1060*/  VIADDMNMX.RELU R25, R25, 0xffffffff, R20, !PT ;  /* 0xffffffff19197846 */ /* 0x002fc80007801114 */
[----:B------:R-:W-:Y:S01]  /*1070*/  SEL R26, R20, R25, P0 ;  /* 0x00000019141a7207 */ /* 0x000fe20000000000 */
[----:B------:R-:W-:Y:S01]  /*1080*/  VIADD R20, R21, 0x8 ;  /* 0x0000000815147836 */ /* 0x000fe20000000000 */
[----:B------:R-:W-:-:S03]  /*1090*/  ISETP.GT.AND P0, PT, R22, R27, PT ;  /* 0x0000001b1600720c */ /* 0x000fc60003f04270 */
[----:B------:R-:W1:Y:S02]  /*10a0*/  SHFL.DOWN PT, R25, R26, 0x4, R27 ;  /* 0x088000001a197989 */ /* 0x000e6400000e001b */
[----:B-1----:R-:W-:-:S04]  /*10b0*/  VIADDMNMX.RELU R25, R25, 0xffffffff, R26, !PT ;  /* 0xffffffff19197846 */ /* 0x002fc8000780111a */
[----:B------:R-:W-:Y:S01]  /*10c0*/  SEL R28, R26, R25, P0 ;  /* 0x000000191a1c7207 */ /* 0x000fe20000000000 */
[----:B------:R-:W-:Y:S01]  /*10d0*/  VIADD R26, R21, 0x10 ;  /* 0x00000010151a7836 */ /* 0x000fe20000000000 */
[----:B------:R-:W-:-:S03]  /*10e0*/  ISETP.GT.AND P0, PT, R20, R27, PT ;  /* 0x0000001b1400720c */ /* 0x000fc60003f04270 */
[----:B------:R-:W1:Y:S01]  /*10f0*/  SHFL.DOWN PT, R25, R28, 0x8, R27 ;  /* 0x090000001c197989 */ /* 0x000e6200000e001b */
[----:B------:R-:W-:Y:S02]  /*1100*/  ISETP.GT.AND P1, PT, R26, R27, PT ;  /* 0x0000001b1a00720c */ /* 0x000fe40003f24270 */
[----:B-1----:R-:W-:-:S04]  /*1110*/  VIADDMNMX.RELU R11, R25, 0xffffffff, R28, !PT ;  /* 0xffffffff190b7846 */ /* 0x002fc8000780111c */
[----:B------:R-:W-:Y:S02]  /*1120*/  SEL R11, R28, R11, P0 ;  /* 0x0000000b1c0b7207 */ /* 0x000fe40000000000 */
[----:B------:R-:W-:Y:S02]  /*1130*/  ISETP.NE.AND P0, PT, R10, 0x65, PT ;  /* 0x000000650a00780c */ /* 0x000fe40003f05270 */
[----:B0-----:R-:W-:Y:S01]  /*1140*/  IADD3 R28, P2, PT, R8, 0x100, RZ ;  /* 0x00000100081c7810 */ /* 0x001fe20007f5e0ff */
[----:B------:R-:W0:Y:S04]  /*1150*/  SHFL.DOWN PT, R25, R11, 0x10, R27 ;  /* 0x0a0000000b197989 */ /* 0x000e2800000e001b */
[----:B------:R-:W-:-:S06]  /*1160*/  IMAD.X R30, RZ, RZ, R9, P2 ;  /* 0x000000ffff1e7224 */ /* 0x000fcc00010e0609 */
[----:B------:R-:W-:Y:S02]  /*1170*/  VOTE.ALL P0, P0 ;  /* 0x0000000000ff7806 */ /* 0x000fe40000000000 */
[----:B0-----:R-:W-:-:S04]  /*1180*/  VIADDMNMX.RELU R8, R25, 0xffffffff, R11, !PT ;  /* 0xffffffff19087846 */ /* 0x001fc8000780110b */
[----:B------:R-:W-:-:S07]  /*1190*/  SEL R27, R11, R8, P1 ;  /* 0x000000080b1b7207 */ /* 0x000fce0000800000 */
.L_x_60:
[----:B------:R-:W-:Y:S05]  /*11a0*/  @!P0 BRA `(.L_x_14) ;  /* 0x0000000000e88947 */ /* 0x000fea0003800000 */
.L_x_22:
[----:B------:R-:W-:Y:S02]  /*11b0*/  IMAD.MOV.U32 R8, RZ, RZ, R28 ;  /* 0x000000ffff087224 */ /* 0x000fe400078e001c */
[----:B------:R-:W-:Y:S02]  /*11c0*/  IMAD.MOV.U32 R9, RZ, RZ, R30 ;  /* 0x000000ffff097224 */ /* 0x000fe400078e001e */
[----:B------:R-:W-:-:S05]  /*11d0*/  IMAD.WIDE R8, R16, 0x8, R8 ;  /* 0x0000000810087825 */ /* 0x000fca00078e0208 */
[----:B------:R-:W2:Y:S01]  /*11e0*/  LD.E.64.STRONG.GPU R10, desc[UR8][R8.64+-0x100] ;  /* 0xffff0008080a7980 */ /* 0x000ea2000c10fb00 */
[----:B------:R-:W-:Y:S05]  /*11f0*/  YIELD ;  /* 0x0000000000007946 */ /* 0x000fea0003800000 */
[----:B------:R-:W-:Y:S01]  /*1200*/  UMOV UR5, 0xffffffff ;  /* 0xffffffff00057882 */ /* 0x000fe20000000000 */
[----:B--2---:R-:W-:Y:S02]  /*1210*/  ISETP.NE.AND P0, PT, R10, 0x63, PT ;  /* 0x000000630a00780c */ /* 0x004fe40003f05270 */
[----:B------:R-:W-:Y:S11]  /*1220*/  BRA.DIV UR5, `(.L_x_15) ;  /* 0x0000002e05787947 */ /* 0x000ff6000b800000 */
[----:B------:R-:W-:-:S13]  /*1230*/  VOTE.ANY P0, !P0 ;  /* 0x0000000000ff7806 */ /* 0x000fda0004000100 */
.L_x_63:
[----:B------:R-:W-:Y:S05]  /*1240*/  @!P0 BRA `(.L_x_16) ;  /* 0x0000000000348947 */ /* 0x000fea0003800000 */
[----:B------:R-:W-:-:S13]  /*1250*/  ISETP.GT.U32.AND P1, PT, R19, 0x1f3, PT ;  /* 0x000001f31300780c */ /* 0x000fda0003f24070 */
.L_x_20:
[----:B------:R-:W-:Y:S05]  /*1260*/  YIELD ;  /* 0x0000000000007946 */ /* 0x000fea0003800000 */
[----:B------:R-:W-:Y:S05]  /*1270*/  @P1 BRA `(.L_x_17) ;  /* 0x0000000000081947 */ /* 0x000fea0003800000 */
[----:B------:R0:W-:Y:S06]  /*1280*/  MEMBAR.SC.CTA ;  /* 0x0000000000007992 */ /* 0x0001ec0000000000 */
[----:B0-----:R-:W-:Y:S05]  /*1290*/  BRA `(.L_x_18) ;  /* 0x0000000000087947 */ /* 0x001fea0003800000 */
.L_x_17:
[----:B------:R-:W-:Y:S05]  /*12a0*/  NANOSLEEP 0x15e ;  /* 0x0000015e0000795d */ /* 0x000fea0003800000 */
[----:B------:R-:W-:Y:S01]  /*12b0*/  NOP ;  /* 0x0000000000007918 */ /* 0x000fe20000000000 */
.L_x_18:
[----:B------:R-:W2:Y:S01]  /*12c0*/  LD.E.64.STRONG.GPU R10, desc[UR8][R8.64+-0x100] ;  /* 0xffff0008080a7980 */ /* 0x000ea2000c10fb00 */
[----:B------:R-:W-:Y:S01]  /*12d0*/  UMOV UR5, 0xffffffff ;  /* 0xffffffff00057882 */ /* 0x000fe20000000000 */
[----:B--2---:R-:W-:Y:S02]  /*12e0*/  ISETP.NE.AND P0, PT, R10, 0x63, PT ;  /* 0x000000630a00780c */ /* 0x004fe40003f05270 */
[----:B------:R-:W-:Y:S11]  /*12f0*/  BRA.DIV UR5, `(.L_x_19) ;  /* 0x0000002e05647947 */ /* 0x000ff6000b800000 */
[----:B------:R-:W-:-:S13]  /*1300*/  VOTE.ANY P0, !P0 ;  /* 0x0000000000ff7806 */ /* 0x000fda0004000100 */
.L_x_66:
[----:B------:R-:W-:Y:S05]  /*1310*/  @P0 BRA `(.L_x_20) ;  /* 0xfffffffc00d00947 */ /* 0x000fea000383ffff */
.L_x_16:
[----:B------:R-:W-:Y:S01]  /*1320*/  UMOV UR5, 0xffffffff ;  /* 0xffffffff00057882 */ /* 0x000fe20000000000 */
[----:B------:R-:W-:Y:S02]  /*1330*/  ISETP.NE.AND P0, PT, R10, 0x65, PT ;  /* 0x000000650a00780c */ /* 0x000fe40003f05270 */
[----:B------:R-:W-:Y:S11]  /*1340*/  BRA.DIV UR5, `(.L_x_21) ;  /* 0x0000002e05707947 */ /* 0x000ff6000b800000 */
[----:B------:R-:W0:Y:S01]  /*1350*/  S2R R8, SR_GEMASK ;  /* 0x0000000000087919 */ /* 0x000e220000003c00 */
[----:B------:R-:W-:Y:S01]  /*1360*/  VOTE.ANY R24, PT, !P0 ;  /* 0x0000000000187806 */ /* 0x000fe200040e0100 */
[----:B------:R-:W-:Y:S01]  /*1370*/  VIADD R16, R16, 0xffffffe0 ;  /* 0xffffffe010107836 */ /* 0x000fe20000000000 */
[----:B------:R-:W1:Y:S02]  /*1380*/  S2R R21, SR_LANEID ;  /* 0x0000000000157919 */ /* 0x000e640000000000 */
[----:B0-----:R-:W-:-:S05]  /*1390*/  LOP3.LUT R24, R24, 0x80000000, R8, 0xec, !PT ;  /* 0x8000000018187812 */ /* 0x001fca00078eec08 */
[----:B------:R-:W-:-:S05]  /*13a0*/  VIADD R9, R24, 0xffffffff ;  /* 0xffffffff18097836 */ /* 0x000fca0000000000 */
[----:B------:R-:W-:-:S04]  /*13b0*/  LOP3.LUT R9, R24, R9, RZ, 0xc, !PT ;  /* 0x0000000918097212 */ /* 0x000fc800078e0cff */
[----:B------:R-:W0:Y:S02]  /*13c0*/  POPC R8, R9 ;  /* 0x0000000900087309 */ /* 0x000e240000000000 */
[----:B0-----:R-:W0:Y:S01]  /*13d0*/  SHFL.DOWN PT, R25, R11, 0x1, R8 ;  /* 0x082000000b197989 */ /* 0x001e2200000e0008 */
[-C--:B-1----:R-:W-:Y:S02]  /*13e0*/  ISETP.GE.AND P0, PT, R21, R8.reuse, PT ;  /* 0x000000081500720c */ /* 0x082fe40003f06270 */
[----:B------:R-:W-:Y:S02]  /*13f0*/  ISETP.GT.AND P1, PT, R26, R8, PT ;  /* 0x000000081a00720c */ /* 0x000fe40003f24270 */
[----:B0-----:R-:W-:-:S04]  /*1400*/  VIADDMNMX.RELU R24, R25, 0xffffffff, R11, !PT ;  /* 0xffffffff19187846 */ /* 0x001fc8000780110b */
[----:B------:R-:W-:Y:S02]  /*1410*/  SEL R11, R24, R11, !P0 ;  /* 0x0000000b180b7207 */ /* 0x000fe40004000000 */
[----:B------:R-:W-:-:S03]  /*1420*/  ISETP.GT.AND P0, PT, R23, R8, PT ;  /* 0x000000081700720c */ /* 0x000fc60003f04270 */
[----:B------:R-:W0:Y:S02]  /*1430*/  SHFL.DOWN PT, R25, R11, 0x2, R8 ;  /* 0x084000000b197989 */ /* 0x000e2400000e0008 */
[----:B0-----:R-:W-:-:S04]  /*1440*/  VIADDMNMX.RELU R24, R25, 0xffffffff, R11, !PT ;  /* 0xffffffff19187846 */ /* 0x001fc8000780110b */
[----:B------:R-:W-:Y:S02]  /*1450*/  SEL R11, R11, R24, P0 ;  /* 0x000000180b0b7207 */ /* 0x000fe40000000000 */
        /* <DEDUP_REMOVED lines=8> */
[----:B------:R-:W-:-:S03]  /*14e0*/  ISETP.NE.AND P0, PT, R10, 0x65, PT ;  /* 0x000000650a00780c */ /* 0x000fc60003f05270 */
[----:B------:R-:W0:Y:S10]  /*14f0*/  SHFL.DOWN PT, R25, R11, 0x10, R8 ;  /* 0x0a0000000b197989 */ /* 0x000e3400000e0008 */
[----:B------:R-:W-:-:S02]  /*1500*/  VOTE.ALL P0, P0 ;  /* 0x0000000000ff7806 */ /* 0x000fc40000000000 */
[----:B0-----:R-:W-:-:S04]  /*1510*/  VIADDMNMX.RELU R10, R25, 0xffffffff, R11, !PT ;  /* 0xffffffff190a7846 */ /* 0x001fc8000780110b */
[----:B------:R-:W-:-:S04]  /*1520*/  SEL R10, R11, R10, P1 ;  /* 0x0000000a0b0a7207 */ /* 0x000fc80000800000 */
[----:B------:R-:W-:-:S07]  /*1530*/  VIADDMNMX.RELU R27, R10, 0xffffffff, R27, !PT ;  /* 0xffffffff0a1b7846 */ /* 0x000fce000780111b */
.L_x_75:
[----:B------:R-:W-:Y:S05]  /*1540*/  @P0 BRA `(.L_x_22) ;  /* 0xfffffffc00180947 */ /* 0x000fea000383ffff */
.L_x_14:
[----:B------:R-:W0:Y:S01]  /*1550*/  S2R R8, SR_TID.X ;  /* 0x0000000000087919 */ /* 0x000e220000002100 */
[----:B------:R-:W1:Y:S01]  /*1560*/  S2R R9, SR_LANEID ;  /* 0x0000000000097919 */ /* 0x000e620000000000 */
[----:B0-----:R-:W-:Y:S02]  /*1570*/  ISETP.NE.AND P1, PT, R8, RZ, PT ;  /* 0x000000ff0800720c */ /* 0x001fe40003f25270 */
[----:B-1----:R-:W-:-:S11]  /*1580*/  ISETP.NE.AND P0, PT, R9, RZ, PT ;  /* 0x000000ff0900720c */ /* 0x002fd60003f05270 */
[----:B------:R-:W0:Y:S01]  /*1590*/  @!P1 S2R R9, SR_CgaCtaId ;  /* 0x0000000000099919 */ /* 0x000e220000008800 */
[----:B------:R-:W-:Y:S01]  /*15a0*/  @!P1 MOV R8, 0x400 ;  /* 0x0000040000089802 */ /* 0x000fe20000000f00 */
[----:B------:R-:W-:Y:S01]  /*15b0*/  @!P1 IMAD.MOV.U32 R16, RZ, RZ, 0x65 ;  /* 0x00000065ff109424 */ /* 0x000fe200078e00ff */
[----:B------:R-:W-:Y:S01]  /*15c0*/  @!P1 VIADDMNMX R17, R27, 0xffffffff, R17, !PT ;  /* 0xffffffff1b119846 */ /* 0x000fe20007800111 */
[----:B------:R-:W1:Y:S01]  /*15d0*/  @!P0 S2R R11, SR_CgaCtaId ;  /* 0x00000000000b8919 */ /* 0x000e620000008800 */
[----:B------:R-:W-:Y:S01]  /*15e0*/  @!P0 MOV R10, 0x400 ;  /* 0x00000400000a8802 */ /* 0x000fe20000000f00 */
[----:B------:R-:W-:Y:S02]  /*15f0*/  @!P0 IMAD.MOV.U32 R18, RZ, RZ, R27 ;  /* 0x000000ffff128224 */ /* 0x000fe400078e001b */
[----:B------:R2:W-:Y:S01]  /*1600*/  @!P1 ST.E.64.STRONG.GPU desc[UR8][R36.64+0x100], R16 ;  /* 0x0001001024009985 */ /* 0x0005e2000c10fb08 */
[----:B0-----:R-:W-:Y:S02]  /*1610*/  @!P1 LEA R8, R9, R8, 0x18 ;  /* 0x0000000809089211 */ /* 0x001fe400078ec0ff */
[----:B-1----:R-:W-:-:S03]  /*1620*/  @!P0 LEA R10, R11, R10, 0x18 ;  /* 0x0000000a0b0a8211 */ /* 0x002fc600078ec0ff */
[----:B------:R2:W-:Y:S04]  /*1630*/  @!P1 STS [R8+0x8], R17 ;  /* 0x0000081108009388 */ /* 0x0005e80000000800 */
[----:B------:R2:W-:Y:S04]  /*1640*/  @!P1 STS [R8+0x4], R27 ;  /* 0x0000041b08009388 */ /* 0x0005e80000000800 */
[----:B------:R2:W-:Y:S02]  /*1650*/  @!P0 STS [R10+0x24], R27 ;  /* 0x0000241b0a008388 */ /* 0x0005e40000000800 */
.L_x_4:
[----:B------:R-:W-:Y:S05]  /*1660*/  WARPSYNC.ALL ;  /* 0x0000000000007948 */ /* 0x000fea0003800000 */
[----:B------:R-:W0:Y:S08]  /*1670*/  S2UR UR6, SR_CgaCtaId ;  /* 0x00000000000679c3 */ /* 0x000e300000008800 */
[----:B------:R-:W-:Y:S06]  /*1680*/  BAR.SYNC.DEFER_BLOCKING 0x0 ;  /* 0x0000000000007b1d */ /* 0x000fec0000010000 */
[----:B------:R-:W-:Y:S01]  /*1690*/  UMOV UR5, 0x400 ;  /* 0x0000040000057882 */ /* 0x000fe20000000000 */
[----:B--2---:R-:W1:Y:S01]  /*16a0*/  S2R R8, SR_TID.X ;  /* 0x0000000000087919 */ /* 0x004e620000002100 */
[----:B0-----:R-:W-:-:S09]  /*16b0*/  ULEA UR5, UR6, UR5, 0x18 ;  /* 0x0000000506057291 */ /* 0x001fd2000f8ec0ff */
[----:B------:R-:W0:Y:S01]  /*16c0*/  LDS R9, [UR5+0x24] ;  /* 0x00002405ff097984 */ /* 0x000e220008000800 */
[----:B-1----:R-:W-:Y:S02]  /*16d0*/  ISETP.NE.AND P0, PT, R8, RZ, PT ;  /* 0x000000ff0800720c */ /* 0x002fe40003f05270 */
[----:B0-----:R-:W-:-:S04]  /*16e0*/  VIADDMNMX.RELU R9, R9, 0xffffffff, R18, !PT ;  /* 0xffffffff09097846 */ /* 0x001fc80007801112 */
[----:B------:R-:W-:-:S04]  /*16f0*/  SEL R8, R18, R9, !P0 ;  /* 0x0000000912087207 */ /* 0x000fc80004000000 */
        /* <DEDUP_REMOVED lines=14> */
[----:B------:R-:W-:-:S07]  /*17e0*/  VIADDMNMX.RELU R19, R17, 0xffffffff, R0, !PT ;  /* 0xffffffff11137846 */ /* 0x000fce0007801100 */
.L_x_3:
[----:B------:R-:W-:Y:S05]  /*17f0*/  BSYNC.RECONVERGENT B0 ;  /* 0x0000000000007941 */ /* 0x000fea0003800200 */
.L_x_1:
[----:B------:R-:W1:Y:S01]  /*1800*/  S2R R0, SR_TID.X ;  /* 0x0000000000007919 */ /* 0x000e620000002100 */
[----:B------:R-:W2:Y:S01]  /*1810*/  S2UR UR6, SR_CgaCtaId ;  /* 0x00000000000679c3 */ /* 0x000ea20000008800 */
[----:B------:R-:W-:Y:S01]  /*1820*/  UMOV UR5, 0x400 ;  /* 0x0000040000057882 */ /* 0x000fe20000000000 */
[----:B0-----:R-:W0:Y:S06]  /*1830*/  S2R R2, SR_LANEID ;  /* 0x0000000000027919 */ /* 0x001e2c0000000000 */
[----:B------:R-:W-:Y:S01]  /*1840*/  BAR.SYNC.DEFER_BLOCKING 0x0 ;  /* 0x0000000000007b1d */ /* 0x000fe20000010000 */
[----:B--2---:R-:W-:-:S05]  /*1850*/  ULEA UR5, UR6, UR5, 0x18 ;  /* 0x0000000506057291 */ /* 0x004fca000f8ec0ff */
[----:B------:R-:W2:Y:S01]  /*1860*/  LDCU.64 UR6, c[0x0][0x388] ;  /* 0x00007100ff0677ac */ /* 0x000ea20008000a00 */
[----:B-1----:R-:W-:-:S05]  /*1870*/  SHF.R.U32.HI R3, RZ, 0x5, R0 ;  /* 0x00000005ff037819 */ /* 0x002fca0000011600 */
[----:B0-----:R-:W-:-:S05]  /*1880*/  IMAD R3, R3, 0x1e0, R2 ;  /* 0x000001e003037824 */ /* 0x001fca00078e0202 */
[----:B------:R-:W-:-:S05]  /*1890*/  LEA R37, R3, UR5, 0x2 ;  /* 0x0000000503257c11 */ /* 0x000fca000f8e10ff */
[----:B------:R-:W-:Y:S01]  /*18a0*/  IMAD R3, R2, 0x38, R37 ;  /* 0x0000003802037824 */ /* 0x000fe200078e0225 */
[----:B--2---:R-:W-:-:S04]  /*18b0*/  IADD3 R2, P0, PT, R35, UR6, RZ ;  /* 0x0000000623027c10 */ /* 0x004fc8000ff1e0ff */
[----:B------:R-:W-:Y:S04]  /*18c0*/  STS [R3], R8 ;  /* 0x0000000803007388 */ /* 0x000fe80000000800 */
[----:B------:R-:W-:Y:S04]  /*18d0*/  STS [R3+0x4], R14 ;  /* 0x0000040e03007388 */ /* 0x000fe80000000800 */
        /* <DEDUP_REMOVED lines=12> */
[----:B------:R0:W-:Y:S01]  /*19a0*/  STS [R3+0x38], R19 ;  /* 0x0000381303007388 */ /* 0x0001e20000000800 */
[----:B------:R-:W-:-:S03]  /*19b0*/  NOP ;  /* 0x0000000000007918 */ /* 0x000fc60000000000 */
[----:B------:R-:W1:Y:S01]  /*19c0*/  LDS R11, [R37] ;  /* 0x00000000250b7984 */ /* 0x000e620000000800 */
[----:B0-----:R-:W-:-:S03]  /*19d0*/  IADD3.X R3, PT, PT, R34, UR7, RZ, P0, !PT ;  /* 0x0000000722037c10 */ /* 0x001fc600087fe4ff */
[----:B------:R-:W0:Y:S04]  /*19e0*/  LDS R13, [R37+0x80] ;  /* 0x00008000250d7984 */ /* 0x000e280000000800 */
[----:B------:R-:W2:Y:S04]  /*19f0*/  LDS R7, [R37+0x100] ;  /* 0x0001000025077984 */ /* 0x000ea80000000800 */
[----:B------:R-:W3:Y:S04]  /*1a00*/  LDS R15, [R37+0x180] ;  /* 0x00018000250f7984 */ /* 0x000ee80000000800 */
[----:B------:R-:W4:Y:S04]  /*1a10*/  LDS R5, [R37+0x200] ;  /* 0x0002000025057984 */ /* 0x000f280000000800 */
[----:B------:R-:W5:Y:S04]  /*1a20*/  LDS R21, [R37+0x280] ;  /* 0x0002800025157984 */ /* 0x000f680000000800 */
        /* <DEDUP_REMOVED lines=9> */
[----:B-1----:R-:W-:Y:S04]  /*1ac0*/  STG.E desc[UR8][R2.64], R11 ;  /* 0x0000000b02007986 */ /* 0x002fe8000c101908 */
[----:B0-----:R-:W-:Y:S04]  /*1ad0*/  STG.E desc[UR8][R2.64+0x80], R13 ;  /* 0x0000800d02007986 */ /* 0x001fe8000c101908 */
[----:B--2---:R-:W-:Y:S04]  /*1ae0*/  STG.E desc[UR8][R2.64+0x100], R7 ;  /* 0x0001000702007986 */ /* 0x004fe8000c101908 */
[----:B---3--:R-:W-:Y:S04]  /*1af0*/  STG.E desc[UR8][R2.64+0x180], R15 ;  /* 0x0001800f02007986 */ /* 0x008fe8000c101908 */
[----:B----4-:R-:W-:Y:S04]  /*1b00*/  STG.E desc[UR8][R2.64+0x200], R5 ;  /* 0x0002000502007986 */ /* 0x010fe8000c101908 */
[----:B-----5:R-:W-:Y:S04]  /*1b10*/  STG.E desc[UR8][R2.64+0x280], R21 ;  /* 0x0002801502007986 */ /* 0x020fe8000c101908 */
[----:B------:R-:W-:Y:S04]  /*1b20*/  STG.E desc[UR8][R2.64+0x300], R9 ;  /* 0x0003000902007986 */ /* 0x000fe8000c101908 */
[----:B------:R-:W-:Y:S04]  /*1b30*/  STG.E desc[UR8][R2.64+0x380], R17 ;  /* 0x0003801102007986 */ /* 0x000fe8000c101908 */
[----:B------:R-:W-:Y:S04]  /*1b40*/  STG.E desc[UR8][R2.64+0x400], R19 ;  /* 0x0004001302007986 */ /* 0x000fe8000c101908 */
[----:B------:R-:W-:Y:S04]  /*1b50*/  STG.E desc[UR8][R2.64+0x480], R23 ;  /* 0x0004801702007986 */ /* 0x000fe8000c101908 */
[----:B------:R-:W-:Y:S04]  /*1b60*/  STG.E desc[UR8][R2.64+0x500], R25 ;  /* 0x0005001902007986 */ /* 0x000fe8000c101908 */
[----:B------:R-:W-:Y:S04]  /*1b70*/  STG.E desc[UR8][R2.64+0x580], R27 ;  /* 0x0005801b02007986 */ /* 0x000fe8000c101908 */
[----:B------:R-:W-:Y:S04]  /*1b80*/  STG.E desc[UR8][R2.64+0x600], R29 ;  /* 0x0006001d02007986 */ /* 0x000fe8000c101908 */
[----:B------:R-:W-:Y:S04]  /*1b90*/  STG.E desc[UR8][R2.64+0x680], R31 ;  /* 0x0006801f02007986 */ /* 0x000fe8000c101908 */
[----:B------:R-:W-:Y:S01]  /*1ba0*/  STG.E desc[UR8][R2.64+0x700], R33 ;  /* 0x0007002102007986 */ /* 0x000fe2000c101908 */
[----:B------:R-:W-:Y:S05]  /*1bb0*/  EXIT ;  /* 0x000000000000794d */ /* 0x000fea0003800000 */
.L_x_0:
[----:B------:R-:W-:-:S04]  /*1bc0*/  ISETP.NE.U32.AND P0, PT, R7, RZ, PT ;  /* 0x000000ff0700720c */ /* 0x000fc80003f05070 */
[----:B------:R-:W-:-:S13]  /*1bd0*/  ISETP.NE.AND.EX P0, PT, R0, RZ, PT, P0 ;  /* 0x000000ff0000720c */ /* 0x000fda0003f05300 */
[----:B------:R-:W-:Y:S05]  /*1be0*/  @!P0 EXIT ;  /* 0x000000000000894d */ /* 0x000fea0003800000 */
[----:B------:R-:W0:Y:S02]  /*1bf0*/  LDC.64 R2, c[0x0][0x380] ;  /* 0x0000e000ff027b82 */ /* 0x000e240000000a00 */
[----:B0-----:R-:W-:-:S05]  /*1c00*/  IMAD.WIDE R2, R20, 0x1e00, R2 ;  /* 0x00001e0014027825 */ /* 0x001fca00078e0202 */
[----:B------:R0:W2:Y:S01]  /*1c10*/  LDG.E R5, desc[UR8][R2.64] ;  /* 0x0000000802057981 */ /* 0x0000a2000c1e1900 */
[----:B------:R-:W1:Y:S02]  /*1c20*/  S2R R36, SR_TID.X ;  /* 0x0000000000247919 */ /* 0x000e640000002100 */
[C---:B-1----:R-:W-:Y:S02]  /*1c30*/  LOP3.LUT R0, R36.reuse, 0x1f, RZ, 0xc0, !PT ;  /* 0x0000001f24007812 */ /* 0x042fe400078ec0ff */
[----:B------:R-:W-:-:S05]  /*1c40*/  LOP3.LUT R9, R36, 0x3e0, RZ, 0xc0, !PT ;  /* 0x000003e024097812 */ /* 0x000fca00078ec0ff */
[----:B------:R-:W-:-:S04]  /*1c50*/  IMAD R34, R9, 0xf, R0 ;  /* 0x0000000f09227824 */ /* 0x000fc800078e0200 */
[C---:B------:R-:W-:Y:S01]  /*1c60*/  VIADD R0, R34.reuse, 0x20 ;  /* 0x0000002022007836 */ /* 0x040fe20000000000 */
[CC--:B------:R-:W-:Y:S01]  /*1c70*/  ISETP.GE.U32.AND P3, PT, R34.reuse, R7.reuse, PT ;  /* 0x000000072200720c */ /* 0x0c0fe20003f66070 */
[C---:B------:R-:W-:Y:S01]  /*1c80*/  VIADD R4, R34.reuse, 0x40 ;  /* 0x0000004022047836 */ /* 0x040fe20000000000 */
[C---:B0-----:R-:W-:Y:S01]  /*1c90*/  LEA R2, P2, R34.reuse, R2, 0x2 ;  /* 0x0000000222027211 */ /* 0x041fe200078410ff */
[----:B------:R-:W-:Y:S01]  /*1ca0*/  VIADD R6, R34, 0x60 ;  /* 0x0000006022067836 */ /* 0x000fe20000000000 */
[-C--:B------:R-:W-:Y:S01]  /*1cb0*/  ISETP.GE.U32.AND P4, PT, R0, R7.reuse, PT ;  /* 0x000000070000720c */ /* 0x080fe20003f86070 */
[----:B------:R-:W-:Y:S01]  /*1cc0*/  VIADD R0, R34, 0x80 ;  /* 0x0000008022007836 */ /* 0x000fe20000000000 */
[-C--:B------:R-:W-:Y:S01]  /*1cd0*/  ISETP.GE.U32.AND P5, PT, R4, R7.reuse, PT ;  /* 0x000000070400720c */ /* 0x080fe20003fa6070 */
[----:B------:R-:W-:Y:S01]  /*1ce0*/  IMAD.X R3, RZ, RZ, R3, P2 ;  /* 0x000000ffff037224 */ /* 0x000fe200010e0603 */
[-C--:B------:R-:W-:Y:S01]  /*1cf0*/  ISETP.GE.U32.AND P6, PT, R6, R7.reuse, PT ;  /* 0x000000070600720c */ /* 0x080fe20003fc6070 */
[----:B------:R-:W-:Y:S01]  /*1d00*/  VIADD R4, R34, 0xa0 ;  /* 0x000000a022047836 */ /* 0x000fe20000000000 */
[----:B------:R-:W-:Y:S01]  /*1d10*/  ISETP.GE.U32.AND P0, PT, R0, R7, PT ;  /* 0x000000070000720c */ /* 0x000fe20003f06070 */
[----:B------:R-:W-:-:S03]  /*1d20*/  VIADD R0, R34, 0xc0 ;  /* 0x000000c022007836 */ /* 0x000fc60000000000 */
[-C--:B------:R-:W-:Y:S01]  /*1d30*/  ISETP.GE.U32.AND P1, PT, R4, R7.reuse, PT ;  /* 0x000000070400720c */ /* 0x080fe20003f26070 */
[----:B------:R-:W-:Y:S01]  /*1d40*/  VIADD R4, R34, 0x100 ;  /* 0x0000010022047836 */ /* 0x000fe20000000000 */
[-C--:B------:R-:W-:Y:S01]  /*1d50*/  ISETP.GE.U32.AND P2, PT, R0, R7.reuse, PT ;  /* 0x000000070000720c */ /* 0x080fe20003f46070 */
[----:B------:R-:W-:Y:S02]  /*1d60*/  VIADD R0, R34, 0xe0 ;  /* 0x000000e022007836 */ /* 0x000fe40000000000 */
[----:B--2---:R-:W-:Y:S02]  /*1d70*/  IMAD.MOV.U32 R9, RZ, RZ, R5 ;  /* 0x000000ffff097224 */ /* 0x004fe400078e0005 */
[----:B------:R-:W2:Y:S01]  /*1d80*/  @!P3 LDG.E R5, desc[UR8][R2.64] ;  /* 0x000000080205b981 */ /* 0x000ea2000c1e1900 */
[----:B------:R-:W-:Y:S01]  /*1d90*/  ISETP.GE.U32.AND P3, PT, R0, R7, PT ;  /* 0x000000070000720c */ /* 0x000fe20003f66070 */
[--C-:B------:R-:W-:Y:S02]  /*1da0*/  IMAD.MOV.U32 R11, RZ, RZ, R9.reuse ;  /* 0x000000ffff0b7224 */ /* 0x100fe400078e0009 */
[----:B------:R-:W-:-:S02]  /*1db0*/  IMAD.MOV.U32 R13, RZ, RZ, R9 ;  /* 0x000000ffff0d7224 */ /* 0x000fc400078e0009 */
[----:B------:R-:W-:Y:S02]  /*1dc0*/  VIADD R0, R34, 0x120 ;  /* 0x0000012022007836 */ /* 0x000fe40000000000 */
[----:B------:R-:W3:Y:S01]  /*1dd0*/  @!P4 LDG.E R11, desc[UR8][R2.64+0x80] ;  /* 0x00008008020bc981 */ /* 0x000ee2000c1e1900 */
[--C-:B------:R-:W-:Y:S01]  /*1de0*/  IMAD.MOV.U32 R15, RZ, RZ, R9.reuse ;  /* 0x000000ffff0f7224 */ /* 0x100fe200078e0009 */
[-C--:B------:R-:W-:Y:S01]  /*1df0*/  ISETP.GE.U32.AND P4, PT, R4, R7.reuse, PT ;  /* 0x000000070400720c */ /* 0x080fe20003f86070 */
[--C-:B------:R-:W-:Y:S01]  /*1e00*/  IMAD.MOV.U32 R17, RZ, RZ, R9.reuse ;  /* 0x000000ffff117224 */ /* 0x100fe200078e0009 */
[----:B------:R-:W4:Y:S01]  /*1e10*/  @!P5 LDG.E R13, desc[UR8][R2.64+0x100] ;  /* 0x00010008020dd981 */ /* 0x000f22000c1e1900 */
[-C--:B------:R-:W-:Y:S01]  /*1e20*/  ISETP.GE.U32.AND P5, PT, R0, R7.reuse, PT ;  /* 0x000000070000720c */ /* 0x080fe20003fa6070 */
[C---:B------:R-:W-:Y:S02]  /*1e30*/  VIADD R4, R34.reuse, 0x140 ;  /* 0x0000014022047836 */ /* 0x040fe40000000000 */
[----:B------:R-:W-:Y:S01]  /*1e40*/  VIADD R0, R34, 0x160 ;  /* 0x0000016022007836 */ /* 0x000fe20000000000 */
[----:B------:R-:W5:Y:S01]  /*1e50*/  @!P6 LDG.E R15, desc[UR8][R2.64+0x180] ;  /* 0x00018008020fe981 */ /* 0x000f62000c1e1900 */
[--C-:B------:R-:W-:Y:S01]  /*1e60*/  IMAD.MOV.U32 R19, RZ, RZ, R9.reuse ;  /* 0x000000ffff137224 */ /* 0x100fe200078e0009 */
[-C--:B------:R-:W-:Y:S01]  /*1e70*/  ISETP.GE.U32.AND P6, PT, R4, R7.reuse, PT ;  /* 0x000000070400720c */ /* 0x080fe20003fc6070 */
[--C-:B------:R-:W-:Y:S01]  /*1e80*/  IMAD.MOV.U32 R21, RZ, RZ, R9.reuse ;  /* 0x000000ffff157224 */ /* 0x100fe200078e0009 */
[----:B------:R-:W5:Y:S01]  /*1e90*/  @!P0 LDG.E R17, desc[UR8][R2.64+0x200] ;  /* 0x0002000802118981 */ /* 0x000f62000c1e1900 */
[----:B------:R-:W-:Y:S01]  /*1ea0*/  ISETP.GE.U32.AND P0, PT, R0, R7, PT ;  /* 0x000000070000720c */ /* 0x000fe20003f06070 */
[----:B------:R-:W-:-:S02]  /*1eb0*/  IMAD.MOV.U32 R23, RZ, RZ, R9 ;  /* 0x000000ffff177224 */ /* 0x000fc400078e0009 */
[C---:B------:R-:W-:Y:S01]  /*1ec0*/  VIADD R0, R34.reuse, 0x180 ;  /* 0x0000018022007836 */ /* 0x040fe20000000000 */
[----:B------:R-:W5:Y:S01]  /*1ed0*/  @!P1 LDG.E R19, desc[UR8][R2.64+0x280] ;  /* 0x0002800802139981 */ /* 0x000f62000c1e1900 */
[C---:B------:R-:W-:Y:S02]  /*1ee0*/  VIADD R4, R34.reuse, 0x1a0 ;  /* 0x000001a022047836 */ /* 0x040fe40000000000 */
[----:B------:R-:W-:Y:S01]  /*1ef0*/  VIADD R34, R34, 0x1c0 ;  /* 0x000001c022227836 */ /* 0x000fe20000000000 */
[----:B------:R-:W5:Y:S01]  /*1f00*/  @!P2 LDG.E R21, desc[UR8][R2.64+0x300] ;  /* 0x000300080215a981 */ /* 0x000f62000c1e1900 */
[-C--:B------:R-:W-:Y:S02]  /*1f10*/  ISETP.GE.U32.AND P1, PT, R0, R7.reuse, PT ;  /* 0x000000070000720c */ /* 0x080fe40003f26070 */
[-C--:B------:R-:W-:Y:S01]  /*1f20*/  ISETP.GE.U32.AND P2, PT, R4, R7.reuse, PT ;  /* 0x000000070400720c */ /* 0x080fe20003f46070 */
[----:B------:R-:W5:Y:S01]  /*1f30*/  @!P3 LDG.E R23, desc[UR8][R2.64+0x380] ;  /* 0x000380080217b981 */ /* 0x000f62000c1e1900 */
[----:B------:R-:W-:Y:S01]  /*1f40*/  ISETP.GE.U32.AND P3, PT, R34, R7, PT ;  /* 0x000000072200720c */ /* 0x000fe20003f66070 */
[----:B------:R-:W-:-:S02]  /*1f50*/  IMAD.MOV.U32 R7, RZ, RZ, R9 ;  /* 0x000000ffff077224 */ /* 0x000fc400078e0009 */
[--C-:B------:R-:W-:Y:S02]  /*1f60*/  IMAD.MOV.U32 R25, RZ, RZ, R9.reuse ;  /* 0x000000ffff197224 */ /* 0x100fe400078e0009 */
[--C-:B------:R-:W-:Y:S02]  /*1f70*/  IMAD.MOV.U32 R27, RZ, RZ, R9.reuse ;  /* 0x000000ffff1b7224 */ /* 0x100fe400078e0009 */
[--C-:B------:R-:W-:Y:S01]  /*1f80*/  IMAD.MOV.U32 R29, RZ, RZ, R9.reuse ;  /* 0x000000ffff1d7224 */ /* 0x100fe200078e0009 */
[----:B------:R-:W5:Y:S01]  /*1f90*/  @!P4 LDG.E R7, desc[UR8][R2.64+0x400] ;  /* 0x000400080207c981 */ /* 0x000f62000c1e1900 */
[--C-:B------:R-:W-:Y:S02]  /*1fa0*/  IMAD.MOV.U32 R33, RZ, RZ, R9.reuse ;  /* 0x000000ffff217224 */ /* 0x100fe400078e0009 */
[----:B------:R-:W-:Y:S01]  /*1fb0*/  IMAD.MOV.U32 R35, RZ, RZ, R9 ;  /* 0x000000ffff237224 */ /* 0x000fe200078e0009 */
[----:B------:R-:W5:Y:S04]  /*1fc0*/  @!P5 LDG.E R25, desc[UR8][R2.64+0x480] ;  /* 0x000480080219d981 */ /* 0x000f68000c1e1900 */
[----:B------:R-:W5:Y:S04]  /*1fd0*/  @!P6 LDG.E R27, desc[UR8][R2.64+0x500] ;  /* 0x00050008021be981 */ /* 0x000f68000c1e1900 */
[----:B------:R-:W5:Y:S04]  /*1fe0*/  @!P0 LDG.E R29, desc[UR8][R2.64+0x580] ;  /* 0x00058008021d8981 */ /* 0x000f68000c1e1900 */
[----:B------:R-:W5:Y:S04]  /*1ff0*/  @!P1 LDG.E R33, desc[UR8][R2.64+0x600] ;  /* 0x0006000802219981 */ /* 0x000f68000c1e1900 */
[----:B------:R-:W5:Y:S04]  /*2000*/  @!P2 LDG.E R35, desc[UR8][R2.64+0x680] ;  /* 0x000680080223a981 */ /* 0x000f68000c1e1900 */
[----:B------:R0:W5:Y:S01]  /*2010*/  @!P3 LDG.E R9, desc[UR8][R2.64+0x700] ;  /* 0x000700080209b981 */ /* 0x000162000c1e1900 */
[----:B------:R-:W1:Y:S01]  /*2020*/  S2R R31, SR_LANEID ;  /* 0x00000000001f7919 */ /* 0x000e620000000000 */
[----:B------:R-:W0:Y:S01]  /*2030*/  S2UR UR5, SR_CgaCtaId ;  /* 0x00000000000579c3 */ /* 0x000e220000008800 */
[----:B------:R-:W-:Y:S01]  /*2040*/  SHF.R.U32.HI R24, RZ, 0x5, R36 ;  /* 0x00000005ff187819 */ /* 0x000fe20000011624 */
[----:B------:R-:W-:Y:S01]  /*2050*/  UMOV UR4, 0x400 ;  /* 0x0000040000047882 */ /* 0x000fe20000000000 */
[----:B------:R-:W-:Y:S01]  /*2060*/  ISETP.NE.AND P0, PT, R20, RZ, PT ;  /* 0x000000ff1400720c */ /* 0x000fe20003f05270 */
[----:B0-----:R-:W-:-:S02]  /*2070*/  ULEA UR6, UR5, UR4, 0x18 ;  /* 0x0000000405067291 */ /* 0x001fc4000f8ec0ff */
        /* <DEDUP_REMOVED lines=36> */
[----:B0-----:R-:W-:Y:S01]  /*22c0*/  VIADDMNMX.RELU R9, R3, 0xffffffff, R4, !PT ;  /* 0xffffffff03097846 */ /* 0x001fe20007801104 */
[----:B------:R-:W-:Y:S01]  /*22d0*/  BSSY.RECONVERGENT B0, `(.L_x_24) ;  /* 0x0000033000007945 */ /* 0x000fe20003800200 */
[----:B------:R-:W-:Y:S02]  /*22e0*/  ISETP.GE.AND P0, PT, R31, 0x1, PT ;  /* 0x000000011f00780c */ /* 0x000fe40003f06270 */
[----:B------:R-:W-:Y:S02]  /*22f0*/  VIADDMNMX.RELU R9, R9, 0xffffffff, R30, !PT ;  /* 0xffffffff09097846 */ /* 0x000fe4000780111e */
[----:B------:R-:W-:Y:S02]  /*2300*/  ISETP.NE.AND P1, PT, R31, 0x1f, PT ;  /* 0x0000001f1f00780c */ /* 0x000fe40003f25270 */
[----:B------:R-:W-:Y:S02]  /*2310*/  VIADDMNMX.RELU R8, R9, 0xffffffff, R28, !PT ;  /* 0xffffffff09087846 */ /* 0x000fe4000780111c */
[----:B------:R-:W-:-:S02]  /*2320*/  ISETP.GE.U32.AND P2, PT, R36, 0x20, PT ;  /* 0x000000202400780c */ /* 0x000fc40003f46070 */
[----:B------:R-:W-:Y:S02]  /*2330*/  VIADDMNMX.RELU R9, R8, 0xffffffff, R5, !PT ;  /* 0xffffffff08097846 */ /* 0x000fe40007801105 */
[----:B------:R-:W-:Y:S02]  /*2340*/  ISETP.NE.AND P3, PT, R36, RZ, PT ;  /* 0x000000ff2400720c */ /* 0x000fe40003f65270 */
[----:B------:R-:W-:-:S03]  /*2350*/  VIADDMNMX.RELU R8, R9, 0xffffffff, R6, !PT ;  /* 0xffffffff09087846 */ /* 0x000fc60007801106 */
[----:B------:R-:W-:Y:S02]  /*2360*/  @!P1 LEA R22, R24, UR6, 0x2 ;  /* 0x0000000618169c11 */ /* 0x000fe4000f8e10ff */
        /* <DEDUP_REMOVED lines=27> */
[----:B------:R-:W-:Y:S01]  /*2520*/  SEL R10, R8, R9, !P0 ;  /* 0x00000009080a7207 */ /* 0x000fe20004000000 */
[----:B------:R0:W-:Y:S04]  /*2530*/  @!P1 STS [R22+0x10], R9 ;  /* 0x0000100916009388 */ /* 0x0001e80000000800 */
[----:B------:R0:W1:Y:S01]  /*2540*/  SHFL.UP PT, R20, R10, 0x1, RZ ;  /* 0x042000000a147989 */ /* 0x00006200000e00ff */
[----:B------:R-:W-:Y:S06]  /*2550*/  BAR.SYNC.DEFER_BLOCKING 0x0 ;  /* 0x0000000000007b1d */ /* 0x000fec0000010000 */
[----:B------:R-:W-:Y:S05]  /*2560*/  @!P2 BRA `(.L_x_25) ;  /* 0x000000000024a947 */ /* 0x000fea0003800000 */
[----:B0-----:R-:W0:Y:S01]  /*2570*/  LDS.128 R8, [UR6+0x10] ;  /* 0x00001006ff087984 */ /* 0x001e220008000c00 */
[C---:B------:R-:W-:Y:S02]  /*2580*/  ISETP.NE.AND P0, PT, R24.reuse, 0x3, PT ;  /* 0x000000031800780c */ /* 0x040fe40003f05270 */
[----:B------:R-:W-:Y:S02]  /*2590*/  ISETP.NE.AND P1, PT, R24, 0x2, PT ;  /* 0x000000021800780c */ /* 0x000fe40003f25270 */
[----:B0-----:R-:W-:-:S04]  /*25a0*/  VIADDMNMX.RELU R9, R8, 0xffffffff, R9, !PT ;  /* 0xffffffff08097846 */ /* 0x001fc80007801109 */
[----:B------:R-:W-:-:S05]  /*25b0*/  VIADDMNMX.RELU R11, R9, 0xffffffff, R10, !PT ;  /* 0xffffffff090b7846 */ /* 0x000fca000780110a */
[----:B------:R-:W-:Y:S02]  /*25c0*/  @P0 SEL R11, R9, R8, !P1 ;  /* 0x00000008090b0207 */ /* 0x000fe40004800000 */
[----:B------:R-:W-:Y:S02]  /*25d0*/  ISETP.NE.AND P0, PT, R31, RZ, PT ;  /* 0x000000ff1f00720c */ /* 0x000fe40003f05270 */
[----:B-1----:R-:W-:-:S04]  /*25e0*/  VIADDMNMX.RELU R20, R11, 0xffffffff, R20, !PT ;  /* 0xffffffff0b147846 */ /* 0x002fc80007801114 */
[----:B------:R-:W-:-:S07]  /*25f0*/  SEL R20, R11, R20, !P0 ;  /* 0x000000140b147207 */ /* 0x000fce0004000000 */
.L_x_25:
[----:B------:R-:W-:Y:S05]  /*2600*/  BSYNC.RECONVERGENT B0 ;  /* 0x0000000000007941 */ /* 0x000fea0003800200 */
.L_x_24:
[----:B-1----:R-:W-:-:S04]  /*2610*/  VIADDMNMX.RELU R20, R20, 0xffffffff, R3, !PT ;  /* 0xffffffff14147846 */ /* 0x002fc80007801103 */
[----:B------:R-:W-:-:S04]  /*2620*/  SEL R3, R3, R20, !P3 ;  /* 0x0000001403037207 */ /* 0x000fc80005800000 */
[----:B0-----:R-:W-:-:S04]  /*2630*/  VIADDMNMX.RELU R9, R3, 0xffffffff, R4, !PT ;  /* 0xffffffff03097846 */ /* 0x001fc80007801104 */
        /* <DEDUP_REMOVED lines=13> */
[----:B------:R-:W-:Y:S06]  /*2710*/  BRA `(.L_x_26) ;  /* 0x0000000c00747947 */ /* 0x000fec0003800000 */
.L_x_23:
        /* <DEDUP_REMOVED lines=53> */
[----:B------:R-:W-:-:S07]  /*2a70*/  ISETP.NE.AND P2, PT, R36, RZ, PT ;  /* 0x000000ff2400720c */ /* 0x000fce0003f45270 */
[----:B------:R-:W1:Y:S06]  /*2a80*/  LDC.64 R8, c[0x0][0x390] ;  /* 0x0000e400ff087b82 */ /* 0x000e6c0000000a00 */
[----:B------:R-:W-:Y:S01]  /*2a90*/  @!P2 IMAD.MOV.U32 R10, RZ, RZ, 0x64 ;  /* 0x00000064ff0aa424 */ /* 0x000fe200078e00ff */
[----:B------:R-:W-:Y:S01]  /*2aa0*/  @!P2 STS [UR6+0xc], R11 ;  /* 0x00000c0bff00a988 */ /* 0x000fe20008000806 */
[----:B0-----:R-:W-:Y:S02]  /*2ab0*/  ISETP.GT.U32.AND P1, PT, R21, 0x1f3, PT ;  /* 0x000001f31500780c */ /* 0x001fe40003f24070 */
[----:B------:R-:W-:Y:S01]  /*2ac0*/  LOP3.LUT R21, RZ, R36, RZ, 0x33, !PT ;  /* 0x00000024ff157212 */ /* 0x000fe200078e33ff */
[----:B-1----:R-:W-:-:S05]  /*2ad0*/  IMAD.WIDE R32, R20, 0x8, R8 ;  /* 0x0000000814207825 */ /* 0x002fca00078e0208 */
[----:B------:R0:W-:Y:S02]  /*2ae0*/  @!P2 ST.E.64.STRONG.GPU desc[UR8][R32.64+0x100], R10 ;  /* 0x0001000a2000a985 */ /* 0x0001e4000c10fb08 */
[----:B0-----:R-:W-:-:S03]  /*2af0*/  IMAD.IADD R10, R20, 0x1, R21 ;  /* 0x00000001140a7824 */ /* 0x001fc600078e0215 */
[----:B------:R-:W-:Y:S05]  /*2b00*/  @P1 BRA `(.L_x_28) ;  /* 0x0000000000081947 */ /* 0x000fea0003800000 */
[----:B------:R0:W-:Y:S06]  /*2b10*/  MEMBAR.SC.CTA ;  /* 0x0000000000007992 */ /* 0x0001ec0000000000 */
[----:B0-----:R-:W-:Y:S05]  /*2b20*/  BRA `(.L_x_29) ;  /* 0x0000000000087947 */ /* 0x001fea0003800000 */
.L_x_28:
[----:B------:R-:W-:Y:S05]  /*2b30*/  NANOSLEEP 0x1c2 ;  /* 0x000001c20000795d */ /* 0x000fea0003800000 */
[----:B------:R-:W-:Y:S01]  /*2b40*/  NOP ;  /* 0x0000000000007918 */ /* 0x000fe20000000000 */
.L_x_29:
[----:B------:R-:W-:-:S05]  /*2b50*/  IMAD.WIDE R8, R10, 0x8, R8 ;  /* 0x000000080a087825 */ /* 0x000fca00078e0208 */
[----:B------:R-:W2:Y:S01]  /*2b60*/  LD.E.64.STRONG.GPU R20, desc[UR8][R8.64+0x100] ;  /* 0x0001000808147980 */ /* 0x000ea2000c10fb00 */
[----:B------:R-:W-:Y:S01]  /*2b70*/  UMOV UR4, 0xffffffff ;  /* 0xffffffff00047882 */ /* 0x000fe20000000000 */
[----:B--2---:R-:W-:Y:S02]  /*2b80*/  ISETP.NE.AND P0, PT, R20, 0x63, PT ;  /* 0x000000631400780c */ /* 0x004fe40003f05270 */
[----:B------:R-:W-:Y:S11]  /*2b90*/  BRA.DIV UR4, `(.L_x_30) ;  /* 0x0000001a04547947 */ /* 0x000ff6000b800000 */
[----:B------:R-:W-:-:S13]  /*2ba0*/  VOTE.ANY P0, !P0 ;  /* 0x0000000000ff7806 */ /* 0x000fda0004000100 */
.L_x_78:
[----:B------:R-:W-:Y:S05]  /*2bb0*/  @!P0 BRA `(.L_x_31) ;  /* 0x0000000000308947 */ /* 0x000fea0003800000 */
.L_x_35:
[----:B------:R-:W-:Y:S05]  /*2bc0*/  YIELD ;  /* 0x0000000000007946 */ /* 0x000fea0003800000 */
[----:B------:R-:W-:Y:S05]  /*2bd0*/  @P1 BRA `(.L_x_32) ;  /* 0x0000000000081947 */ /* 0x000fea0003800000 */
[----:B------:R0:W-:Y:S06]  /*2be0*/  MEMBAR.SC.CTA ;  /* 0x0000000000007992 */ /* 0x0001ec0000000000 */
[----:B0-----:R-:W-:Y:S05]  /*2bf0*/  BRA `(.L_x_33) ;  /* 0x0000000000087947 */ /* 0x001fea0003800000 */
.L_x_32:
[----:B------:R-:W-:Y:S05]  /*2c00*/  NANOSLEEP 0x15e ;  /* 0x0000015e0000795d */ /* 0x000fea0003800000 */
[----:B------:R-:W-:Y:S01]  /*2c10*/  NOP ;  /* 0x0000000000007918 */ /* 0x000fe20000000000 */
.L_x_33:
[----:B------:R-:W2:Y:S01]  /*2c20*/  LD.E.64.STRONG.GPU R20, desc[UR8][R8.64+0x100] ;  /* 0x0001000808147980 */ /* 0x000ea2000c10fb00 */
[----:B------:R-:W-:Y:S01]  /*2c30*/  UMOV UR4, 0xffffffff ;  /* 0xffffffff00047882 */ /* 0x000fe20000000000 */
[----:B--2---:R-:W-:Y:S02]  /*2c40*/  ISETP.NE.AND P0, PT, R20, 0x63, PT ;  /* 0x000000631400780c */ /* 0x004fe40003f05270 */
[----:B------:R-:W-:Y:S11]  /*2c50*/  BRA.DIV UR4, `(.L_x_34) ;  /* 0x0000001a04447947 */ /* 0x000ff6000b800000 */
[----:B------:R-:W-:-:S13]  /*2c60*/  VOTE.ANY P0, !P0 ;  /* 0x0000000000ff7806 */ /* 0x000fda0004000100 */
.L_x_81:
[----:B------:R-:W-:Y:S05]  /*2c70*/  @P0 BRA `(.L_x_35) ;  /* 0xfffffffc00d00947 */ /* 0x000fea000383ffff */
.L_x_31:
[----:B------:R-:W-:Y:S01]  /*2c80*/  UMOV UR4, 0xffffffff ;  /* 0xffffffff00047882 */ /* 0x000fe20000000000 */
[----:B------:R-:W-:Y:S02]  /*2c90*/  ISETP.NE.AND P3, PT, R20, 0x65, PT ;  /* 0x000000651400780c */ /* 0x000fe40003f65270 */
[----:B------:R-:W-:Y:S11]  /*2ca0*/  BRA.DIV UR4, `(.L_x_36) ;  /* 0x0000001a04507947 */ /* 0x000ff6000b800000 */
[----:B------:R-:W0:Y:S01]  /*2cb0*/  S2R R35, SR_GEMASK ;  /* 0x0000000000237919 */ /* 0x000e220000003c00 */
[----:B------:R-:W-:Y:S01]  /*2cc0*/  VOTE.ANY R24, PT, !P3 ;  /* 0x0000000000187806 */ /* 0x000fe200058e0100 */
[----:B------:R-:W-:-:S03]  /*2cd0*/  VIADD R23, R31, 0x2 ;  /* 0x000000021f177836 */ /* 0x000fc60000000000 */
[----:B0-----:R-:W-:-:S05]  /*2ce0*/  LOP3.LUT R24, R24, 0x80000000, R35, 0xec, !PT ;  /* 0x8000000018187812 */ /* 0x001fca00078eec23 */
[----:B------:R-:W-:-:S05]  /*2cf0*/  VIADD R9, R24, 0xffffffff ;  /* 0xffffffff18097836 */ /* 0x000fca0000000000 */
[----:B------:R-:W-:-:S04]  /*2d00*/  LOP3.LUT R9, R24, R9, RZ, 0xc, !PT ;  /* 0x0000000918097212 */ /* 0x000fc800078e0cff */
[----:B------:R0:W1:Y:S02]  /*2d10*/  POPC R26, R9 ;  /* 0x00000009001a7309 */ /* 0x0000640000000000 */
[C---:B0-----:R-:W-:Y:S01]  /*2d20*/  VIADD R9, R31.reuse, 0x4 ;  /* 0x000000041f097836 */ /* 0x041fe20000000000 */
[----:B-1----:R-:W0:Y:S01]  /*2d30*/  SHFL.DOWN PT, R25, R21, 0x1, R26 ;  /* 0x0820000015197989 */ /* 0x002e2200000e001a */
[----:B------:R-:W-:Y:S02]  /*2d40*/  ISETP.GE.AND P0, PT, R31, R26, PT ;  /* 0x0000001a1f00720c */ /* 0x000fe40003f06270 */
[----:B0-----:R-:W-:-:S04]  /*2d50*/  VIADDMNMX.RELU R8, R25, 0xffffffff, R21, !PT ;  /* 0xffffffff19087846 */ /* 0x001fc80007801115 */
[----:B------:R-:W-:Y:S01]  /*2d60*/  SEL R37, R8, R21, !P0 ;  /* 0x0000001508257207 */ /* 0x000fe20004000000 */
[----:B------:R-:W-:Y:S01]  /*2d70*/  VIADD R21, R31, 0x10 ;  /* 0x000000101f157836 */ /* 0x000fe20000000000 */
[----:B------:R-:W-:-:S03]  /*2d80*/  ISETP.GT.AND P0, PT, R23, R26, PT ;  /* 0x0000001a1700720c */ /* 0x000fc60003f04270 */
[----:B------:R-:W0:Y:S01]  /*2d90*/  SHFL.DOWN PT, R25, R37, 0x2, R26 ;  /* 0x0840000025197989 */ /* 0x000e2200000e001a */
[----:B------:R-:W-:Y:S02]  /*2da0*/  ISETP.GT.AND P3, PT, R21, R26, PT ;  /* 0x0000001a1500720c */ /* 0x000fe40003f64270 */
[----:B0-----:R-:W-:-:S04]  /*2db0*/  VIADDMNMX.RELU R8, R25, 0xffffffff, R37, !PT ;  /* 0xffffffff19087846 */ /* 0x001fc80007801125 */
[----:B------:R-:W-:Y:S02]  /*2dc0*/  SEL R27, R37, R8, P0 ;  /* 0x00000008251b7207 */ /* 0x000fe40000000000 */
[----:B------:R-:W-:Y:S01]  /*2dd0*/  ISETP.GT.AND P0, PT, R9, R26, PT ;  /* 0x0000001a0900720c */ /* 0x000fe20003f04270 */
[----:B------:R-:W-:Y:S02]  /*2de0*/  VIADD R9, R31, 0x8 ;  /* 0x000000081f097836 */ /* 0x000fe40000000000 */
[----:B------:R-:W0:Y:S02]  /*2df0*/  SHFL.DOWN PT, R25, R27, 0x4, R26 ;  /* 0x088000001b197989 */ /* 0x000e2400000e001a */
[----:B0-----:R-:W-:-:S04]  /*2e00*/  VIADDMNMX.RELU R8, R25, 0xffffffff, R27, !PT ;  /* 0xffffffff19087846 */ /* 0x001fc8000780111b */
[----:B------:R-:W-:Y:S02]  /*2e10*/  SEL R29, R27, R8, P0 ;  /* 0x000000081b1d7207 */ /* 0x000fe40000000000 */
[----:B------:R-:W-:-:S03]  /*2e20*/  ISETP.GT.AND P0, PT, R9, R26, PT ;  /* 0x0000001a0900720c */ /* 0x000fc60003f04270 */
[----:B------:R-:W0:Y:S02]  /*2e30*/  SHFL.DOWN PT, R25, R29, 0x8, R26 ;  /* 0x090000001d197989 */ /* 0x000e2400000e001a */
[----:B0-----:R-:W-:-:S04]  /*2e40*/  VIADDMNMX.RELU R8, R25, 0xffffffff, R29, !PT ;  /* 0xffffffff19087846 */ /* 0x001fc8000780111d */
[----:B------:R-:W-:Y:S02]  /*2e50*/  SEL R37, R29, R8, P0 ;  /* 0x000000081d257207 */ /* 0x000fe40000000000 */
[----:B------:R-:W0:Y:S01]  /*2e60*/  LDC.64 R8, c[0x0][0x390] ;  /* 0x0000e400ff087b82 */ /* 0x000e220000000a00 */
[----:B------:R-:W-:Y:S02]  /*2e70*/  ISETP.NE.AND P0, PT, R20, 0x65, PT ;  /* 0x000000651400780c */ /* 0x000fe40003f05270 */
[----:B------:R-:W1:Y:S11]  /*2e80*/  SHFL.DOWN PT, R25, R37, 0x10, R26 ;  /* 0x0a00000025197989 */ /* 0x000e7600000e001a */
[----:B------:R-:W-:-:S02]  /*2e90*/  VOTE.ALL P0, P0 ;  /* 0x0000000000ff7806 */ /* 0x000fc40000000000 */
[----:B0-----:R-:W-:Y:S02]  /*2ea0*/  IADD3 R27, P4, PT, R8, 0x100, RZ ;  /* 0x00000100081b7810 */ /* 0x001fe40007f9e0ff */
[----:B-1----:R-:W-:-:S03]  /*2eb0*/  VIADDMNMX.RELU R8, R25, 0xffffffff, R37, !PT ;  /* 0xffffffff19087846 */ /* 0x002fc60007801125 */
[----:B------:R-:W-:Y:S01]  /*2ec0*/  IMAD.X R29, RZ, RZ, R9, P4 ;  /* 0x000000ffff1d7224 */ /* 0x000fe200020e0609 */
[----:B------:R-:W-:-:S07]  /*2ed0*/  SEL R26, R37, R8, P3 ;  /* 0x00000008251a7207 */ /* 0x000fce0001800000 */
.L_x_90:
[----:B------:R-:W-:Y:S05]  /*2ee0*/  @!P0 BRA `(.L_x_37) ;  /* 0x0000000000e88947 */ /* 0x000fea0003800000 */
.L_x_45:
        /* <DEDUP_REMOVED lines=9> */
.L_x_93:
[----:B------:R-:W-:Y:S05]  /*2f80*/  @!P0 BRA `(.L_x_39) ;  /* 0x0000000000308947 */ /* 0x000fea0003800000 */
.L_x_43:
[----:B------:R-:W-:Y:S05]  /*2f90*/  YIELD ;  /* 0x0000000000007946 */ /* 0x000fea0003800000 */
[----:B------:R-:W-:Y:S05]  /*2fa0*/  @P1 BRA `(.L_x_40) ;  /* 0x0000000000081947 */ /* 0x000fea0003800000 */
[----:B------:R0:W-:Y:S06]  /*2fb0*/  MEMBAR.SC.CTA ;  /* 0x0000000000007992 */ /* 0x0001ec0000000000 */
[----:B0-----:R-:W-:Y:S05]  /*2fc0*/  BRA `(.L_x_41) ;  /* 0x0000000000087947 */ /* 0x001fea0003800000 */
.L_x_40:
[----:B------:R-:W-:Y:S05]  /*2fd0*/  NANOSLEEP 0x15e ;  /* 0x0000015e0000795d */ /* 0x000fea0003800000 */
[----:B------:R-:W-:Y:S01]  /*2fe0*/  NOP ;  /* 0x0000000000007918 */ /* 0x000fe20000000000 */
.L_x_41:
[----:B------:R-:W2:Y:S01]  /*2ff0*/  LD.E.64.STRONG.GPU R20, desc[UR8][R8.64+-0x100] ;  /* 0xffff000808147980 */ /* 0x000ea2000c10fb00 */
[----:B------:R-:W-:Y:S01]  /*3000*/  UMOV UR4, 0xffffffff ;  /* 0xffffffff00047882 */ /* 0x000fe20000000000 */
[----:B--2---:R-:W-:Y:S02]  /*3010*/  ISETP.NE.AND P0, PT, R20, 0x63, PT ;  /* 0x000000631400780c */ /* 0x004fe40003f05270 */
[----:B------:R-:W-:Y:S11]  /*3020*/  BRA.DIV UR4, `(.L_x_42) ;  /* 0x0000001a04947947 */ /* 0x000ff6000b800000 */
[----:B------:R-:W-:-:S13]  /*3030*/  VOTE.ANY P0, !P0 ;  /* 0x0000000000ff7806 */ /* 0x000fda0004000100 */
.L_x_96:
[----:B------:R-:W-:Y:S05]  /*3040*/  @P0 BRA `(.L_x_43) ;  /* 0xfffffffc00d00947 */ /* 0x000fea000383ffff */
.L_x_39:
[----:B------:R-:W-:Y:S01]  /*3050*/  UMOV UR4, 0xffffffff ;  /* 0xffffffff00047882 */ /* 0x000fe20000000000 */
[----:B------:R-:W-:Y:S02]  /*3060*/  ISETP.NE.AND P0, PT, R20, 0x65, PT ;  /* 0x000000651400780c */ /* 0x000fe40003f05270 */
[----:B------:R-:W-:Y:S11]  /*3070*/  BRA.DIV UR4, `(.L_x_44) ;  /* 0x0000001a04a07947 */ /* 0x000ff6000b800000 */
[----:B------:R-:W-:Y:S01]  /*3080*/  VOTE.ANY R24, PT, !P0 ;  /* 0x0000000000187806 */ /* 0x000fe200040e0100 */
[----:B------:R-:W-:-:S03]  /*3090*/  VIADD R10, R10, 0xffffffe0 ;  /* 0xffffffe00a0a7836 */ /* 0x000fc60000000000 */
[----:B------:R-:W-:-:S05]  /*30a0*/  LOP3.LUT R24, R24, 0x80000000, R35, 0xec, !PT ;  /* 0x8000000018187812 */ /* 0x000fca00078eec23 */
[----:B------:R-:W-:-:S05]  /*30b0*/  VIADD R9, R24, 0xffffffff ;  /* 0xffffffff18097836 */ /* 0x000fca0000000000 */
[----:B------:R-:W-:-:S04]  /*30c0*/  LOP3.LUT R9, R24, R9, RZ, 0xc, !PT ;  /* 0x0000000918097212 */ /* 0x000fc800078e0cff */
[----:B------:R0:W1:Y:S02]  /*30d0*/  POPC R8, R9 ;  /* 0x0000000900087309 */ /* 0x0000640000000000 */
[C---:B0-----:R-:W-:Y:S01]  /*30e0*/  VIADD R9, R31.reuse, 0x8 ;  /* 0x000000081f097836 */ /* 0x041fe20000000000 */
[----:B-1----:R-:W0:Y:S01]  /*30f0*/  SHFL.DOWN PT, R25, R21, 0x1, R8 ;  /* 0x0820000015197989 */ /* 0x002e2200000e0008 */
[----:B------:R-:W-:Y:S02]  /*3100*/  ISETP.GE.AND P0, PT, R31, R8, PT ;  /* 0x000000081f00720c */ /* 0x000fe40003f06270 */
[----:B0-----:R-:W-:-:S04]  /*3110*/  VIADDMNMX.RELU R24, R25, 0xffffffff, R21, !PT ;  /* 0xffffffff19187846 */ /* 0x001fc80007801115 */
[----:B------:R-:W-:Y:S02]  /*3120*/  SEL R37, R24, R21, !P0 ;  /* 0x0000001518257207 */ /* 0x000fe40004000000 */
[----:B------:R-:W-:-:S03]  /*3130*/  ISETP.GT.AND P0, PT, R23, R8, PT ;  /* 0x000000081700720c */ /* 0x000fc60003f04270 */
[----:B------:R-:W0:Y:S02]  /*3140*/  SHFL.DOWN PT, R25, R37, 0x2, R8 ;  /* 0x0840000025197989 */ /* 0x000e2400000e0008 */
[----:B0-----:R-:W-:Y:S01]  /*3150*/  VIADDMNMX.RELU R24, R25, 0xffffffff, R37, !PT ;  /* 0xffffffff19187846 */ /* 0x001fe20007801125 */
[----:B------:R-:W-:-:S03]  /*3160*/  VIADD R25, R31, 0x4 ;  /* 0x000000041f197836 */ /* 0x000fc60000000000 */
[----:B------:R-:W-:Y:S02]  /*3170*/  SEL R37, R37, R24, P0 ;  /* 0x0000001825257207 */ /* 0x000fe40000000000 */
[----:B------:R-:W-:-:S03]  /*3180*/  ISETP.GT.AND P0, PT, R25, R8, PT ;  /* 0x000000081900720c */ /* 0x000fc60003f04270 */
[----:B------:R-:W0:Y:S02]  /*3190*/  SHFL.DOWN PT, R25, R37, 0x4, R8 ;  /* 0x0880000025197989 */ /* 0x000e2400000e0008 */
[----:B0-----:R-:W-:-:S04]  /*31a0*/  VIADDMNMX.RELU R24, R25, 0xffffffff, R37, !PT ;  /* 0xffffffff19187846 */ /* 0x001fc80007801125 */
[----:B------:R-:W-:Y:S02]  /*31b0*/  SEL R21, R37, R24, P0 ;  /* 0x0000001825157207 */ /* 0x000fe40000000000 */
[-C--:B------:R-:W-:Y:S01]  /*31c0*/  ISETP.GT.AND P0, PT, R9, R8.reuse, PT ;  /* 0x000000080900720c */ /* 0x080fe20003f04270 */
[----:B------:R-:W-:Y:S02]  /*31d0*/  VIADD R9, R31, 0x10 ;  /* 0x000000101f097836 */ /* 0x000fe40000000000 */
[----:B------:R-:W0:Y:S03]  /*31e0*/  SHFL.DOWN PT, R25, R21, 0x8, R8 ;  /* 0x0900000015197989 */ /* 0x000e2600000e0008 */
[----:B------:R-:W-:Y:S02]  /*31f0*/  ISETP.GT.AND P3, PT, R9, R8, PT ;  /* 0x000000080900720c */ /* 0x000fe40003f64270 */
        /* <DEDUP_REMOVED lines=8> */
.L_x_105:
[----:B------:R-:W-:Y:S05]  /*3280*/  @P0 BRA `(.L_x_45) ;  /* 0xfffffffc00180947 */ /* 0x000fea000383ffff */
.L_x_37:
[----:B------:R-:W-:Y:S01]  /*3290*/  ISETP.NE.AND P0, PT, R31, RZ, PT ;  /* 0x000000ff1f00720c */ /* 0x000fe20003f05270 */
[----:B------:R-:W0:Y:S01]  /*32a0*/  @!P2 S2R R9, SR_CgaCtaId ;  /* 0x000000000009a919 */ /* 0x000e220000008800 */
[----:B------:R-:W-:Y:S01]  /*32b0*/  @!P2 MOV R8, 0x400 ;  /* 0x000004000008a802 */ /* 0x000fe20000000f00 */
[----:B------:R-:W-:Y:S01]  /*32c0*/  @!P2 IMAD.MOV.U32 R10, RZ, RZ, 0x65 ;  /* 0x00000065ff0aa424 */ /* 0x000fe200078e00ff */
[----:B------:R-:W-:-:S05]  /*32d0*/  @!P2 VIADDMNMX R11, R26, 0xffffffff, R11, !PT ;  /* 0xffffffff1a0ba846 */ /* 0x000fca000780010b */
[----:B------:R1:W-:Y:S04]  /*32e0*/  @!P2 ST.E.64.STRONG.GPU desc[UR8][R32.64+0x100], R10 ;  /* 0x0001000a2000a985 */ /* 0x0003e8000c10fb08 */
[----:B------:R-:W2:Y:S01]  /*32f0*/  @!P0 S2R R21, SR_CgaCtaId ;  /* 0x0000000000158919 */ /* 0x000ea20000008800 */
[----:B------:R-:W-:Y:S01]  /*3300*/  @!P0 MOV R20, 0x400 ;  /* 0x0000040000148802 */ /* 0x000fe20000000f00 */
[----:B------:R-:W-:Y:S01]  /*3310*/  @!P0 IMAD.MOV.U32 R22, RZ, RZ, R26 ;  /* 0x000000ffff168224 */ /* 0x000fe200078e001a */
[----:B0-----:R-:W-:-:S05]  /*3320*/  @!P2 LEA R8, R9, R8, 0x18 ;  /* 0x000000080908a211 */ /* 0x001fca00078ec0ff */
[----:B------:R1:W-:Y:S04]  /*3330*/  @!P2 STS [R8+0x8], R11 ;  /* 0x0000080b0800a388 */ /* 0x0003e80000000800 */
[----:B------:R1:W-:Y:S01]  /*3340*/  @!P2 STS [R8+0x4], R26 ;  /* 0x0000041a0800a388 */ /* 0x0003e20000000800 */
[----:B--2---:R-:W-:-:S05]  /*3350*/  @!P0 LEA R21, R21, R20, 0x18 ;  /* 0x0000001415158211 */ /* 0x004fca00078ec0ff */
[----:B------:R1:W-:Y:S02]  /*3360*/  @!P0 STS [R21+0x24], R26 ;  /* 0x0000241a15008388 */ /* 0x0003e40000000800 */
.L_x_27:
[----:B------:R-:W-:Y:S05]  /*3370*/  WARPSYNC.ALL ;  /* 0x0000000000007948 */ /* 0x000fea0003800000 */
[----:B------:R-:W0:Y:S08]  /*3380*/  S2UR UR4, SR_CgaCtaId ;  /* 0x00000000000479c3 */ /* 0x000e300000008800 */
[----:B------:R-:W-:Y:S01]  /*3390*/  BAR.SYNC.DEFER_BLOCKING 0x0 ;  /* 0x0000000000007b1d */ /* 0x000fe20000010000 */
[----:B------:R-:W-:-:S05]  /*33a0*/  ISETP.NE.AND P0, PT, R36, RZ, PT ;  /* 0x000000ff2400720c */ /* 0x000fca0003f05270 */
[----:B------:R-:W-:Y:S02]  /*33b0*/  UMOV UR6, 0x400 ;  /* 0x0000040000067882 */ /* 0x000fe40000000000 */
[----:B0-----:R-:W-:-:S09]  /*33c0*/  ULEA UR6, UR4, UR6, 0x18 ;  /* 0x0000000604067291 */ /* 0x001fd2000f8ec0ff */
[----:B------:R-:W0:Y:S02]  /*33d0*/  LDS R9, [UR6+0x24] ;  /* 0x00002406ff097984 */ /* 0x000e240008000800 */
[----:B0-----:R-:W-:-:S04]  /*33e0*/  VIADDMNMX.RELU R9, R9, 0xffffffff, R22, !PT ;  /* 0xffffffff09097846 */ /* 0x001fc80007801116 */
[----:B------:R-:W-:-:S04]  /*33f0*/  SEL R22, R22, R9, !P0 ;  /* 0x0000000916167207 */ /* 0x000fc80004000000 */
[----:B------:R-:W-:-:S04]  /*3400*/  VIADDMNMX.RELU R3, R22, 0xffffffff, R3, !PT ;  /* 0xffffffff16037846 */ /* 0x000fc80007801103 */
[----:B------:R-:W-:-:S04]  /*3410*/  VIADDMNMX.RELU R9, R3, 0xffffffff, R4, !PT ;  /* 0xffffffff03097846 */ /* 0x000fc80007801104 */
[----:B-1----:R-:W-:-:S04]  /*3420*/  VIADDMNMX.RELU R11, R9, 0xffffffff, R30, !PT ;  /* 0xffffffff090b7846 */ /* 0x002fc8000780111e */
        /* <DEDUP_REMOVED lines=12> */
.L_x_26:
[----:B------:R-:W-:Y:S01]  /*34f0*/  BAR.SYNC.DEFER_BLOCKING 0x0 ;  /* 0x0000000000007b1d */ /* 0x000fe20000010000 */
[----:B------:R-:W-:-:S05]  /*3500*/  ISETP.NE.AND P0, PT, R36, RZ, PT ;  /* 0x000000ff2400720c */ /* 0x000fca0003f05270 */
[----:B------:R-:W0:Y:S01]  /*3510*/  LDCU UR4, c[0x0][0x398] ;  /* 0x00007300ff0477ac */ /* 0x000e220008000800 */
[----:B------:R-:W1:Y:S01]  /*3520*/  S2R R4, SR_TID.X ;  /* 0x0000000000047919 */ /* 0x000e620000002100 */
[----:B------:R-:W2:Y:S01]  /*3530*/  LDCU.64 UR10, c[0x0][0x388] ;  /* 0x00007100ff0a77ac */ /* 0x000ea20008000a00 */
[----:B------:R3:W-:Y:S01]  /*3540*/  STS [R2], R3 ;  /* 0x0000000302007388 */ /* 0x0007e20000000800 */
[----:B0-----:R-:W-:-:S03]  /*3550*/  UIADD3 UR4, UPT, UPT, UR7, UR4, URZ ;  /* 0x0000000407047290 */ /* 0x001fc6000fffe0ff */
[----:B------:R0:W-:Y:S01]  /*3560*/  STS [R2+0x14], R6 ;  /* 0x0000140602007388 */ /* 0x0001e20000000800 */
[----:B------:R-:W-:-:S03]  /*3570*/  UIMAD.WIDE UR4, UR4, 0x780, URZ ;  /* 0x00000780040478a5 */ /* 0x000fc6000f8e02ff */
[----:B------:R-:W-:Y:S01]  /*3580*/  STS [R2+0x4], R9 ;  /* 0x0000040902007388 */ /* 0x000fe20000000800 */
[----:B---3--:R-:W0:Y:S03]  /*3590*/  LDC R3, c[0x0][0x3a0] ;  /* 0x0000e800ff037b82 */ /* 0x008e260000000800 */
[----:B------:R-:W-:Y:S04]  /*35a0*/  STS [R2+0x8], R11 ;  /* 0x0000080b02007388 */ /* 0x000fe80000000800 */
[----:B------:R-:W-:Y:S04]  /*35b0*/  STS [R2+0xc], R28 ;  /* 0x00000c1c02007388 */ /* 0x000fe80000000800 */
[----:B------:R-:W-:Y:S04]  /*35c0*/  STS [R2+0x10], R5 ;  /* 0x0000100502007388 */ /* 0x000fe80000000800 */
[----:B------:R-:W-:Y:S04]  /*35d0*/  STS [R2+0x18], R7 ;  /* 0x0000180702007388 */ /* 0x000fe80000000800 */
[----:B------:R-:W-:Y:S04]  /*35e0*/  STS [R2+0x1c], R12 ;  /* 0x00001c0c02007388 */ /* 0x000fe80000000800 */
[----:B------:R-:W-:Y:S01]  /*35f0*/  STS [R2+0x20], R13 ;  /* 0x0000200d02007388 */ /* 0x000fe20000000800 */
[----:B0-----:R-:W-:Y:S01]  /*3600*/  VIADD R6, R3, -UR4 ;  /* 0x8000000403067c36 */ /* 0x001fe20008000000 */
[----:B-1----:R-:W-:-:S02]  /*3610*/  LOP3.LUT R3, R4, 0x3e0, RZ, 0xc0, !PT ;  /* 0x000003e004037812 */ /* 0x002fc400078ec0ff */
[----:B------:R-:W-:Y:S04]  /*3620*/  STS [R2+0x24], R14 ;  /* 0x0000240e02007388 */ /* 0x000fe80000000800 */
[----:B------:R-:W-:Y:S04]  /*3630*/  STS [R2+0x28], R15 ;  /* 0x0000280f02007388 */ /* 0x000fe80000000800 */
[----:B------:R-:W-:Y:S04]  /*3640*/  STS [R2+0x2c], R16 ;  /* 0x00002c1002007388 */ /* 0x000fe80000000800 */
[----:B------:R-:W-:Y:S04]  /*3650*/  STS [R2+0x30], R17 ;  /* 0x0000301102007388 */ /* 0x000fe80000000800 */
[----:B------:R-:W-:Y:S04]  /*3660*/  STS [R2+0x34], R18 ;  /* 0x0000341202007388 */ /* 0x000fe80000000800 */
[----:B------:R0:W-:Y:S01]  /*3670*/  STS [R2+0x38], R19 ;  /* 0x0000381302007388 */ /* 0x0001e20000000800 */
[----:B------:R-:W-:-:S03]  /*3680*/  NOP ;  /* 0x0000000000007918 */ /* 0x000fc60000000000 */
[----:B------:R-:W-:Y:S01]  /*3690*/  LDS R31, [R0] ;  /* 0x00000000001f7984 */ /* 0x000fe20000000800 */
[----:B0-----:R-:W-:-:S03]  /*36a0*/  LOP3.LUT R2, R4, 0x1f, RZ, 0xc0, !PT ;  /* 0x0000001f04027812 */ /* 0x001fc600078ec0ff */
[----:B------:R-:W-:Y:S04]  /*36b0*/  LDS R33, [R0+0x80] ;  /* 0x0000800000217984 */ /* 0x000fe80000000800 */
[----:B------:R-:W-:Y:S01]  /*36c0*/  LDS R35, [R0+0x100] ;  /* 0x0001000000237984 */ /* 0x000fe20000000800 */
[----:B------:R-:W-:-:S03]  /*36d0*/  IMAD R8, R3, 0xf, R2 ;  /* 0x0000000f03087824 */ /* 0x000fc600078e0202 */
[----:B------:R-:W-:Y:S01]  /*36e0*/  LDS R29, [R0+0x180] ;  /* 0x00018000001d7984 */ /* 0x000fe20000000800 */
[----:B------:R-:W-:-:S03]  /*36f0*/  VIADD R10, R8, 0xa0 ;  /* 0x000000a0080a7836 */ /* 0x000fc60000000000 */
[----:B------:R-:W-:Y:S04]  /*3700*/  LDS R25, [R0+0x200] ;  /* 0x0002000000197984 */ /* 0x000fe80000000800 */
        /* <DEDUP_REMOVED lines=9> */
[----:B------:R0:W-:Y:S04]  /*37a0*/  LDS R23, [R0+0x700] ;  /* 0x0007000000177984 */ /* 0x0001e80000000800 */
[----:B------:R1:W-:Y:S01]  /*37b0*/  @!P0 STS [UR6+0x1e00], R6 ;  /* 0x001e0006ff008988 */ /* 0x0003e20008000806 */
[----:B------:R-:W-:Y:S01]  /*37c0*/  BAR.SYNC.DEFER_BLOCKING 0x0 ;  /* 0x0000000000007b1d */ /* 0x000fe20000010000 */
[C---:B------:R-:W-:Y:S01]  /*37d0*/  IADD3 R3, P0, PT, R8.reuse, UR4, RZ ;  /* 0x0000000408037c10 */ /* 0x040fe2000ff1e0ff */
[----:B0-----:R-:W-:-:S02]  /*37e0*/  VIADD R0, R8, 0x20 ;  /* 0x0000002008007836 */ /* 0x001fc40000000000 */
[----:B-1----:R-:W-:Y:S02]  /*37f0*/  VIADD R6, R8, 0x40 ;  /* 0x0000004008067836 */ /* 0x002fe40000000000 */
[----:B------:R-:W-:Y:S01]  /*3800*/  IMAD.X R4, RZ, RZ, UR5, P0 ;  /* 0x00000005ff047e24 */ /* 0x000fe200080e06ff */
[----:B--2---:R-:W-:-:S04]  /*3810*/  LEA R2, P0, R3, UR10, 0x2 ;  /* 0x0000000a03027c11 */ /* 0x004fc8000f8010ff */
[----:B------:R-:W-:Y:S01]  /*3820*/  LEA.HI.X R3, R3, UR11, R4, 0x2, P0 ;  /* 0x0000000b03037c11 */ /* 0x000fe200080f1404 */
[C---:B------:R-:W-:Y:S01]  /*3830*/  VIADD R4, R8.reuse, 0x60 ;  /* 0x0000006008047836 */ /* 0x040fe20000000000 */
[----:B------:R-:W0:Y:S02]  /*3840*/  LDS R27, [UR6+0x1e00] ;  /* 0x001e0006ff1b7984 */ /* 0x000e240008000800 */
[-C--:B0-----:R-:W-:Y:S02]  /*3850*/  ISETP.GE.AND P3, PT, R8, R27.reuse, PT ;  /* 0x0000001b0800720c */ /* 0x081fe40003f66270 */
[-C--:B------:R-:W-:Y:S01]  /*3860*/  ISETP.GE.AND P4, PT, R0, R27.reuse, PT ;  /* 0x0000001b0000720c */ /* 0x080fe20003f86270 */
[----:B------:R-:W-:Y:S01]  /*3870*/  VIADD R0, R8, 0xc0 ;  /* 0x000000c008007836 */ /* 0x000fe20000000000 */
[-C--:B------:R-:W-:Y:S01]  /*3880*/  ISETP.GE.AND P5, PT, R6, R27.reuse, PT ;  /* 0x0000001b0600720c */ /* 0x080fe20003fa6270 */
[----:B------:R-:W-:Y:S01]  /*3890*/  VIADD R6, R8, 0x80 ;  /* 0x0000008008067836 */ /* 0x000fe20000000000 */
[-C--:B------:R-:W-:Y:S01]  /*38a0*/  ISETP.GE.AND P6, PT, R4, R27.reuse, PT ;  /* 0x0000001b0400720c */ /* 0x080fe20003fc6270 */
[----:B------:R-:W-:Y:S01]  /*38b0*/  VIADD R4, R8, 0x100 ;  /* 0x0000010008047836 */ /* 0x000fe20000000000 */
[-C--:B------:R-:W-:Y:S01]  /*38c0*/  ISETP.GE.AND P2, PT, R0, R27.reuse, PT ;  /* 0x0000001b0000720c */ /* 0x080fe20003f46270 */
[----:B------:R-:W-:Y:S01]  /*38d0*/  VIADD R0, R8, 0xe0 ;  /* 0x000000e008007836 */ /* 0x000fe20000000000 */
[----:B------:R-:W-:-:S02]  /*38e0*/  ISETP.GE.AND P0, PT, R6, R27, PT ;  /* 0x0000001b0600720c */ /* 0x000fc40003f06270 */
[-C--:B------:R-:W-:Y:S01]  /*38f0*/  ISETP.GE.AND P1, PT, R10, R27.reuse, PT ;  /* 0x0000001b0a00720c */ /* 0x080fe20003f26270 */
[----:B------:R0:W-:Y:S01]  /*3900*/  @!P3 STG.E desc[UR8][R2.64], R31 ;  /* 0x0000001f0200b986 */ /* 0x0001e2000c101908 */
[-C--:B------:R-:W-:Y:S01]  /*3910*/  ISETP.GE.AND P3, PT, R0, R27.reuse, PT ;  /* 0x0000001b0000720c */ /* 0x080fe20003f66270 */
[----:B------:R-:W-:Y:S02]  /*3920*/  VIADD R0, R8, 0x120 ;  /* 0x0000012008007836 */ /* 0x000fe40000000000 */
[----:B------:R0:W-:Y:S01]  /*3930*/  @!P4 STG.E desc[UR8][R2.64+0x80], R33 ;  /* 0x000080210200c986 */ /* 0x0001e2000c101908 */
[-C--:B------:R-:W-:Y:S01]  /*3940*/  ISETP.GE.AND P4, PT, R4, R27.reuse, PT ;  /* 0x0000001b0400720c */ /* 0x080fe20003f86270 */
[----:B------:R-:W-:Y:S02]  /*3950*/  VIADD R4, R8, 0x140 ;  /* 0x0000014008047836 */ /* 0x000fe40000000000 */
[----:B------:R0:W-:Y:S01]  /*3960*/  @!P5 STG.E desc[UR8][R2.64+0x100], R35 ;  /* 0x000100230200d986 */ /* 0x0001e2000c101908 */
[----:B------:R-:W-:Y:S01]  /*3970*/  ISETP.GE.AND P5, PT, R0, R27, PT ;  /* 0x0000001b0000720c */ /* 0x000fe20003fa6270 */
[----:B------:R-:W-:-:S02]  /*3980*/  VIADD R0, R8, 0x160 ;  /* 0x0000016008007836 */ /* 0x000fc40000000000 */
[----:B------:R0:W-:Y:S01]  /*3990*/  @!P6 STG.E desc[UR8][R2.64+0x180], R29 ;  /* 0x0001801d0200e986 */ /* 0x0001e2000c101908 */
[-C--:B------:R-:W-:Y:S01]  /*39a0*/  ISETP.GE.AND P6, PT, R4, R27.reuse, PT ;  /* 0x0000001b0400720c */ /* 0x080fe20003fc6270 */
[C---:B------:R-:W-:Y:S02]  /*39b0*/  VIADD R4, R8.reuse, 0x180 ;  /* 0x0000018008047836 */ /* 0x040fe40000000000 */
[----:B------:R-:W-:Y:S01]  /*39c0*/  VIADD R8, R8, 0x1a0 ;  /* 0x000001a008087836 */ /* 0x000fe20000000000 */
[----:B------:R0:W-:Y:S01]  /*39d0*/  @!P0 STG.E desc[UR8][R2.64+0x200], R25 ;  /* 0x0002001902008986 */ /* 0x0001e2000c101908 */
[----:B------:R-:W-:-:S03]  /*39e0*/  ISETP.GE.AND P0, PT, R0, R27, PT ;  /* 0x0000001b0000720c */ /* 0x000fc60003f06270 */
[----:B------:R0:W-:Y:S01]  /*39f0*/  @!P1 STG.E desc[UR8][R2.64+0x280], R13 ;  /* 0x0002800d02009986 */ /* 0x0001e2000c101908 */
[----:B------:R-:W-:-:S03]  /*3a00*/  ISETP.GE.AND P1, PT, R4, R27, PT ;  /* 0x0000001b0400720c */ /* 0x000fc60003f26270 */
[----:B------:R0:W-:Y:S01]  /*3a10*/  @!P2 STG.E desc[UR8][R2.64+0x300], R15 ;  /* 0x0003000f0200a986 */ /* 0x0001e2000c101908 */
[----:B------:R-:W-:-:S03]  /*3a20*/  ISETP.GE.AND P2, PT, R8, R27, PT ;  /* 0x0000001b0800720c */ /* 0x000fc60003f46270 */
[----:B------:R0:W-:Y:S01]  /*3a30*/  @!P3 STG.E desc[UR8][R2.64+0x380], R11 ;  /* 0x0003800b0200b986 */ /* 0x0001e2000c101908 */
[----:B------:R-:W-:-:S03]  /*3a40*/  ISETP.GE.AND P3, PT, R34, R27, PT ;  /* 0x0000001b2200720c */ /* 0x000fc60003f66270 */
[----:B------:R0:W-:Y:S04]  /*3a50*/  @!P4 STG.E desc[UR8][R2.64+0x400], R9 ;  /* 0x000400090200c986 */ /* 0x0001e8000c101908 */
[----:B------:R0:W-:Y:S04]  /*3a60*/  @!P5 STG.E desc[UR8][R2.64+0x480], R7 ;  /* 0x000480070200d986 */ /* 0x0001e8000c101908 */
[----:B------:R0:W-:Y:S04]  /*3a70*/  @!P6 STG.E desc[UR8][R2.64+0x500], R5 ;  /* 0x000500050200e986 */ /* 0x0001e8000c101908 */
[----:B------:R0:W-:Y:S04]  /*3a80*/  @!P0 STG.E desc[UR8][R2.64+0x580], R21 ;  /* 0x0005801502008986 */ /* 0x0001e8000c101908 */
[----:B------:R0:W-:Y:S04]  /*3a90*/  @!P1 STG.E desc[UR8][R2.64+0x600], R19 ;  /* 0x0006001302009986 */ /* 0x0001e8000c101908 */
[----:B------:R0:W-:Y:S01]  /*3aa0*/  @!P2 STG.E desc[UR8][R2.64+0x680], R17 ;  /* 0x000680110200a986 */ /* 0x0001e2000c101908 */
[----:B------:R-:W-:Y:S05]  /*3ab0*/  @P3 EXIT ;  /* 0x000000000000394d */ /* 0x000fea0003800000 */
[----:B------:R-:W-:Y:S01]  /*3ac0*/  STG.E desc[UR8][R2.64+0x700], R23 ;  /* 0x0007001702007986 */ /* 0x000fe2000c101908 */
[----:B------:R-:W-:Y:S05]  /*3ad0*/  EXIT ;  /* 0x000000000000794d */ /* 0x000fea0003800000 */
.L_x_7:
[----:B------:R-:W-:Y:S01]  /*3ae0*/  BSSY B1, `(.L_x_46) ;  /* 0x0000006000017945 */ /* 0x000fe20003800000 */
[----:B------:R-:W-:Y:S01]  /*3af0*/  PLOP3.LUT P0, PT, P0, PT, PT, 0x8, 0x80 ;  /* 0x000000000080781c */ /* 0x000fe2000070e170 */
[----:B------:R-:W-:-:S12]  /*3b00*/  IMAD.MOV.U32 R24, RZ, RZ, -0x1 ;  /* 0xffffffffff187424 */ /* 0x000fd800078e00ff */
[----:B------:R-:W-:Y:S05]  /*3b10*/  WARPSYNC.COLLECTIVE R24, `(.L_x_47) ;  /* 0x0000000018087348 */ /* 0x000fea0003c00000 */
[----:B------:R-:W-:Y:S01]  /*3b20*/  VOTE.ANY P0, P0 ;  /* 0x0000000000ff7806 */ /* 0x000fe20000000100 */
[----:B------:R-:W-:-:S12]  /*3b30*/  ENDCOLLECTIVE ;  /* 0x000000000000791b */ /* 0x000fd80003800000 */
.L_x_47:
[----:B------:R-:W-:Y:S05]  /*3b40*/  BSYNC B1 ;  /* 0x0000000000017941 */ /* 0x000fea0003800000 */
.L_x_46:
[----:B------:R-:W-:Y:S05]  /*3b50*/  BRA `(.L_x_48) ;  /* 0xffffffd000c07947 */ /* 0x000fea000383ffff */
.L_x_11:
[----:B------:R-:W-:Y:S01]  /*3b60*/  BSSY B1, `(.L_x_49) ;  /* 0x0000006000017945 */ /* 0x000fe20003800000 */
[----:B------:R-:W-:Y:S01]  /*3b70*/  PLOP3.LUT P0, PT, P0, PT, PT, 0x8, 0x80 ;  /* 0x000000000080781c */ /* 0x000fe2000070e170 */
[----:B------:R-:W-:-:S12]  /*3b80*/  IMAD.MOV.U32 R24, RZ, RZ, -0x1 ;  /* 0xffffffffff187424 */ /* 0x000fd800078e00ff */
[----:B------:R-:W-:Y:S05]  /*3b90*/  WARPSYNC.COLLECTIVE R24, `(.L_x_50) ;  /* 0x0000000018087348 */ /* 0x000fea0003c00000 */
[----:B------:R-:W-:Y:S01]  /*3ba0*/  VOTE.ANY P0, P0 ;  /* 0x0000000000ff7806 */ /* 0x000fe20000000100 */
[----:B------:R-:W-:-:S12]  /*3bb0*/  ENDCOLLECTIVE ;  /* 0x000000000000791b */ /* 0x000fd80003800000 */
.L_x_50:
[----:B------:R-:W-:Y:S05]  /*3bc0*/  BSYNC B1 ;  /* 0x0000000000017941 */ /* 0x000fea0003800000 */
.L_x_49:
[----:B------:R-:W-:Y:S05]  /*3bd0*/  BRA `(.L_x_51) ;  /* 0xffffffd000d07947 */ /* 0x000fea000383ffff */
.L_x_13:
[----:B------:R-:W0:Y:S01]  /*3be0*/  S2R R8, SR_GEMASK ;  /* 0x0000000000087919 */ /* 0x000e220000003c00 */
[----:B------:R-:W-:Y:S01]  /*3bf0*/  BSSY B1, `(.L_x_52) ;  /* 0x0000007000017945 */ /* 0x000fe20003800000 */
[----:B------:R-:W-:Y:S01]  /*3c00*/  ISETP.NE.AND P0, PT, R10, 0x65, PT ;  /* 0x000000650a00780c */ /* 0x000fe20003f05270 */
[----:B------:R-:W-:Y:S01]  /*3c10*/  IMAD.MOV.U32 R24, RZ, RZ, -0x1 ;  /* 0xffffffffff187424 */ /* 0x000fe200078e00ff */
[----:B------:R-:W-:-:S13]  /*3c20*/  PLOP3.LUT P3, PT, P1, PT, PT, 0x8, 0x80 ;  /* 0x000000000080781c */ /* 0x000fda0000f6e170 */
[----:B0-----:R-:W-:Y:S05]  /*3c30*/  WARPSYNC.COLLECTIVE R24, `(.L_x_53) ;  /* 0x0000000018087348 */ /* 0x001fea0003c00000 */
[----:B------:R-:W-:Y:S01]  /*3c40*/  VOTE.ANY R24, PT, P3 ;  /* 0x0000000000187806 */ /* 0x000fe200018e0100 */
[----:B0-----:R-:W-:Y:S06]  /*3c50*/  ENDCOLLECTIVE ;  /* 0x000000000000791b */ /* 0x001fec0003800000 */
.L_x_53:
[----:B------:R-:W-:Y:S05]  /*3c60*/  BSYNC B1 ;  /* 0x0000000000017941 */ /* 0x000fea0003800000 */
.L_x_52:
[----:B------:R-:W-:Y:S01]  /*3c70*/  LOP3.LUT R24, R24, 0x80000000, R8, 0xec, !PT ;  /* 0x8000000018187812 */ /* 0x000fe200078eec08 */
[----:B------:R-:W0:Y:S01]  /*3c80*/  S2R R30, SR_LANEID ;  /* 0x00000000001e7919 */ /* 0x000e220000000000 */
[----:B------:R-:W-:-:S03]  /*3c90*/  IMAD.MOV.U32 R21, RZ, RZ, R11 ;  /* 0x000000ffff157224 */ /* 0x000fc600078e000b */
[----:B------:R-:W-:-:S05]  /*3ca0*/  VIADD R9, R24, 0xffffffff ;  /* 0xffffffff18097836 */ /* 0x000fca0000000000 */
[----:B------:R-:W-:Y:S01]  /*3cb0*/  LOP3.LUT R27, R24, R9, RZ, 0xc, !PT ;  /* 0x00000009181b7212 */ /* 0x000fe200078e0cff */
[----:B------:R-:W-:Y:S02]  /*3cc0*/  IMAD.MOV.U32 R9, RZ, RZ, 0x1 ;  /* 0x00000001ff097424 */ /* 0x000fe400078e00ff */
[----:B------:R-:W-:-:S03]  /*3cd0*/  IMAD.MOV.U32 R24, RZ, RZ, -0x1 ;  /* 0xffffffffff187424 */ /* 0x000fc600078e00ff */
[----:B------:R-:W1:Y:S02]  /*3ce0*/  POPC R27, R27 ;  /* 0x0000001b001b7309 */ /* 0x000e640000000000 */
[----:B-1----:R-:W-:Y:S01]  /*3cf0*/  IMAD.MOV.U32 R8, RZ, RZ, R27 ;  /* 0x000000ffff087224 */ /* 0x002fe200078e001b */
[C---:B0-----:R-:W-:Y:S01]  /*3d00*/  ISETP.GE.AND P1, PT, R30.reuse, R27, PT ;  /* 0x0000001b1e00720c */ /* 0x041fe20003f26270 */
[----:B------:R-:W-:-:S12]  /*3d10*/  VIADD R23, R30, 0x2 ;  /* 0x000000021e177836 */ /* 0x000fd80000000000 */
[----:B------:R-:W-:Y:S05]  /*3d20*/  WARPSYNC.COLLECTIVE R24, `(.L_x_54) ;  /* 0x0000000018087348 */ /* 0x000fea0003c00000 */
[----:B------:R0:W1:Y:S02]  /*3d30*/  SHFL.DOWN P3, R25, R21, R9, R8 ;  /* 0x0800000915197389 */ /* 0x0000640000060008 */
[----:B01----:R-:W-:Y:S05]  /*3d40*/  ENDCOLLECTIVE ;  /* 0x000000000000791b */ /* 0x003fea0003800000 */
.L_x_54:
[----:B------:R-:W-:Y:S02]  /*3d50*/  VIADD R22, R30, 0x4 ;  /* 0x000000041e167836 */ /* 0x000fe40000000000 */
[----:B------:R-:W-:Y:S01]  /*3d60*/  IMAD.MOV.U32 R9, RZ, RZ, 0x2 ;  /* 0x00000002ff097424 */ /* 0x000fe200078e00ff */
[----:B------:R-:W-:-:S04]  /*3d70*/  VIADDMNMX.RELU R20, R25, 0xffffffff, R11, !PT ;  /* 0xffffffff19147846 */ /* 0x000fc8000780110b */
[----:B------:R-:W-:Y:S02]  /*3d80*/  SEL R20, R20, R11, !P1 ;  /* 0x0000000b14147207 */ /* 0x000fe40004800000 */
[----:B------:R-:W-:-:S03]  /*3d90*/  ISETP.GT.AND P1, PT, R23, R27, PT ;  /* 0x0000001b1700720c */ /* 0x000fc60003f24270 */
[----:B------:R-:W-:-:S10]  /*3da0*/  IMAD.MOV.U32 R21, RZ, RZ, R20 ;  /* 0x000000ffff157224 */ /* 0x000fd400078e0014 */
[----:B------:R-:W-:Y:S05]  /*3db0*/  WARPSYNC.COLLECTIVE R24, `(.L_x_55) ;  /* 0x0000000018087348 */ /* 0x000fea0003c00000 */
[----:B------:R0:W1:Y:S02]  /*3dc0*/  SHFL.DOWN P3, R25, R21, R9, R8 ;  /* 0x0800000915197389 */ /* 0x0000640000060008 */
[----:B01----:R-:W-:Y:S05]  /*3dd0*/  ENDCOLLECTIVE ;  /* 0x000000000000791b */ /* 0x003fea0003800000 */
.L_x_55:
[----:B------:R-:W-:Y:S01]  /*3de0*/  IMAD.MOV.U32 R9, RZ, RZ, 0x4 ;  /* 0x00000004ff097424 */ /* 0x000fe200078e00ff */
[----:B------:R-:W-:-:S04]  /*3df0*/  VIADDMNMX.RELU R25, R25, 0xffffffff, R20, !PT ;  /* 0xffffffff19197846 */ /* 0x000fc80007801114 */
[----:B------:R-:W-:Y:S01]  /*3e00*/  SEL R26, R20, R25, P1 ;  /* 0x00000019141a7207 */ /* 0x000fe20000800000 */
[----:B------:R-:W-:Y:S01]  /*3e10*/  VIADD R20, R30, 0x8 ;  /* 0x000000081e147836 */ /* 0x000fe20000000000 */
[----:B------:R-:W-:-:S03]  /*3e20*/  ISETP.GT.AND P1, PT, R22, R27, PT ;  /* 0x0000001b1600720c */ /* 0x000fc60003f24270 */
[----:B------:R-:W-:-:S10]  /*3e30*/  IMAD.MOV.U32 R21, RZ, RZ, R26 ;  /* 0x000000ffff157224 */ /* 0x000fd400078e001a */
[----:B------:R-:W-:Y:S05]  /*3e40*/  WARPSYNC.COLLECTIVE R24, `(.L_x_56) ;  /* 0x0000000018087348 */ /* 0x000fea0003c00000 */
[----:B------:R0:W1:Y:S02]  /*3e50*/  SHFL.DOWN P3, R25, R21, R9, R8 ;  /* 0x0800000915197389 */ /* 0x0000640000060008 */
[----:B01----:R-:W-:Y:S05]  /*3e60*/  ENDCOLLECTIVE ;  /* 0x000000000000791b */ /* 0x003fea0003800000 */
.L_x_56:
        /* <DEDUP_REMOVED lines=9> */
.L_x_57:
[----:B------:R-:W-:Y:S01]  /*3f00*/  IMAD.MOV.U32 R9, RZ, RZ, 0x10 ;  /* 0x00000010ff097424 */ /* 0x000fe200078e00ff */
[----:B------:R-:W-:-:S04]  /*3f10*/  VIADDMNMX.RELU R11, R25, 0xffffffff, R28, !PT ;  /* 0xffffffff190b7846 */ /* 0x000fc8000780111c */
[----:B------:R-:W-:Y:S02]  /*3f20*/  SEL R11, R28, R11, P1 ;  /* 0x0000000b1c0b7207 */ /* 0x000fe40000800000 */
[----:B------:R-:W-:-:S03]  /*3f30*/  ISETP.GT.AND P1, PT, R26, R27, PT ;  /* 0x0000001b1a00720c */ /* 0x000fc60003f24270 */
[----:B------:R-:W-:-:S10]  /*3f40*/  IMAD.MOV.U32 R21, RZ, RZ, R11 ;  /* 0x000000ffff157224 */ /* 0x000fd400078e000b */
[----:B------:R-:W-:Y:S05]  /*3f50*/  WARPSYNC.COLLECTIVE R24, `(.L_x_58) ;  /* 0x0000000018087348 */ /* 0x000fea0003c00000 */
[----:B------:R0:W1:Y:S02]  /*3f60*/  SHFL.DOWN P3, R25, R21, R9, R8 ;  /* 0x0800000915197389 */ /* 0x0000640000060008 */
[----:B01----:R-:W-:Y:S05]  /*3f70*/  ENDCOLLECTIVE ;  /* 0x000000000000791b */ /* 0x003fea0003800000 */
.L_x_58:
[----:B------:R-:W-:Y:S05]  /*3f80*/  WARPSYNC.COLLECTIVE R24, `(.L_x_59) ;  /* 0x0000000018087348 */ /* 0x000fea0003c00000 */
[----:B------:R-:W-:Y:S01]  /*3f90*/  VOTE.ALL P0, P0 ;  /* 0x0000000000ff7806 */ /* 0x000fe20000000000 */
[----:B------:R-:W-:-:S12]  /*3fa0*/  ENDCOLLECTIVE ;  /* 0x000000000000791b */ /* 0x000fd80003800000 */
.L_x_59:
[----:B------:R-:W0:Y:S01]  /*3fb0*/  LDC.64 R8, c[0x0][0x390] ;  /* 0x0000e400ff087b82 */ /* 0x000e220000000a00 */
[----:B------:R-:W-:-:S04]  /*3fc0*/  VIADDMNMX.RELU R10, R25, 0xffffffff, R11, !PT ;  /* 0xffffffff190a7846 */ /* 0x000fc8000780110b */
[----:B------:R-:W-:Y:S02]  /*3fd0*/  SEL R27, R11, R10, P1 ;  /* 0x0000000a0b1b7207 */ /* 0x000fe40000800000 */
[----:B0-----:R-:W-:-:S05]  /*3fe0*/  IADD3 R28, P1, PT, R8, 0x100, RZ ;  /* 0x00000100081c7810 */ /* 0x001fca0007f3e0ff */
[----:B------:R-:W-:Y:S01]  /*3ff0*/  IMAD.X R30, RZ, RZ, R9, P1 ;  /* 0x000000ffff1e7224 */ /* 0x000fe200008e0609 */
[----:B------:R-:W-:Y:S07]  /*4000*/  BRA `(.L_x_60) ;  /* 0xffffffd000647947 */ /* 0x000fee000383ffff */
.L_x_15:
[----:B------:R-:W-:Y:S01]  /*4010*/  BSSY B1, `(.L_x_61) ;  /* 0x0000006000017945 */ /* 0x000fe20003800000 */
[----:B------:R-:W-:Y:S01]  /*4020*/  PLOP3.LUT P0, PT, P0, PT, PT, 0x8, 0x80 ;  /* 0x000000000080781c */ /* 0x000fe2000070e170 */
[----:B------:R-:W-:-:S12]  /*4030*/  IMAD.MOV.U32 R24, RZ, RZ, -0x1 ;  /* 0xffffffffff187424 */ /* 0x000fd800078e00ff */
[----:B------:R-:W-:Y:S05]  /*4040*/  WARPSYNC.COLLECTIVE R24, `(.L_x_62) ;  /* 0x0000000018087348 */ /* 0x000fea0003c00000 */
[----:B------:R-:W-:Y:S01]  /*4050*/  VOTE.ANY P0, P0 ;  /* 0x0000000000ff7806 */ /* 0x000fe20000000100 */
[----:B------:R-:W-:-:S12]  /*4060*/  ENDCOLLECTIVE ;  /* 0x000000000000791b */ /* 0x000fd80003800000 */
.L_x_62:
[----:B------:R-:W-:Y:S05]  /*4070*/  BSYNC B1 ;  /* 0x0000000000017941 */ /* 0x000fea0003800000 */
.L_x_61:
[----:B------:R-:W-:Y:S05]  /*4080*/  BRA `(.L_x_63) ;  /* 0xffffffd0006c7947 */ /* 0x000fea000383ffff */
.L_x_19:
[----:B------:R-:W-:Y:S01]  /*4090*/  BSSY B1, `(.L_x_64) ;  /* 0x0000006000017945 */ /* 0x000fe20003800000 */
[----:B------:R-:W-:Y:S01]  /*40a0*/  PLOP3.LUT P0, PT, P0, PT, PT, 0x8, 0x80 ;  /* 0x000000000080781c */ /* 0x000fe2000070e170 */
[----:B------:R-:W-:-:S12]  /*40b0*/  IMAD.MOV.U32 R24, RZ, RZ, -0x1 ;  /* 0xffffffffff187424 */ /* 0x000fd800078e00ff */
[----:B------:R-:W-:Y:S05]  /*40c0*/  WARPSYNC.COLLECTIVE R24, `(.L_x_65) ;  /* 0x0000000018087348 */ /* 0x000fea0003c00000 */
[----:B------:R-:W-:Y:S01]  /*40d0*/  VOTE.ANY P0, P0 ;  /* 0x0000000000ff7806 */ /* 0x000fe20000000100 */
[----:B------:R-:W-:-:S12]  /*40e0*/  ENDCOLLECTIVE ;  /* 0x000000000000791b */ /* 0x000fd80003800000 */
.L_x_65:
[----:B------:R-:W-:Y:S05]  /*40f0*/  BSYNC B1 ;  /* 0x0000000000017941 */ /* 0x000fea0003800000 */
.L_x_64:
[----:B------:R-:W-:Y:S05]  /*4100*/  BRA `(.L_x_66) ;  /* 0xffffffd000807947 */ /* 0x000fea000383ffff */
.L_x_21:
[----:B------:R-:W-:Y:S01]  /*4110*/  BSSY B1, `(.L_x_67) ;  /* 0x0000006000017945 */ /* 0x000fe20003800000 */
[----:B------:R-:W-:Y:S01]  /*4120*/  PLOP3.LUT P3, PT, P0, PT, PT, 0x8, 0x80 ;  /* 0x000000000080781c */ /* 0x000fe2000076e170 */
[----:B------:R-:W-:-:S12]  /*4130*/  IMAD.MOV.U32 R24, RZ, RZ, -0x1 ;  /* 0xffffffffff187424 */ /* 0x000fd800078e00ff */
[----:B------:R-:W-:Y:S05]  /*4140*/  WARPSYNC.COLLECTIVE R24, `(.L_x_68) ;  /* 0x0000000018087348 */ /* 0x000fea0003c00000 */
[----:B------:R-:W-:Y:S01]  /*4150*/  VOTE.ANY R24, PT, P3 ;  /* 0x0000000000187806 */ /* 0x000fe200018e0100 */
[----:B------:R-:W-:Y:S06]  /*4160*/  ENDCOLLECTIVE ;  /* 0x000000000000791b */ /* 0x000fec0003800000 */
.L_x_68:
[----:B------:R-:W-:Y:S05]  /*4170*/  BSYNC B1 ;  /* 0x0000000000017941 */ /* 0x000fea0003800000 */
.L_x_67:
[----:B------:R-:W0:Y:S01]  /*4180*/  S2R R8, SR_GEMASK ;  /* 0x0000000000087919 */ /* 0x000e220000003c00 */
[----:B------:R-:W-:Y:S02]  /*4190*/  IMAD.MOV.U32 R21, RZ, RZ, R11 ;  /* 0x000000ffff157224 */ /* 0x000fe400078e000b */
[----:B------:R-:W-:Y:S01]  /*41a0*/  VIADD R16, R16, 0xffffffe0 ;  /* 0xffffffe010107836 */ /* 0x000fe20000000000 */
[----:B0-----:R-:W-:-:S05]  /*41b0*/  LOP3.LUT R24, R24, 0x80000000, R8, 0xec, !PT ;  /* 0x8000000018187812 */ /* 0x001fca00078eec08 */
[----:B------:R-:W-:-:S05]  /*41c0*/  VIADD R9, R24, 0xffffffff ;  /* 0xffffffff18097836 */ /* 0x000fca0000000000 */
[----:B------:R-:W-:Y:S01]  /*41d0*/  LOP3.LUT R9, R24, R9, RZ, 0xc, !PT ;  /* 0x0000000918097212 */ /* 0x000fe200078e0cff */
[----:B------:R-:W-:-:S03]  /*41e0*/  IMAD.MOV.U32 R24, RZ, RZ, -0x1 ;  /* 0xffffffffff187424 */ /* 0x000fc600078e00ff */
[----:B------:R0:W1:Y:S02]  /*41f0*/  POPC R8, R9 ;  /* 0x0000000900087309 */ /* 0x0000640000000000 */
[----:B0-----:R-:W-:-:S07]  /*4200*/  IMAD.MOV.U32 R9, RZ, RZ, 0x1 ;  /* 0x00000001ff097424 */ /* 0x001fce00078e00ff */
[----:B-1----:R-:W-:Y:S05]  /*4210*/  WARPSYNC.COLLECTIVE R24, `(.L_x_69) ;  /* 0x0000000018087348 */ /* 0x002fea0003c00000 */
[----:B-1----:R0:W1:Y:S02]  /*4220*/  SHFL.DOWN P3, R25, R21, R9, R8 ;  /* 0x0800000915197389 */ /* 0x0020640000060008 */
[----:B01----:R-:W-:Y:S05]  /*4230*/  ENDCOLLECTIVE ;  /* 0x000000000000791b */ /* 0x003fea0003800000 */
.L_x_69:
[----:B------:R-:W0:Y:S01]  /*4240*/  S2R R24, SR_LANEID ;  /* 0x0000000000187919 */ /* 0x000e220000000000 */
[----:B------:R-:W-:Y:S01]  /*4250*/  IMAD.MOV.U32 R9, RZ, RZ, 0x2 ;  /* 0x00000002ff097424 */ /* 0x000fe200078e00ff */
[----:B------:R-:W-:Y:S02]  /*4260*/  VIADDMNMX.RELU R25, R25, 0xffffffff, R11, !PT ;  /* 0xffffffff19197846 */ /* 0x000fe4000780110b */
[----:B0-----:R-:W-:Y:S01]  /*4270*/  ISETP.GE.AND P0, PT, R24, R8, PT ;  /* 0x000000081800720c */ /* 0x001fe20003f06270 */
[----:B------:R-:W-:-:S03]  /*4280*/  IMAD.MOV.U32 R24, RZ, RZ, -0x1 ;  /* 0xffffffffff187424 */ /* 0x000fc600078e00ff */
[----:B------:R-:W-:Y:S02]  /*4290*/  SEL R11, R25, R11, !P0 ;  /* 0x0000000b190b7207 */ /* 0x000fe40004000000 */
[----:B------:R-:W-:-:S03]  /*42a0*/  ISETP.GT.AND P0, PT, R23, R8, PT ;  /* 0x000000081700720c */ /* 0x000fc60003f04270 */
[----:B------:R-:W-:-:S10]  /*42b0*/  IMAD.MOV.U32 R21, RZ, RZ, R11 ;  /* 0x000000ffff157224 */ /* 0x000fd400078e000b */
[----:B------:R-:W-:Y:S05]  /*42c0*/  WARPSYNC.COLLECTIVE R24, `(.L_x_70) ;  /* 0x0000000018087348 */ /* 0x000fea0003c00000 */
[----:B------:R0:W1:Y:S02]  /*42d0*/  SHFL.DOWN P3, R25, R21, R9, R8 ;  /* 0x0800000915197389 */ /* 0x0000640000060008 */
[----:B01----:R-:W-:Y:S05]  /*42e0*/  ENDCOLLECTIVE ;  /* 0x000000000000791b */ /* 0x003fea0003800000 */
.L_x_70:
        /* <DEDUP_REMOVED lines=8> */
.L_x_71:
        /* <DEDUP_REMOVED lines=8> */
.L_x_72:
        /* <DEDUP_REMOVED lines=8> */
.L_x_73:
[----:B------:R-:W-:-:S04]  /*4470*/  VIADDMNMX.RELU R25, R25, 0xffffffff, R11, !PT ;  /* 0xffffffff19197846 */ /* 0x000fc8000780110b */
[----:B------:R-:W-:Y:S02]  /*4480*/  SEL R25, R11, R25, P0 ;  /* 0x000000190b197207 */ /* 0x000fe40000000000 */
[----:B------:R-:W-:Y:S02]  /*4490*/  ISETP.NE.AND P0, PT, R10, 0x65, PT ;  /* 0x000000650a00780c */ /* 0x000fe40003f05270 */
[----:B------:R-:W-:-:S11]  /*44a0*/  VIADDMNMX.RELU R27, R25, 0xffffffff, R27, !PT ;  /* 0xffffffff191b7846 */ /* 0x000fd6000780111b */
[----:B------:R-:W-:Y:S05]  /*44b0*/  WARPSYNC.COLLECTIVE R24, `(.L_x_74) ;  /* 0x0000000018087348 */ /* 0x000fea0003c00000 */
[----:B------:R-:W-:Y:S01]  /*44c0*/  VOTE.ALL P0, P0 ;  /* 0x0000000000ff7806 */ /* 0x000fe20000000000 */
[----:B------:R-:W-:-:S12]  /*44d0*/  ENDCOLLECTIVE ;  /* 0x000000000000791b */ /* 0x000fd80003800000 */
.L_x_74:
[----:B------:R-:W-:Y:S05]  /*44e0*/  BRA `(.L_x_75) ;  /* 0xffffffd000147947 */ /* 0x000fea000383ffff */
.L_x_30:
[----:B------:R-:W-:Y:S01]  /*44f0*/  BSSY B0, `(.L_x_76) ;  /* 0x0000006000007945 */ /* 0x000fe20003800000 */
[----:B------:R-:W-:Y:S01]  /*4500*/  PLOP3.LUT P0, PT, P0, PT, PT, 0x8, 0x80 ;  /* 0x000000000080781c */ /* 0x000fe2000070e170 */
[----:B------:R-:W-:-:S12]  /*4510*/  IMAD.MOV.U32 R24, RZ, RZ, -0x1 ;  /* 0xffffffffff187424 */ /* 0x000fd800078e00ff */
[----:B------:R-:W-:Y:S05]  /*4520*/  WARPSYNC.COLLECTIVE R24, `(.L_x_77) ;  /* 0x0000000018087348 */ /* 0x000fea0003c00000 */
[----:B------:R-:W-:Y:S01]  /*4530*/  VOTE.ANY P0, P0 ;  /* 0x0000000000ff7806 */ /* 0x000fe20000000100 */
[----:B------:R-:W-:-:S12]  /*4540*/  ENDCOLLECTIVE ;  /* 0x000000000000791b */ /* 0x000fd80003800000 */
.L_x_77:
[----:B------:R-:W-:Y:S05]  /*4550*/  BSYNC B0 ;  /* 0x0000000000007941 */ /* 0x000fea0003800000 */
.L_x_76:
[----:B------:R-:W-:Y:S05]  /*4560*/  BRA `(.L_x_78) ;  /* 0xffffffe400907947 */ /* 0x000fea000383ffff */
.L_x_34:
[----:B------:R-:W-:Y:S01]  /*4570*/  BSSY B0, `(.L_x_79) ;  /* 0x0000006000007945 */ /* 0x000fe20003800000 */
[----:B------:R-:W-:Y:S01]  /*4580*/  PLOP3.LUT P0, PT, P0, PT, PT, 0x8, 0x80 ;  /* 0x000000000080781c */ /* 0x000fe2000070e170 */
[----:B------:R-:W-:-:S12]  /*4590*/  IMAD.MOV.U32 R24, RZ, RZ, -0x1 ;  /* 0xffffffffff187424 */ /* 0x000fd800078e00ff */
[----:B------:R-:W-:Y:S05]  /*45a0*/  WARPSYNC.COLLECTIVE R24, `(.L_x_80) ;  /* 0x0000000018087348 */ /* 0x000fea0003c00000 */
[----:B------:R-:W-:Y:S01]  /*45b0*/  VOTE.ANY P0, P0 ;  /* 0x0000000000ff7806 */ /* 0x000fe20000000100 */
[----:B------:R-:W-:-:S12]  /*45c0*/  ENDCOLLECTIVE ;  /* 0x000000000000791b */ /* 0x000fd80003800000 */
.L_x_80:
[----:B------:R-:W-:Y:S05]  /*45d0*/  BSYNC B0 ;  /* 0x0000000000007941 */ /* 0x000fea0003800000 */
.L_x_79:
[----:B------:R-:W-:Y:S05]  /*45e0*/  BRA `(.L_x_81) ;  /* 0xffffffe400a07947 */ /* 0x000fea000383ffff */
.L_x_36:
        /* <DEDUP_REMOVED lines=8> */
.L_x_83:
[----:B------:R-:W-:Y:S05]  /*4670*/  BSYNC B0 ;  /* 0x0000000000007941 */ /* 0x000fea0003800000 */
.L_x_82:
[----:B------:R-:W-:Y:S01]  /*4680*/  LOP3.LUT R24, R24, 0x80000000, R35, 0xec, !PT ;  /* 0x8000000018187812 */ /* 0x000fe200078eec23 */
[C---:B------:R-:W-:Y:S02]  /*4690*/  VIADD R23, R31.reuse, 0x2 ;  /* 0x000000021f177836 */ /* 0x040fe40000000000 */
[----:B------:R-:W-:Y:S02]  /*46a0*/  VIADD R29, R31, 0x4 ;  /* 0x000000041f1d7836 */ /* 0x000fe40000000000 */
[----:B------:R-:W-:-:S05]  /*46b0*/  VIADD R9, R24, 0xffffffff ;  /* 0xffffffff18097836 */ /* 0x000fca0000000000 */
[----:B------:R-:W-:Y:S01]  /*46c0*/  LOP3.LUT R26, R24, R9, RZ, 0xc, !PT ;  /* 0x00000009181a7212 */ /* 0x000fe200078e0cff */
[----:B------:R-:W-:Y:S02]  /*46d0*/  IMAD.MOV.U32 R9, RZ, RZ, 0x1 ;  /* 0x00000001ff097424 */ /* 0x000fe400078e00ff */
[----:B------:R-:W-:-:S03]  /*46e0*/  IMAD.MOV.U32 R24, RZ, RZ, -0x1 ;  /* 0xffffffffff187424 */ /* 0x000fc600078e00ff */
[----:B------:R-:W0:Y:S02]  /*46f0*/  POPC R26, R26 ;  /* 0x0000001a001a7309 */ /* 0x000e240000000000 */
[----:B0-----:R-:W-:-:S07]  /*4700*/  IMAD.MOV.U32 R8, RZ, RZ, R26 ;  /* 0x000000ffff087224 */ /* 0x001fce00078e001a */
[----:B------:R-:W-:Y:S05]  /*4710*/  WARPSYNC.COLLECTIVE R24, `(.L_x_84) ;  /* 0x0000000018087348 */ /* 0x000fea0003c00000 */
[----:B------:R0:W1:Y:S02]  /*4720*/  SHFL.DOWN P3, R25, R21, R9, R8 ;  /* 0x0800000915197389 */ /* 0x0000640000060008 */
[----:B01----:R-:W-:Y:S05]  /*4730*/  ENDCOLLECTIVE ;  /* 0x000000000000791b */ /* 0x003fea0003800000 */
.L_x_84:
[----:B------:R-:W-:Y:S01]  /*4740*/  IMAD.MOV.U32 R9, RZ, RZ, 0x2 ;  /* 0x00000002ff097424 */ /* 0x000fe200078e00ff */
[----:B------:R-:W-:Y:S02]  /*4750*/  ISETP.GE.AND P3, PT, R31, R26, PT ;  /* 0x0000001a1f00720c */ /* 0x000fe40003f66270 */
[----:B------:R-:W-:-:S04]  /*4760*/  VIADDMNMX.RELU R20, R25, 0xffffffff, R21, !PT ;  /* 0xffffffff19147846 */ /* 0x000fc80007801115 */
[----:B------:R-:W-:-:S05]  /*4770*/  SEL R37, R20, R21, !P3 ;  /* 0x0000001514257207 */ /* 0x000fca0005800000 */
[----:B------:R-:W-:-:S07]  /*4780*/  IMAD.MOV.U32 R21, RZ, RZ, R37 ;  /* 0x000000ffff157224 */ /* 0x000fce00078e0025 */
[----:B------:R-:W-:Y:S05]  /*4790*/  WARPSYNC.COLLECTIVE R24, `(.L_x_85) ;  /* 0x0000000018087348 */ /* 0x000fea0003c00000 */
[----:B------:R0:W1:Y:S02]  /*47a0*/  SHFL.DOWN P3, R25, R21, R9, R8 ;  /* 0x0800000915197389 */ /* 0x0000640000060008 */
[----:B01----:R-:W-:Y:S05]  /*47b0*/  ENDCOLLECTIVE ;  /* 0x000000000000791b */ /* 0x003fea0003800000 */
.L_x_85:
[----:B------:R-:W-:Y:S01]  /*47c0*/  IMAD.MOV.U32 R9, RZ, RZ, 0x4 ;  /* 0x00000004ff097424 */ /* 0x000fe200078e00ff */
[----:B------:R-:W-:Y:S02]  /*47d0*/  ISETP.GT.AND P3, PT, R23, R26, PT ;  /* 0x0000001a1700720c */ /* 0x000fe40003f64270 */
[----:B------:R-:W-:-:S04]  /*47e0*/  VIADDMNMX.RELU R20, R25, 0xffffffff, R37, !PT ;  /* 0xffffffff19147846 */ /* 0x000fc80007801125 */
[----:B------:R-:W-:-:S05]  /*47f0*/  SEL R27, R37, R20, P3 ;  /* 0x00000014251b7207 */ /* 0x000fca0001800000 */
[----:B------:R-:W-:-:S07]  /*4800*/  IMAD.MOV.U32 R21, RZ, RZ, R27 ;  /* 0x000000ffff157224 */ /* 0x000fce00078e001b */
[----:B------:R-:W-:Y:S05]  /*4810*/  WARPSYNC.COLLECTIVE R24, `(.L_x_86) ;  /* 0x0000000018087348 */ /* 0x000fea0003c00000 */
[----:B------:R0:W1:Y:S02]  /*4820*/  SHFL.DOWN P3, R25, R21, R9, R8 ;  /* 0x0800000915197389 */ /* 0x0000640000060008 */
[----:B01----:R-:W-:Y:S05]  /*4830*/  ENDCOLLECTIVE ;  /* 0x000000000000791b */ /* 0x003fea0003800000 */
.L_x_86:
[----:B------:R-:W-:Y:S01]  /*4840*/  IMAD.MOV.U32 R9, RZ, RZ, 0x8 ;  /* 0x00000008ff097424 */ /* 0x000fe200078e00ff */
[----:B------:R-:W-:Y:S02]  /*4850*/  ISETP.GT.AND P3, PT, R29, R26, PT ;  /* 0x0000001a1d00720c */ /* 0x000fe40003f64270 */
[----:B------:R-:W-:-:S04]  /*4860*/  VIADDMNMX.RELU R20, R25, 0xffffffff, R27, !PT ;  /* 0xffffffff19147846 */ /* 0x000fc8000780111b */
[----:B------:R-:W-:Y:S01]  /*4870*/  SEL R29, R27, R20, P3 ;  /* 0x000000141b1d7207 */ /* 0x000fe20001800000 */
[----:B------:R-:W-:-:S04]  /*4880*/  VIADD R27, R31, 0x8 ;  /* 0x000000081f1b7836 */ /* 0x000fc80000000000 */
[----:B------:R-:W-:-:S07]  /*4890*/  IMAD.MOV.U32 R21, RZ, RZ, R29 ;  /* 0x000000ffff157224 */ /* 0x000fce00078e001d */
[----:B------:R-:W-:Y:S05]  /*48a0*/  WARPSYNC.COLLECTIVE R24, `(.L_x_87) ;  /* 0x0000000018087348 */ /* 0x000fea0003c00000 */
[----:B------:R0:W1:Y:S02]  /*48b0*/  SHFL.DOWN P3, R25, R21, R9, R8 ;  /* 0x0800000915197389 */ /* 0x0000640000060008 */
[----:B01----:R-:W-:Y:S05]  /*48c0*/  ENDCOLLECTIVE ;  /* 0x000000000000791b */ /* 0x003fea0003800000 */
.L_x_87:
[----:B------:R-:W-:Y:S01]  /*48d0*/  IMAD.MOV.U32 R9, RZ, RZ, 0x10 ;  /* 0x00000010ff097424 */ /* 0x000fe200078e00ff */
[----:B------:R-:W-:Y:S01]  /*48e0*/  ISETP.GT.AND P3, PT, R27, R26, PT ;  /* 0x0000001a1b00720c */ /* 0x000fe20003f64270 */
[----:B------:R-:W-:Y:S01]  /*48f0*/  VIADD R27, R31, 0x10 ;  /* 0x000000101f1b7836 */ /* 0x000fe20000000000 */
[----:B------:R-:W-:-:S04]  /*4900*/  VIADDMNMX.RELU R20, R25, 0xffffffff, R29, !PT ;  /* 0xffffffff19147846 */ /* 0x000fc8000780111d */
[----:B------:R-:W-:-:S05]  /*4910*/  SEL R37, R29, R20, P3 ;  /* 0x000000141d257207 */ /* 0x000fca0001800000 */
[----:B------:R-:W-:-:S07]  /*4920*/  IMAD.MOV.U32 R21, RZ, RZ, R37 ;  /* 0x000000ffff157224 */ /* 0x000fce00078e0025 */
[----:B------:R-:W-:Y:S05]  /*4930*/  WARPSYNC.COLLECTIVE R24, `(.L_x_88) ;  /* 0x0000000018087348 */ /* 0x000fea0003c00000 */
[----:B------:R0:W1:Y:S02]  /*4940*/  SHFL.DOWN P3, R25, R21, R9, R8 ;  /* 0x0800000915197389 */ /* 0x0000640000060008 */
[----:B01----:R-:W-:Y:S05]  /*4950*/  ENDCOLLECTIVE ;  /* 0x000000000000791b */ /* 0x003fea0003800000 */
.L_x_88:
[----:B------:R-:W-:Y:S05]  /*4960*/  WARPSYNC.COLLECTIVE R24, `(.L_x_89) ;  /* 0x0000000018087348 */ /* 0x000fea0003c00000 */
[----:B------:R-:W-:Y:S01]  /*4970*/  VOTE.ALL P0, P0 ;  /* 0x0000000000ff7806 */ /* 0x000fe20000000000 */
[----:B------:R-:W-:-:S12]  /*4980*/  ENDCOLLECTIVE ;  /* 0x000000000000791b */ /* 0x000fd80003800000 */
.L_x_89:
[----:B------:R-:W0:Y:S01]  /*4990*/  LDC.64 R8, c[0x0][0x390] ;  /* 0x0000e400ff087b82 */ /* 0x000e220000000a00 */
[----:B------:R-:W-:Y:S02]  /*49a0*/  ISETP.GT.AND P3, PT, R27, R26, PT ;  /* 0x0000001a1b00720c */ /* 0x000fe40003f64270 */
[----:B------:R-:W-:-:S04]  /*49b0*/  VIADDMNMX.RELU R26, R25, 0xffffffff, R37, !PT ;  /* 0xffffffff191a7846 */ /* 0x000fc80007801125 */
[----:B------:R-:W-:Y:S02]  /*49c0*/  SEL R26, R37, R26, P3 ;  /* 0x0000001a251a7207 */ /* 0x000fe40001800000 */
[----:B0-----:R-:W-:-:S05]  /*49d0*/  IADD3 R27, P3, PT, R8, 0x100, RZ ;  /* 0x00000100081b7810 */ /* 0x001fca0007f7e0ff */
[----:B------:R-:W-:Y:S01]  /*49e0*/  IMAD.X R29, RZ, RZ, R9, P3 ;  /* 0x000000ffff1d7224 */ /* 0x000fe200018e0609 */
[----:B------:R-:W-:Y:S07]  /*49f0*/  BRA `(.L_x_90) ;  /* 0xffffffe400387947 */ /* 0x000fee000383ffff */
.L_x_38:
[----:B------:R-:W-:Y:S01]  /*4a00*/  BSSY B0, `(.L_x_91) ;  /* 0x0000006000007945 */ /* 0x000fe20003800000 */
[----:B------:R-:W-:Y:S01]  /*4a10*/  PLOP3.LUT P0, PT, P0, PT, PT, 0x8, 0x80 ;  /* 0x000000000080781c */ /* 0x000fe2000070e170 */
[----:B------:R-:W-:-:S12]  /*4a20*/  IMAD.MOV.U32 R24, RZ, RZ, -0x1 ;  /* 0xffffffffff187424 */ /* 0x000fd800078e00ff */
[----:B------:R-:W-:Y:S05]  /*4a30*/  WARPSYNC.COLLECTIVE R24, `(.L_x_92) ;  /* 0x0000000018087348 */ /* 0x000fea0003c00000 */
[----:B------:R-:W-:Y:S01]  /*4a40*/  VOTE.ANY P0, P0 ;  /* 0x0000000000ff7806 */ /* 0x000fe20000000100 */
[----:B------:R-:W-:-:S12]  /*4a50*/  ENDCOLLECTIVE ;  /* 0x000000000000791b */ /* 0x000fd80003800000 */
.L_x_92:
[----:B------:R-:W-:Y:S05]  /*4a60*/  BSYNC B0 ;  /* 0x0000000000007941 */ /* 0x000fea0003800000 */
.L_x_91:
[----:B------:R-:W-:Y:S05]  /*4a70*/  BRA `(.L_x_93) ;  /* 0xffffffe400407947 */ /* 0x000fea000383ffff */
.L_x_42:
[----:B------:R-:W-:Y:S01]  /*4a80*/  BSSY B0, `(.L_x_94) ;  /* 0x0000006000007945 */ /* 0x000fe20003800000 */
[----:B------:R-:W-:Y:S01]  /*4a90*/  PLOP3.LUT P0, PT, P0, PT, PT, 0x8, 0x80 ;  /* 0x000000000080781c */ /* 0x000fe2000070e170 */
[----:B------:R-:W-:-:S12]  /*4aa0*/  IMAD.MOV.U32 R24, RZ, RZ, -0x1 ;  /* 0xffffffffff187424 */ /* 0x000fd800078e00ff */
[----:B------:R-:W-:Y:S05]  /*4ab0*/  WARPSYNC.COLLECTIVE R24, `(.L_x_95) ;  /* 0x0000000018087348 */ /* 0x000fea0003c00000 */
[----:B------:R-:W-:Y:S01]  /*4ac0*/  VOTE.ANY P0, P0 ;  /* 0x0000000000ff7806 */ /* 0x000fe20000000100 */
[----:B------:R-:W-:-:S12]  /*4ad0*/  ENDCOLLECTIVE ;  /* 0x000000000000791b */ /* 0x000fd80003800000 */
.L_x_95:
[----:B------:R-:W-:Y:S05]  /*4ae0*/  BSYNC B0 ;  /* 0x0000000000007941 */ /* 0x000fea0003800000 */
.L_x_94:
[----:B------:R-:W-:Y:S05]  /*4af0*/  BRA `(.L_x_96) ;  /* 0xffffffe400507947 */ /* 0x000fea000383ffff */
.L_x_44:
[----:B------:R-:W-:Y:S01]  /*4b00*/  BSSY B0, `(.L_x_97) ;  /* 0x0000006000007945 */ /* 0x000fe20003800000 */
[----:B------:R-:W-:Y:S01]  /*4b10*/  PLOP3.LUT P3, PT, P0, PT, PT, 0x8, 0x80 ;  /* 0x000000000080781c */ /* 0x000fe2000076e170 */
[----:B------:R-:W-:-:S12]  /*4b20*/  IMAD.MOV.U32 R24, RZ, RZ, -0x1 ;  /* 0xffffffffff187424 */ /* 0x000fd800078e00ff */
[----:B------:R-:W-:Y:S05]  /*4b30*/  WARPSYNC.COLLECTIVE R24, `(.L_x_98) ;  /* 0x0000000018087348 */ /* 0x000fea0003c00000 */
[----:B------:R-:W-:Y:S01]  /*4b40*/  VOTE.ANY R24, PT, P3 ;  /* 0x0000000000187806 */ /* 0x000fe200018e0100 */
[----:B------:R-:W-:Y:S06]  /*4b50*/  ENDCOLLECTIVE ;  /* 0x000000000000791b */ /* 0x000fec0003800000 */
.L_x_98:
[----:B------:R-:W-:Y:S05]  /*4b60*/  BSYNC B0 ;  /* 0x0000000000007941 */ /* 0x000fea0003800000 */
.L_x_97:
[----:B------:R-:W-:Y:S01]  /*4b70*/  LOP3.LUT R24, R24, 0x80000000, R35, 0xec, !PT ;  /* 0x8000000018187812 */ /* 0x000fe200078eec23 */
[----:B------:R-:W-:-:S04]  /*4b80*/  VIADD R10, R10, 0xffffffe0 ;  /* 0xffffffe00a0a7836 */ /* 0x000fc80000000000 */
[----:B------:R-:W-:-:S05]  /*4b90*/  VIADD R9, R24, 0xffffffff ;  /* 0xffffffff18097836 */ /* 0x000fca0000000000 */
[----:B------:R-:W-:Y:S01]  /*4ba0*/  LOP3.LUT R9, R24, R9, RZ, 0xc, !PT ;  /* 0x0000000918097212 */ /* 0x000fe200078e0cff */
[----:B------:R-:W-:-:S03]  /*4bb0*/  IMAD.MOV.U32 R24, RZ, RZ, -0x1 ;  /* 0xffffffffff187424 */ /* 0x000fc600078e00ff */
[----:B------:R0:W1:Y:S02]  /*4bc0*/  POPC R8, R9 ;  /* 0x0000000900087309 */ /* 0x0000640000000000 */
[----:B0-----:R-:W-:Y:S01]  /*4bd0*/  IMAD.MOV.U32 R9, RZ, RZ, 0x1 ;  /* 0x00000001ff097424 */ /* 0x001fe200078e00ff */
[----:B-1----:R-:W-:-:S13]  /*4be0*/  ISETP.GE.AND P0, PT, R31, R8, PT ;  /* 0x000000081f00720c */ /* 0x002fda0003f06270 */
[----:B------:R-:W-:Y:S05]  /*4bf0*/  WARPSYNC.COLLECTIVE R24, `(.L_x_99) ;  /* 0x0000000018087348 */ /* 0x000fea0003c00000 */
[----:B------:R0:W1:Y:S02]  /*4c00*/  SHFL.DOWN P3, R25, R21, R9, R8 ;  /* 0x0800000915197389 */ /* 0x0000640000060008 */
[----:B01----:R-:W-:Y:S05]  /*4c10*/  ENDCOLLECTIVE ;  /* 0x000000000000791b */ /* 0x003fea0003800000 */
.L_x_99:
        /* <DEDUP_REMOVED lines=8> */
.L_x_100:
[----:B------:R-:W-:Y:S01]  /*4ca0*/  IMAD.MOV.U32 R9, RZ, RZ, 0x4 ;  /* 0x00000004ff097424 */ /* 0x000fe200078e00ff */
[----:B------:R-:W-:-:S04]  /*4cb0*/  VIADDMNMX.RELU R25, R25, 0xffffffff, R37, !PT ;  /* 0xffffffff19197846 */ /* 0x000fc80007801125 */
[----:B------:R-:W-:Y:S01]  /*4cc0*/  SEL R37, R37, R25, P0 ;  /* 0x0000001925257207 */ /* 0x000fe20000000000 */
[----:B------:R-:W-:-:S04]  /*4cd0*/  VIADD R25, R31, 0x4 ;  /* 0x000000041f197836 */ /* 0x000fc80000000000 */
[----:B------:R-:W-:Y:S01]  /*4ce0*/  IMAD.MOV.U32 R21, RZ, RZ, R37 ;  /* 0x000000ffff157224 */ /* 0x000fe200078e0025 */
[----:B------:R-:W-:-:S13]  /*4cf0*/  ISETP.GT.AND P0, PT, R25, R8, PT ;  /* 0x000000081900720c */ /* 0x000fda0003f04270 */
[----:B------:R-:W-:Y:S05]  /*4d00*/  WARPSYNC.COLLECTIVE R24, `(.L_x_101) ;  /* 0x0000000018087348 */ /* 0x000fea0003c00000 */
[----:B------:R0:W1:Y:S02]  /*4d10*/  SHFL.DOWN P3, R25, R21, R9, R8 ;  /* 0x0800000915197389 */ /* 0x0000640000060008 */
[----:B01----:R-:W-:Y:S05]  /*4d20*/  ENDCOLLECTIVE ;  /* 0x000000000000791b */ /* 0x003fea0003800000 */
.L_x_101:
[----:B------:R-:W-:Y:S01]  /*4d30*/  IMAD.MOV.U32 R9, RZ, RZ, 0x8 ;  /* 0x00000008ff097424 */ /* 0x000fe200078e00ff */
[----:B------:R-:W-:-:S04]  /*4d40*/  VIADDMNMX.RELU R25, R25, 0xffffffff, R37, !PT ;  /* 0xffffffff19197846 */ /* 0x000fc80007801125 */
[----:B------:R-:W-:Y:S01]  /*4d50*/  SEL R21, R37, R25, P0 ;  /* 0x0000001925157207 */ /* 0x000fe20000000000 */
[----:B------:R-:W-:-:S05]  /*4d60*/  VIADD R25, R31, 0x8 ;  /* 0x000000081f197836 */ /* 0x000fca0000000000 */
[----:B------:R-:W-:-:S13]  /*4d70*/  ISETP.GT.AND P0, PT, R25, R8, PT ;  /* 0x000000081900720c */ /* 0x000fda0003f04270 */
[----:B------:R-:W-:Y:S05]  /*4d80*/  WARPSYNC.COLLECTIVE R24, `(.L_x_102) ;  /* 0x0000000018087348 */ /* 0x000fea0003c00000 */
[----:B------:R0:W1:Y:S02]  /*4d90*/  SHFL.DOWN P3, R25, R21, R9, R8 ;  /* 0x0800000915197389 */ /* 0x0000640000060008 */
[----:B01----:R-:W-:Y:S05]  /*4da0*/  ENDCOLLECTIVE ;  /* 0x000000000000791b */ /* 0x003fea0003800000 */
.L_x_102:
[----:B------:R-:W-:Y:S01]  /*4db0*/  IMAD.MOV.U32 R9, RZ, RZ, 0x10 ;  /* 0x00000010ff097424 */ /* 0x000fe200078e00ff */
[----:B------:R-:W-:-:S04]  /*4dc0*/  VIADDMNMX.RELU R25, R25, 0xffffffff, R21, !PT ;  /* 0xffffffff19197846 */ /* 0x000fc80007801115 */
[----:B------:R-:W-:-:S05]  /*4dd0*/  SEL R37, R21, R25, P0 ;  /* 0x0000001915257207 */ /* 0x000fca0000000000 */
[----:B------:R-:W-:-:S07]  /*4de0*/  IMAD.MOV.U32 R21, RZ, RZ, R37 ;  /* 0x000000ffff157224 */ /* 0x000fce00078e0025 */
[----:B------:R-:W-:Y:S05]  /*4df0*/  WARPSYNC.COLLECTIVE R24, `(.L_x_103) ;  /* 0x0000000018087348 */ /* 0x000fea0003c00000 */
[----:B------:R0:W1:Y:S02]  /*4e00*/  SHFL.DOWN P3, R25, R21, R9, R8 ;  /* 0x0800000915197389 */ /* 0x0000640000060008 */
[----:B01----:R-:W-:Y:S05]  /*4e10*/  ENDCOLLECTIVE ;  /* 0x000000000000791b */ /* 0x003fea0003800000 */
.L_x_103:
[----:B------:R-:W-:-:S05]  /*4e20*/  VIADD R9, R31, 0x10 ;  /* 0x000000101f097836 */ /* 0x000fca0000000000 */
[----:B------:R-:W-:Y:S02]  /*4e30*/  ISETP.GT.AND P0, PT, R9, R8, PT ;  /* 0x000000080900720c */ /* 0x000fe40003f04270 */
[----:B------:R-:W-:-:S04]  /*4e40*/  VIADDMNMX.RELU R25, R25, 0xffffffff, R37, !PT ;  /* 0xffffffff19197846 */ /* 0x000fc80007801125 */
[----:B------:R-:W-:Y:S02]  /*4e50*/  SEL R25, R37, R25, P0 ;  /* 0x0000001925197207 */ /* 0x000fe40000000000 */
[----:B------:R-:W-:Y:S02]  /*4e60*/  ISETP.NE.AND P0, PT, R20, 0x65, PT ;  /* 0x000000651400780c */ /* 0x000fe40003f05270 */
[----:B------:R-:W-:-:S11]  /*4e70*/  VIADDMNMX.RELU R26, R25, 0xffffffff, R26, !PT ;  /* 0xffffffff191a7846 */ /* 0x000fd6000780111a */
[----:B------:R-:W-:Y:S05]  /*4e80*/  WARPSYNC.COLLECTIVE R24, `(.L_x_104) ;  /* 0x0000000018087348 */ /* 0x000fea0003c00000 */
[----:B------:R-:W-:Y:S01]  /*4e90*/  VOTE.ALL P0, P0 ;  /* 0x0000000000ff7806 */ /* 0x000fe20000000000 */
[----:B------:R-:W-:-:S12]  /*4ea0*/  ENDCOLLECTIVE ;  /* 0x000000000000791b */ /* 0x000fd80003800000 */
.L_x_104:
[----:B------:R-:W-:Y:S05]  /*4eb0*/  BRA `(.L_x_105) ;  /* 0xffffffe000f07947 */ /* 0x000fea000383ffff */
.L_x_106:
[----:B------:R-:W-:-:S00]  /*4ec0*/  BRA `(.L_x_106) ;  /* 0xfffffffc00fc7947 */ /* 0x000fc0000383ffff */
[----:B------:R-:W-:-:S00]  /*4ed0*/  NOP ;  /* 0x0000000000007918 */ /* 0x000fc00000000000 */
        /* <DEDUP_REMOVED lines=10> */
.L_x_481:


//--------------------- .text._ZN3cub18CUB_300001_SM_10006detail4scan16DeviceScanKernelINS2_10policy_hubIiiij7lateralE10Policy1000EN6thrust24THRUST_300001_SM_1000_NS6detail15normal_iteratorINS9_10device_ptrIiEEEESE_NS0_13ScanTileStateIiLb1EEES5_NS0_8NullTypeEjiLb0ESH_EEvT0_T1_T2_iT3_T4_T5_ --------------------------
	.section	.text._ZN3cub18CUB_300001_SM_10006detail4scan16DeviceScanKernelINS2_10policy_hubIiiij7lateralE10Policy1000EN6thrust24THRUST_300001_SM_1000_NS6detail15normal_iteratorINS9_10device_ptrIiEEEESE_NS0_13ScanTileStateIiLb1EEES5_NS0_8NullTypeEjiLb0ESH_EEvT0_T1_T2_iT3_T4_T5_,"ax",@progbits
	.align	128
        .global         _ZN3cub18CUB_300001_SM_10006detail4scan16DeviceScanKernelINS2_10policy_hubIiiij7lateralE10Policy1000EN6thrust24THRUST_300001_SM_1000_NS6detail15normal_iteratorINS9_10device_ptrIiEEEESE_NS0_13ScanTileStateIiLb1EEES5_NS0_8NullTypeEjiLb0ESH_EEvT0_T1_T2_iT3_T4_T5_
        .type           _ZN3cub18CUB_300001_SM_10006detail4scan16DeviceScanKernelINS2_10policy_hubIiiij7lateralE10Policy1000EN6thrust24THRUST_300001_SM_1000_NS6detail15normal_iteratorINS9_10device_ptrIiEEEESE_NS0_13ScanTileStateIiLb1EEES5_NS0_8NullTypeEjiLb0ESH_EEvT0_T1_T2_iT3_T4_T5_,@function
        .size           _ZN3cub18CUB_300001_SM_10006detail4scan16DeviceScanKernelINS2_10policy_hubIiiij7lateralE10Policy1000EN6thrust24THRUST_300001_SM_1000_NS6detail15normal_iteratorINS9_10device_ptrIiEEEESE_NS0_13ScanTileStateIiLb1EEES5_NS0_8NullTypeEjiLb0ESH_EEvT0_T1_T2_iT3_T4_T5_,(.L_x_482 - _ZN3cub18CUB_300001_SM_10006detail4scan16DeviceScanKernelINS2_10policy_hubIiiij7lateralE10Policy1000EN6thrust24THRUST_300001_SM_1000_NS6detail15normal_iteratorINS9_10device_ptrIiEEEESE_NS0_13ScanTileStateIiLb1EEES5_NS0_8NullTypeEjiLb0ESH_EEvT0_T1_T2_iT3_T4_T5_)
        .other          _ZN3cub18CUB_300001_SM_10006detail4scan16DeviceScanKernelINS2_10policy_hubIiiij7lateralE10Policy1000EN6thrust24THRUST_300001_SM_1000_NS6detail15normal_iteratorINS9_10device_ptrIiEEEESE_NS0_13ScanTileStateIiLb1EEES5_NS0_8NullTypeEjiLb0ESH_EEvT0_T1_T2_iT3_T4_T5_,@"STO_CUDA_ENTRY STV_DEFAULT"
_ZN3cub18CUB_300001_SM_10006detail4scan16DeviceScanKernelINS2_10policy_hubIiiij7lateralE10Policy1000EN6thrust24THRUST_300001_SM_1000_NS6detail15normal_iteratorINS9_10device_ptrIiEEEESE_NS0_13ScanTileStateIiLb1EEES5_NS0_8NullTypeEjiLb0ESH_EEvT0_T1_T2_iT3_T4_T5_:
.text._ZN3cub18CUB_300001_SM_10006detail4scan16DeviceScanKernelINS2_10policy_hubIiiij7lateralE10Policy1000EN6thrust24THRUST_300001_SM_1000_NS6detail15normal_iteratorINS9_10device_ptrIiEEEESE_NS0_13ScanTileStateIiLb1EEES5_NS0_8NullTypeEjiLb0ESH_EEvT0_T1_T2_iT3_T4_T5_:
[----:B------:R-:W-:Y:S08]  /*0000*/  LDC R1, c[0x0][0x37c] ;  /* 0x0000df00ff017b82 */ /* 0x000ff00000000800 */
[----:B------:R-:W0:Y:S01]  /*0010*/  S2UR UR4, SR_CTAID.X ;  /* 0x00000000000479c3 */ /* 0x000e220000002500 */
[----:B------:R-:W1:Y:S01]  /*0020*/  LDCU UR5, c[0x0][0x3a0] ;  /* 0x00007400ff0577ac */ /* 0x000e620008000800 */
[----:B------:R-:W2:Y:S06]  /*0030*/  LDCU.64 UR8, c[0x0][0x358] ;  /* 0x00006b00ff0877ac */ /* 0x000eac0008000a00 */
[----:B------:R-:W0:Y:S02]  /*0040*/  LDC R20, c[0x0][0x398] ;  /* 0x0000e600ff147b82 */ /* 0x000e240000000800 */
[----:B0-----:R-:W-:-:S04]  /*0050*/  VIADD R20, R20, UR4 ;  /* 0x0000000414147c36 */ /* 0x001fc80008000000 */
[----:B------:R-:W-:-:S05]  /*0060*/  IMAD R0, R20, 0x780, RZ ;  /* 0x0000078014007824 */ /* 0x000fca00078e02ff */
[----:B-1----:R-:W-:-:S04]  /*0070*/  IADD3 R31, PT, PT, -R0, UR5, RZ ;  /* 0x00000005001f7c10 */ /* 0x002fc8000fffe1ff */
[----:B------:R-:W-:-:S13]  /*0080*/  ISETP.GE.U32.AND P0, PT, R31, 0x781, PT ;  /* 0x000007811f00780c */ /* 0x000fda0003f06070 */
[----:B--2---:R-:W-:Y:S05]  /*0090*/  @!P0 BRA `(.L_x_107) ;  /* 0x0000001800c08947 */ /* 0x004fea0003800000 */
[----:B------:R-:W0:Y:S01]  /*00a0*/  S2R R21, SR_TID.X ;  /* 0x0000000000157919 */ /* 0x000e220000002100 */
[----:B------:R-:W1:Y:S01]  /*00b0*/  LDCU.64 UR4, c[0x0][0x380] ;  /* 0x00007000ff0477ac */ /* 0x000e620008000a00 */
[C---:B0-----:R-:W-:Y:S02]  /*00c0*/  LOP3.LUT R2, R21.reuse, 0x1f, RZ, 0xc0, !PT ;  /* 0x0000001f15027812 */ /* 0x041fe400078ec0ff */
[----:B------:R-:W-:-:S05]  /*00d0*/  LOP3.LUT R3, R21, 0x3e0, RZ, 0xc0, !PT ;  /* 0x000003e015037812 */ /* 0x000fca00078ec0ff */
[----:B------:R-:W-:-:S05]  /*00e0*/  IMAD R3, R3, 0xf, R2 ;  /* 0x0000000f03037824 */ /* 0x000fca00078e0202 */
[----:B------:R-:W-:-:S05]  /*00f0*/  IADD3 R3, P0, PT, R0, R3, RZ ;  /* 0x0000000300037210 */ /* 0x000fca0007f1e0ff */
[----:B------:R-:W-:Y:S02]  /*0100*/  IMAD.X R34, RZ, RZ, RZ, P0 ;  /* 0x000000ffff227224 */ /* 0x000fe400000e06ff */
        /* <DEDUP_REMOVED lines=138> */
.L_x_109:
        /* <DEDUP_REMOVED lines=65> */
.L_x_112:
[----:B------:R-:W-:Y:S05]  /*0dc0*/  NANOSLEEP 0x1c2 ;  /* 0x000001c20000795d */ /* 0x000fea0003800000 */
[----:B------:R-:W-:Y:S01]  /*0dd0*/  NOP ;  /* 0x0000000000007918 */ /* 0x000fe20000000000 */
.L_x_113:
[----:B------:R-:W-:-:S05]  /*0de0*/  IMAD.WIDE R8, R16, 0x8, R8 ;  /* 0x0000000810087825 */ /* 0x000fca00078e0208 */
[----:B------:R-:W2:Y:S01]  /*0df0*/  LD.E.64.STRONG.GPU R10, desc[UR8][R8.64+0x100] ;  /* 0x00010008080a7980 */ /* 0x000ea2000c10fb00 */
[----:B------:R-:W-:Y:S01]  /*0e00*/  UMOV UR5, 0xffffffff ;  /* 0xffffffff00057882 */ /* 0x000fe20000000000 */
[----:B--2---:R-:W-:Y:S02]  /*0e10*/  ISETP.NE.AND P0, PT, R10, 0x63, PT ;  /* 0x000000630a00780c */ /* 0x004fe40003f05270 */
[----:B------:R-:W-:Y:S11]  /*0e20*/  BRA.DIV UR5, `(.L_x_114) ;  /* 0x0000002e05187947 */ /* 0x000ff6000b800000 */
[----:B------:R-:W-:-:S13]  /*0e30*/  VOTE.ANY P0, !P0 ;  /* 0x0000000000ff7806 */ /* 0x000fda0004000100 */
.L_x_155:
[----:B------:R-:W-:Y:S05]  /*0e40*/  @!P0 BRA `(.L_x_115) ;  /* 0x0000000000308947 */ /* 0x000fea0003800000 */
.L_x_119:
[----:B------:R-:W-:Y:S05]  /*0e50*/  YIELD ;  /* 0x0000000000007946 */ /* 0x000fea0003800000 */
[----:B------:R-:W-:Y:S05]  /*0e60*/  @P1 BRA `(.L_x_116) ;  /* 0x0000000000081947 */ /* 0x000fea0003800000 */
[----:B------:R0:W-:Y:S06]  /*0e70*/  MEMBAR.SC.CTA ;  /* 0x0000000000007992 */ /* 0x0001ec0000000000 */
[----:B0-----:R-:W-:Y:S05]  /*0e80*/  BRA `(.L_x_117) ;  /* 0x0000000000087947 */ /* 0x001fea0003800000 */
.L_x_116:
[----:B------:R-:W-:Y:S05]  /*0e90*/  NANOSLEEP 0x15e ;  /* 0x0000015e0000795d */ /* 0x000fea0003800000 */
[----:B------:R-:W-:Y:S01]  /*0ea0*/  NOP ;  /* 0x0000000000007918 */ /* 0x000fe20000000000 */
.L_x_117:
[----:B------:R-:W2:Y:S01]  /*0eb0*/  LD.E.64.STRONG.GPU R10, desc[UR8][R8.64+0x100] ;  /* 0x00010008080a7980 */ /* 0x000ea2000c10fb00 */
[----:B------:R-:W-:Y:S01]  /*0ec0*/  UMOV UR5, 0xffffffff ;  /* 0xffffffff00057882 */ /* 0x000fe20000000000 */
[----:B--2---:R-:W-:Y:S02]  /*0ed0*/  ISETP.NE.AND P0, PT, R10, 0x63, PT ;  /* 0x000000630a00780c */ /* 0x004fe40003f05270 */
[----:B------:R-:W-:Y:S11]  /*0ee0*/  BRA.DIV UR5, `(.L_x_118) ;  /* 0x0000002e05087947 */ /* 0x000ff6000b800000 */
[----:B------:R-:W-:-:S13]  /*0ef0*/  VOTE.ANY P0, !P0 ;  /* 0x0000000000ff7806 */ /* 0x000fda0004000100 */
.L_x_158:
[----:B------:R-:W-:Y:S05]  /*0f00*/  @P0 BRA `(.L_x_119) ;  /* 0xfffffffc00d00947 */ /* 0x000fea000383ffff */
.L_x_115:
        /* <DEDUP_REMOVED lines=39> */
.L_x_167:
[----:B------:R-:W-:Y:S05]  /*1180*/  @!P0 BRA `(.L_x_121) ;  /* 0x0000000000e88947 */ /* 0x000fea0003800000 */
.L_x_129:
        /* <DEDUP_REMOVED lines=9> */
.L_x_170:
[----:B------:R-:W-:Y:S05]  /*1220*/  @!P0 BRA `(.L_x_123) ;  /* 0x0000000000348947 */ /* 0x000fea0003800000 */
[----:B------:R-:W-:-:S13]  /*1230*/  ISETP.GT.U32.AND P1, PT, R19, 0x1f3, PT ;  /* 0x000001f31300780c */ /* 0x000fda0003f24070 */
.L_x_127:
[----:B------:R-:W-:Y:S05]  /*1240*/  YIELD ;  /* 0x0000000000007946 */ /* 0x000fea0003800000 */
[----:B------:R-:W-:Y:S05]  /*1250*/  @P1 BRA `(.L_x_124) ;  /* 0x0000000000081947 */ /* 0x000fea0003800000 */
[----:B------:R0:W-:Y:S06]  /*1260*/  MEMBAR.SC.CTA ;  /* 0x0000000000007992 */ /* 0x0001ec0000000000 */
[----:B0-----:R-:W-:Y:S05]  /*1270*/  BRA `(.L_x_125) ;  /* 0x0000000000087947 */ /* 0x001fea0003800000 */
.L_x_124:
[----:B------:R-:W-:Y:S05]  /*1280*/  NANOSLEEP 0x15e ;  /* 0x0000015e0000795d */ /* 0x000fea0003800000 */
[----:B------:R-:W-:Y:S01]  /*1290*/  NOP ;  /* 0x0000000000007918 */ /* 0x000fe20000000000 */
.L_x_125:
[----:B------:R-:W2:Y:S01]  /*12a0*/  LD.E.64.STRONG.GPU R10, desc[UR8][R8.64+-0x100] ;  /* 0xffff0008080a7980 */ /* 0x000ea2000c10fb00 */
[----:B------:R-:W-:Y:S01]  /*12b0*/  UMOV UR5, 0xffffffff ;  /* 0xffffffff00057882 */ /* 0x000fe20000000000 */
[----:B--2---:R-:W-:Y:S02]  /*12c0*/  ISETP.NE.AND P0, PT, R10, 0x63, PT ;  /* 0x000000630a00780c */ /* 0x004fe40003f05270 */
[----:B------:R-:W-:Y:S11]  /*12d0*/  BRA.DIV UR5, `(.L_x_126) ;  /* 0x0000002e05587947 */ /* 0x000ff6000b800000 */
[----:B------:R-:W-:-:S13]  /*12e0*/  VOTE.ANY P0, !P0 ;  /* 0x0000000000ff7806 */ /* 0x000fda0004000100 */
.L_x_173:
[----:B------:R-:W-:Y:S05]  /*12f0*/  @P0 BRA `(.L_x_127) ;  /* 0xfffffffc00d00947 */ /* 0x000fea000383ffff */
.L_x_123:
        /* <DEDUP_REMOVED lines=34> */
.L_x_182:
[----:B------:R-:W-:Y:S05]  /*1520*/  @P0 BRA `(.L_x_129) ;  /* 0xfffffffc00180947 */ /* 0x000fea000383ffff */
.L_x_121:
        /* <DEDUP_REMOVED lines=17> */
.L_x_111:
        /* <DEDUP_REMOVED lines=25> */
.L_x_110:
[----:B------:R-:W-:Y:S05]  /*17d0*/  BSYNC.RECONVERGENT B0 ;  /* 0x0000000000007941 */ /* 0x000fea0003800200 */
.L_x_108:
        /* <DEDUP_REMOVED lines=60> */
.L_x_107:
[----:B------:R-:W-:-:S13]  /*1ba0*/  ISETP.NE.AND P0, PT, R31, RZ, PT ;  /* 0x000000ff1f00720c */ /* 0x000fda0003f05270 */
[----:B------:R-:W-:Y:S05]  /*1bb0*/  @!P0 EXIT ;  /* 0x000000000000894d */ /* 0x000fea0003800000 */
[----:B------:R-:W0:Y:S02]  /*1bc0*/  LDC.64 R4, c[0x0][0x380] ;  /* 0x0000e000ff047b82 */ /* 0x000e240000000a00 */
[----:B0-----:R-:W-:-:S05]  /*1bd0*/  IMAD.WIDE.U32 R4, R0, 0x4, R4 ;  /* 0x0000000400047825 */ /* 0x001fca00078e0004 */
        /* <DEDUP_REMOVED lines=25> */
[----:B------:R-:W-:Y:S02]  /*1d70*/  IMAD.MOV.U32 R11, RZ, RZ, R9 ;  /* 0x000000ffff0b7224 */ /* 0x000fe400078e0009 */
[----:B------:R-:W-:-:S02]  /*1d80*/  VIADD R2, R10, 0x120 ;  /* 0x000001200a027836 */ /* 0x000fc40000000000 */
[--C-:B------:R-:W-:Y:S02]  /*1d90*/  IMAD.MOV.U32 R7, RZ, RZ, R9.reuse ;  /* 0x000000ffff077224 */ /* 0x100fe400078e0009 */
[--C-:B------:R-:W-:Y:S01]  /*1da0*/  IMAD.MOV.U32 R15, RZ, RZ, R9.reuse ;  /* 0x000000ffff0f7224 */ /* 0x100fe200078e0009 */
[----:B------:R-:W3:Y:S01]  /*1db0*/  @!P5 LDG.E R11, desc[UR8][R4.64+0x100] ;  /* 0x00010008040bd981 */ /* 0x000ee2000c1e1900 */
[-C--:B------:R-:W-:Y:S01]  /*1dc0*/  ISETP.GE.U32.AND P5, PT, R2, R31.reuse, PT ;  /* 0x0000001f0200720c */ /* 0x080fe20003fa6070 */
[----:B------:R-:W-:Y:S02]  /*1dd0*/  VIADD R2, R10, 0x160 ;  /* 0x000001600a027836 */ /* 0x000fe40000000000 */
[----:B------:R-:W4:Y:S01]  /*1de0*/  @!P4 LDG.E R7, desc[UR8][R4.64+0x80] ;  /* 0x000080080407c981 */ /* 0x000f22000c1e1900 */
[--C-:B------:R-:W-:Y:S01]  /*1df0*/  IMAD.MOV.U32 R13, RZ, RZ, R9.reuse ;  /* 0x000000ffff0d7224 */ /* 0x100fe200078e0009 */
[-C--:B------:R-:W-:Y:S01]  /*1e00*/  ISETP.GE.U32.AND P4, PT, R6, R31.reuse, PT ;  /* 0x0000001f0600720c */ /* 0x080fe20003f86070 */
[----:B------:R-:W-:Y:S01]  /*1e10*/  IMAD.MOV.U32 R17, RZ, RZ, R9 ;  /* 0x000000ffff117224 */ /* 0x000fe200078e0009 */
[----:B------:R-:W5:Y:S01]  /*1e20*/  @!P0 LDG.E R15, desc[UR8][R4.64+0x200] ;  /* 0x00020008040f8981 */ /* 0x000f62000c1e1900 */
[----:B------:R-:W-:Y:S01]  /*1e30*/  ISETP.GE.U32.AND P0, PT, R2, R31, PT ;  /* 0x0000001f0200720c */ /* 0x000fe20003f06070 */
[----:B------:R-:W-:-:S02]  /*1e40*/  VIADD R6, R10, 0x140 ;  /* 0x000001400a067836 */ /* 0x000fc40000000000 */
[----:B------:R-:W-:Y:S01]  /*1e50*/  VIADD R2, R10, 0x180 ;  /* 0x000001800a027836 */ /* 0x000fe20000000000 */
[----:B------:R-:W5:Y:S01]  /*1e60*/  @!P6 LDG.E R13, desc[UR8][R4.64+0x180] ;  /* 0x00018008040de981 */ /* 0x000f62000c1e1900 */
[--C-:B------:R-:W-:Y:S01]  /*1e70*/  IMAD.MOV.U32 R19, RZ, RZ, R9.reuse ;  /* 0x000000ffff137224 */ /* 0x100fe200078e0009 */
[-C--:B------:R-:W-:Y:S01]  /*1e80*/  ISETP.GE.U32.AND P6, PT, R6, R31.reuse, PT ;  /* 0x0000001f0600720c */ /* 0x080fe20003fc6070 */
[----:B------:R-:W-:Y:S01]  /*1e90*/  IMAD.MOV.U32 R23, RZ, RZ, R9 ;  /* 0x000000ffff177224 */ /* 0x000fe200078e0009 */
[----:B------:R-:W5:Y:S01]  /*1ea0*/  @!P1 LDG.E R17, desc[UR8][R4.64+0x280] ;  /* 0x0002800804119981 */ /* 0x000f62000c1e1900 */
[-C--:B------:R-:W-:Y:S01]  /*1eb0*/  ISETP.GE.U32.AND P1, PT, R2, R31.reuse, PT ;  /* 0x0000001f0200720c */ /* 0x080fe20003f26070 */
[C---:B------:R-:W-:Y:S02]  /*1ec0*/  VIADD R6, R10.reuse, 0x1a0 ;  /* 0x000001a00a067836 */ /* 0x040fe40000000000 */
[----:B------:R-:W-:Y:S01]  /*1ed0*/  VIADD R2, R10, 0x1c0 ;  /* 0x000001c00a027836 */ /* 0x000fe20000000000 */
[----:B------:R-:W5:Y:S02]  /*1ee0*/  @!P2 LDG.E R19, desc[UR8][R4.64+0x300] ;  /* 0x000300080413a981 */ /* 0x000f64000c1e1900 */
[----:B------:R-:W-:-:S02]  /*1ef0*/  ISETP.GE.U32.AND P2, PT, R6, R31, PT ;  /* 0x0000001f0600720c */ /* 0x000fc40003f46070 */
[----:B------:R-:W5:Y:S01]  /*1f00*/  @!P3 LDG.E R23, desc[UR8][R4.64+0x380] ;  /* 0x000380080417b981 */ /* 0x000f62000c1e1900 */
[----:B------:R-:W-:Y:S01]  /*1f10*/  ISETP.GE.U32.AND P3, PT, R2, R31, PT ;  /* 0x0000001f0200720c */ /* 0x000fe20003f66070 */
[--C-:B------:R-:W-:Y:S02]  /*1f20*/  IMAD.MOV.U32 R25, RZ, RZ, R9.reuse ;  /* 0x000000ffff197224 */ /* 0x100fe400078e0009 */
[--C-:B------:R-:W-:Y:S02]  /*1f30*/  IMAD.MOV.U32 R27, RZ, RZ, R9.reuse ;  /* 0x000000ffff1b7224 */ /* 0x100fe400078e0009 */
[--C-:B------:R-:W-:Y:S02]  /*1f40*/  IMAD.MOV.U32 R29, RZ, RZ, R9.reuse ;  /* 0x000000ffff1d7224 */ /* 0x100fe400078e0009 */
[--C-:B------:R-:W-:Y:S01]  /*1f50*/  IMAD.MOV.U32 R33, RZ, RZ, R9.reuse ;  /* 0x000000ffff217224 */ /* 0x100fe200078e0009 */
[----:B------:R-:W5:Y:S01]  /*1f60*/  @!P4 LDG.E R25, desc[UR8][R4.64+0x400] ;  /* 0x000400080419c981 */ /* 0x000f62000c1e1900 */
[----:B------:R-:W-:-:S02]  /*1f70*/  IMAD.MOV.U32 R35, RZ, RZ, R9 ;  /* 0x000000ffff237224 */ /* 0x000fc400078e0009 */
[----:B------:R-:W-:Y:S01]  /*1f80*/  IMAD.MOV.U32 R37, RZ, RZ, R9 ;  /* 0x000000ffff257224 */ /* 0x000fe200078e0009 */
[----:B------:R-:W5:Y:S04]  /*1f90*/  @!P5 LDG.E R27, desc[UR8][R4.64+0x480] ;  /* 0x00048008041bd981 */ /* 0x000f68000c1e1900 */
[----:B------:R-:W5:Y:S04]  /*1fa0*/  @!P6 LDG.E R29, desc[UR8][R4.64+0x500] ;  /* 0x00050008041de981 */ /* 0x000f68000c1e1900 */
[----:B------:R-:W5:Y:S04]  /*1fb0*/  @!P0 LDG.E R33, desc[UR8][R4.64+0x580] ;  /* 0x0005800804218981 */ /* 0x000f68000c1e1900 */
[----:B------:R-:W5:Y:S04]  /*1fc0*/  @!P1 LDG.E R35, desc[UR8][R4.64+0x600] ;  /* 0x0006000804239981 */ /* 0x000f68000c1e1900 */
[----:B------:R-:W5:Y:S04]  /*1fd0*/  @!P2 LDG.E R37, desc[UR8][R4.64+0x680] ;  /* 0x000680080425a981 */ /* 0x000f68000c1e1900 */
[----:B------:R-:W5:Y:S01]  /*1fe0*/  @!P3 LDG.E R9, desc[UR8][R4.64+0x700] ;  /* 0x000700080409b981 */ /* 0x000f62000c1e1900 */
[----:B------:R-:W0:Y:S01]  /*1ff0*/  S2R R32, SR_LANEID ;  /* 0x0000000000207919 */ /* 0x000e220000000000 */
[----:B------:R-:W1:Y:S01]  /*2000*/  S2UR UR5, SR_CgaCtaId ;  /* 0x00000000000579c3 */ /* 0x000e620000008800 */
[----:B------:R-:W-:Y:S01]  /*2010*/  SHF.R.U32.HI R21, RZ, 0x5, R36 ;  /* 0x00000005ff157819 */ /* 0x000fe20000011624 */
[----:B------:R-:W-:Y:S01]  /*2020*/  UMOV UR4, 0x400 ;  /* 0x0000040000047882 */ /* 0x000fe20000000000 */
[----:B------:R-:W-:Y:S01]  /*2030*/  ISETP.NE.AND P0, PT, R20, RZ, PT ;  /* 0x000000ff1400720c */ /* 0x000fe20003f05270 */
[----:B-1----:R-:W-:-:S02]  /*2040*/  ULEA UR4, UR5, UR4, 0x18 ;  /* 0x0000000405047291 */ /* 0x002fc4000f8ec0ff */
[----:B0-----:R-:W-:-:S05]  /*2050*/  IMAD R2, R21, 0x1e0, R32 ;  /* 0x000001e015027824 */ /* 0x001fca00078e0220 */
        /* <DEDUP_REMOVED lines=37> */
[C---:B------:R-:W-:Y:S02]  /*22b0*/  ISETP.GE.AND P0, PT, R32.reuse, 0x1, PT ;  /* 0x000000012000780c */ /* 0x040fe40003f06270 */
        /* <DEDUP_REMOVED lines=49> */
.L_x_132:
[----:B------:R-:W-:Y:S05]  /*25d0*/  BSYNC.RECONVERGENT B0 ;  /* 0x0000000000007941 */ /* 0x000fea0003800200 */
.L_x_131:
        /* <DEDUP_REMOVED lines=17> */
.L_x_130:
        /* <DEDUP_REMOVED lines=65> */
.L_x_135:
[----:B------:R-:W-:Y:S05]  /*2b00*/  NANOSLEEP 0x1c2 ;  /* 0x000001c20000795d */ /* 0x000fea0003800000 */
[----:B------:R-:W-:Y:S01]  /*2b10*/  NOP ;  /* 0x0000000000007918 */ /* 0x000fe20000000000 */
.L_x_136:
[----:B------:R-:W-:-:S05]  /*2b20*/  IMAD.WIDE R8, R10, 0x8, R8 ;  /* 0x000000080a087825 */ /* 0x000fca00078e0208 */
[----:B------:R-:W2:Y:S01]  /*2b30*/  LD.E.64.STRONG.GPU R20, desc[UR8][R8.64+0x100] ;  /* 0x0001000808147980 */ /* 0x000ea2000c10fb00 */
[----:B------:R-:W-:Y:S01]  /*2b40*/  UMOV UR5, 0xffffffff ;  /* 0xffffffff00057882 */ /* 0x000fe20000000000 */
[----:B--2---:R-:W-:Y:S02]  /*2b50*/  ISETP.NE.AND P0, PT, R20, 0x63, PT ;  /* 0x000000631400780c */ /* 0x004fe40003f05270 */
[----:B------:R-:W-:Y:S11]  /*2b60*/  BRA.DIV UR5, `(.L_x_137) ;  /* 0x0000001a054c7947 */ /* 0x000ff6000b800000 */
[----:B------:R-:W-:-:S13]  /*2b70*/  VOTE.ANY P0, !P0 ;  /* 0x0000000000ff7806 */ /* 0x000fda0004000100 */
.L_x_185:
[----:B------:R-:W-:Y:S05]  /*2b80*/  @!P0 BRA `(.L_x_138) ;  /* 0x0000000000308947 */ /* 0x000fea0003800000 */
.L_x_142:
[----:B------:R-:W-:Y:S05]  /*2b90*/  YIELD ;  /* 0x0000000000007946 */ /* 0x000fea0003800000 */
[----:B------:R-:W-:Y:S05]  /*2ba0*/  @P1 BRA `(.L_x_139) ;  /* 0x0000000000081947 */ /* 0x000fea0003800000 */
[----:B------:R0:W-:Y:S06]  /*2bb0*/  MEMBAR.SC.CTA ;  /* 0x0000000000007992 */ /* 0x0001ec0000000000 */
[----:B0-----:R-:W-:Y:S05]  /*2bc0*/  BRA `(.L_x_140) ;  /* 0x0000000000087947 */ /* 0x001fea0003800000 */
.L_x_139:
[----:B------:R-:W-:Y:S05]  /*2bd0*/  NANOSLEEP 0x15e ;  /* 0x0000015e0000795d */ /* 0x000fea0003800000 */
[----:B------:R-:W-:Y:S01]  /*2be0*/  NOP ;  /* 0x0000000000007918 */ /* 0x000fe20000000000 */
.L_x_140:
[----:B------:R-:W2:Y:S01]  /*2bf0*/  LD.E.64.STRONG.GPU R20, desc[UR8][R8.64+0x100] ;  /* 0x0001000808147980 */ /* 0x000ea2000c10fb00 */
[----:B------:R-:W-:Y:S01]  /*2c00*/  UMOV UR5, 0xffffffff ;  /* 0xffffffff00057882 */ /* 0x000fe20000000000 */
[----:B--2---:R-:W-:Y:S02]  /*2c10*/  ISETP.NE.AND P0, PT, R20, 0x63, PT ;  /* 0x000000631400780c */ /* 0x004fe40003f05270 */
[----:B------:R-:W-:Y:S11]  /*2c20*/  BRA.DIV UR5, `(.L_x_141) ;  /* 0x0000001a053c7947 */ /* 0x000ff6000b800000 */
[----:B------:R-:W-:-:S13]  /*2c30*/  VOTE.ANY P0, !P0 ;  /* 0x0000000000ff7806 */ /* 0x000fda0004000100 */
.L_x_188:
[----:B------:R-:W-:Y:S05]  /*2c40*/  @P0 BRA `(.L_x_142) ;  /* 0xfffffffc00d00947 */ /* 0x000fea000383ffff */
.L_x_138:
        /* <DEDUP_REMOVED lines=15> */
[C---:B------:R-:W-:Y:S01]  /*2d40*/  VIADD R21, R32.reuse, 0x10 ;  /* 0x0000001020157836 */ /* 0x040fe20000000000 */
[-C--:B------:R-:W-:Y:S01]  /*2d50*/  ISETP.GT.AND P0, PT, R23, R26.reuse, PT ;  /* 0x0000001a1700720c */ /* 0x080fe20003f04270 */
[----:B------:R-:W-:Y:S02]  /*2d60*/  VIADD R23, R32, 0x4 ;  /* 0x0000000420177836 */ /* 0x000fe40000000000 */
[----:B------:R-:W0:Y:S01]  /*2d70*/  SHFL.DOWN PT, R25, R27, 0x2, R26 ;  /* 0x084000001b197989 */ /* 0x000e2200000e001a */
[----:B------:R-:W-:Y:S02]  /*2d80*/  ISETP.GT.AND P3, PT, R21, R26, PT ;  /* 0x0000001a1500720c */ /* 0x000fe40003f64270 */
        /* <DEDUP_REMOVED lines=18> */
.L_x_197:
[----:B------:R-:W-:Y:S05]  /*2eb0*/  @!P0 BRA `(.L_x_144) ;  /* 0x0000000000e88947 */ /* 0x000fea0003800000 */
.L_x_152:
        /* <DEDUP_REMOVED lines=9> */
.L_x_200:
[----:B------:R-:W-:Y:S05]  /*2f50*/  @!P0 BRA `(.L_x_146) ;  /* 0x0000000000308947 */ /* 0x000fea0003800000 */
.L_x_150:
[----:B------:R-:W-:Y:S05]  /*2f60*/  YIELD ;  /* 0x0000000000007946 */ /* 0x000fea0003800000 */
[----:B------:R-:W-:Y:S05]  /*2f70*/  @P1 BRA `(.L_x_147) ;  /* 0x0000000000081947 */ /* 0x000fea0003800000 */
[----:B------:R0:W-:Y:S06]  /*2f80*/  MEMBAR.SC.CTA ;  /* 0x0000000000007992 */ /* 0x0001ec0000000000 */
[----:B0-----:R-:W-:Y:S05]  /*2f90*/  BRA `(.L_x_148) ;  /* 0x0000000000087947 */ /* 0x001fea0003800000 */
.L_x_147:
[----:B------:R-:W-:Y:S05]  /*2fa0*/  NANOSLEEP 0x15e ;  /* 0x0000015e0000795d */ /* 0x000fea0003800000 */
[----:B------:R-:W-:Y:S01]  /*2fb0*/  NOP ;  /* 0x0000000000007918 */ /* 0x000fe20000000000 */
.L_x_148:
[----:B------:R-:W2:Y:S01]  /*2fc0*/  LD.E.64.STRONG.GPU R20, desc[UR8][R8.64+-0x100] ;  /* 0xffff000808147980 */ /* 0x000ea2000c10fb00 */
[----:B------:R-:W-:Y:S01]  /*2fd0*/  UMOV UR5, 0xffffffff ;  /* 0xffffffff00057882 */ /* 0x000fe20000000000 */
[----:B--2---:R-:W-:Y:S02]  /*2fe0*/  ISETP.NE.AND P0, PT, R20, 0x63, PT ;  /* 0x000000631400780c */ /* 0x004fe40003f05270 */
[----:B------:R-:W-:Y:S11]  /*2ff0*/  BRA.DIV UR5, `(.L_x_149) ;  /* 0x0000001a058c7947 */ /* 0x000ff6000b800000 */
[----:B------:R-:W-:-:S13]  /*3000*/  VOTE.ANY P0, !P0 ;  /* 0x0000000000ff7806 */ /* 0x000fda0004000100 */
.L_x_203:
[----:B------:R-:W-:Y:S05]  /*3010*/  @P0 BRA `(.L_x_150) ;  /* 0xfffffffc00d00947 */ /* 0x000fea000383ffff */
.L_x_146:
        /* <DEDUP_REMOVED lines=11> */
[C---:B------:R-:W-:Y:S02]  /*30d0*/  ISETP.GE.AND P0, PT, R32.reuse, R8, PT ;  /* 0x000000082000720c */ /* 0x040fe40003f06270 */
[----:B0-----:R-:W-:Y:S01]  /*30e0*/  VIADDMNMX.RELU R24, R25, 0xffffffff, R21, !PT ;  /* 0xffffffff19187846 */ /* 0x001fe20007801115 */
[----:B------:R-:W-:-:S03]  /*30f0*/  VIADD R25, R32, 0x2 ;  /* 0x0000000220197836 */ /* 0x000fc60000000000 */
        /* <DEDUP_REMOVED lines=21> */
.L_x_212:
[----:B------:R-:W-:Y:S05]  /*3250*/  @P0 BRA `(.L_x_152) ;  /* 0xfffffffc00180947 */ /* 0x000fea000383ffff */
.L_x_144:
        /* <DEDUP_REMOVED lines=14> */
.L_x_134:
        /* <DEDUP_REMOVED lines=24> */
.L_x_133:
[----:B------:R-:W0:Y:S01]  /*34c0*/  S2R R21, SR_LANEID ;  /* 0x0000000000157919 */ /* 0x000e220000000000 */
[----:B------:R-:W-:Y:S01]  /*34d0*/  BAR.SYNC.DEFER_BLOCKING 0x0 ;  /* 0x0000000000007b1d */ /* 0x000fe20000010000 */
[----:B------:R-:W-:-:S05]  /*34e0*/  ISETP.NE.AND P0, PT, R36, RZ, PT ;  /* 0x000000ff2400720c */ /* 0x000fca0003f05270 */
[----:B------:R-:W1:Y:S01]  /*34f0*/  LDCU.64 UR6, c[0x0][0x388] ;  /* 0x00007100ff0677ac */ /* 0x000e620008000a00 */
[----:B0-----:R-:W-:-:S05]  /*3500*/  IMAD R4, R21, 0x38, R2 ;  /* 0x0000003815047824 */ /* 0x001fca00078e0202 */
[----:B------:R-:W-:Y:S04]  /*3510*/  STS [R4], R3 ;  /* 0x0000000304007388 */ /* 0x000fe80000000800 */
[----:B------:R-:W-:Y:S04]  /*3520*/  STS [R4+0x4], R9 ;  /* 0x0000040904007388 */ /* 0x000fe80000000800 */
[----:B------:R-:W-:Y:S04]  /*3530*/  STS [R4+0x8], R11 ;  /* 0x0000080b04007388 */ /* 0x000fe80000000800 */
[----:B------:R-:W-:Y:S04]  /*3540*/  STS [R4+0xc], R28 ;  /* 0x00000c1c04007388 */ /* 0x000fe80000000800 */
[----:B------:R0:W-:Y:S04]  /*3550*/  STS [R4+0x10], R5 ;  /* 0x0000100504007388 */ /* 0x0001e80000000800 */
        /* <DEDUP_REMOVED lines=11> */
[----:B------:R-:W-:Y:S04]  /*3610*/  LDS R27, [R2] ;  /* 0x00000000021b7984 */ /* 0x000fe80000000800 */
        /* <DEDUP_REMOVED lines=14> */
[----:B------:R3:W-:Y:S01]  /*3700*/  @!P0 STS [UR4+0x1e00], R31 ;  /* 0x001e001fff008988 */ /* 0x0007e20008000804 */
[----:B------:R-:W-:Y:S06]  /*3710*/  BAR.SYNC.DEFER_BLOCKING 0x0 ;  /* 0x0000000000007b1d */ /* 0x000fec0000010000 */
[----:B0-----:R-:W2:Y:S01]  /*3720*/  S2R R5, SR_TID.X ;  /* 0x0000000000057919 */ /* 0x001ea20000002100 */
[----:B------:R-:W0:Y:S01]  /*3730*/  LDS R6, [UR4+0x1e00] ;  /* 0x001e0004ff067984 */ /* 0x000e220008000800 */
[----:B--2---:R-:W-:-:S02]  /*3740*/  LOP3.LUT R4, R5, 0x1f, RZ, 0xc0, !PT ;  /* 0x0000001f05047812 */ /* 0x004fc400078ec0ff */
[----:B------:R-:W-:-:S05]  /*3750*/  LOP3.LUT R5, R5, 0x3e0, RZ, 0xc0, !PT ;  /* 0x000003e005057812 */ /* 0x000fca00078ec0ff */
[----:B------:R-:W-:-:S04]  /*3760*/  IMAD R37, R5, 0xf, R4 ;  /* 0x0000000f05257824 */ /* 0x000fc800078e0204 */
[C---:B---3--:R-:W-:Y:S01]  /*3770*/  VIADD R31, R37.reuse, 0x40 ;  /* 0x00000040251f7836 */ /* 0x048fe20000000000 */
[----:B------:R-:W-:Y:S01]  /*3780*/  IADD3 R0, P0, PT, R0, R37, RZ ;  /* 0x0000002500007210 */ /* 0x000fe20007f1e0ff */
[C---:B------:R-:W-:Y:S02]  /*3790*/  VIADD R2, R37.reuse, 0x20 ;  /* 0x0000002025027836 */ /* 0x040fe40000000000 */
[----:B------:R-:W-:Y:S02]  /*37a0*/  VIADD R8, R37, 0x60 ;  /* 0x0000006025087836 */ /* 0x000fe40000000000 */
[----:B------:R-:W-:Y:S01]  /*37b0*/  IMAD.X R5, RZ, RZ, RZ, P0 ;  /* 0x000000ffff057224 */ /* 0x000fe200000e06ff */
[----:B-1----:R-:W-:-:S04]  /*37c0*/  LEA R4, P0, R0, UR6, 0x2 ;  /* 0x0000000600047c11 */ /* 0x002fc8000f8010ff */
[----:B------:R-:W-:Y:S01]  /*37d0*/  LEA.HI.X R5, R0, UR7, R5, 0x2, P0 ;  /* 0x0000000700057c11 */ /* 0x000fe200080f1405 */
[C---:B------:R-:W-:Y:S01]  /*37e0*/  VIADD R0, R37.reuse, 0xc0 ;  /* 0x000000c025007836 */ /* 0x040fe20000000000 */
[-C--:B0-----:R-:W-:Y:S02]  /*37f0*/  ISETP.GE.AND P3, PT, R37, R6.reuse, PT ;  /* 0x000000062500720c */ /* 0x081fe40003f66270 */
[-C--:B------:R-:W-:Y:S01]  /*3800*/  ISETP.GE.AND P5, PT, R31, R6.reuse, PT ;  /* 0x000000061f00720c */ /* 0x080fe20003fa6270 */
[C---:B------:R-:W-:Y:S01]  /*3810*/  VIADD R31, R37.reuse, 0xa0 ;  /* 0x000000a0251f7836 */ /* 0x040fe20000000000 */
[-C--:B------:R-:W-:Y:S01]  /*3820*/  ISETP.GE.AND P4, PT, R2, R6.reuse, PT ;  /* 0x000000060200720c */ /* 0x080fe20003f86270 */
[----:B------:R-:W-:Y:S01]  /*3830*/  VIADD R2, R37, 0x80 ;  /* 0x0000008025027836 */ /* 0x000fe20000000000 */
[-C--:B------:R-:W-:Y:S02]  /*3840*/  ISETP.GE.AND P6, PT, R8, R6.reuse, PT ;  /* 0x000000060800720c */ /* 0x080fe40003fc6270 */
[-C--:B------:R-:W-:Y:S01]  /*3850*/  ISETP.GE.AND P1, PT, R31, R6.reuse, PT ;  /* 0x000000061f00720c */ /* 0x080fe20003f26270 */
[----:B------:R-:W-:Y:S01]  /*3860*/  VIADD R31, R37, 0xe0 ;  /* 0x000000e0251f7836 */ /* 0x000fe20000000000 */
[----:B------:R-:W-:-:S02]  /*3870*/  ISETP.GE.AND P0, PT, R2, R6, PT ;  /* 0x000000060200720c */ /* 0x000fc40003f06270 */
[-C--:B------:R-:W-:Y:S01]  /*3880*/  ISETP.GE.AND P2, PT, R0, R6.reuse, PT ;  /* 0x000000060000720c */ /* 0x080fe20003f46270 */
[----:B------:R0:W-:Y:S01]  /*3890*/  @!P3 STG.E desc[UR8][R4.64], R27 ;  /* 0x0000001b0400b986 */ /* 0x0001e2000c101908 */
[-C--:B------:R-:W-:Y:S01]  /*38a0*/  ISETP.GE.AND P3, PT, R31, R6.reuse, PT ;  /* 0x000000061f00720c */ /* 0x080fe20003f66270 */
[C---:B------:R-:W-:Y:S02]  /*38b0*/  VIADD R0, R37.reuse, 0x100 ;  /* 0x0000010025007836 */ /* 0x040fe40000000000 */
[C---:B------:R-:W-:Y:S01]  /*38c0*/  VIADD R31, R37.reuse, 0x120 ;  /* 0x00000120251f7836 */ /* 0x040fe20000000000 */
[----:B------:R1:W-:Y:S02]  /*38d0*/  @!P4 STG.E desc[UR8][R4.64+0x80], R29 ;  /* 0x0000801d0400c986 */ /* 0x0003e4000c101908 */
[-C--:B------:R-:W-:Y:S01]  /*38e0*/  ISETP.GE.AND P4, PT, R0, R6.reuse, PT ;  /* 0x000000060000720c */ /* 0x080fe20003f86270 */
[----:B------:R-:W-:Y:S01]  /*38f0*/  VIADD R0, R37, 0x140 ;  /* 0x0000014025007836 */ /* 0x000fe20000000000 */
[----:B------:R2:W-:Y:S01]  /*3900*/  @!P5 STG.E desc[UR8][R4.64+0x100], R33 ;  /* 0x000100210400d986 */ /* 0x0005e2000c101908 */
[----:B------:R-:W-:Y:S01]  /*3910*/  ISETP.GE.AND P5, PT, R31, R6, PT ;  /* 0x000000061f00720c */ /* 0x000fe20003fa6270 */
[----:B------:R-:W-:-:S02]  /*3920*/  VIADD R31, R37, 0x160 ;  /* 0x00000160251f7836 */ /* 0x000fc40000000000 */
[C---:B0-----:R-:W-:Y:S01]  /*3930*/  VIADD R27, R37.reuse, 0x180 ;  /* 0x00000180251b7836 */ /* 0x041fe20000000000 */
[----:B------:R2:W-:Y:S01]  /*3940*/  @!P6 STG.E desc[UR8][R4.64+0x180], R35 ;  /* 0x000180230400e986 */ /* 0x0005e2000c101908 */
[-C--:B------:R-:W-:Y:S01]  /*3950*/  ISETP.GE.AND P6, PT, R0, R6.reuse, PT ;  /* 0x000000060000720c */ /* 0x080fe20003fc6270 */
[C---:B-1----:R-:W-:Y:S02]  /*3960*/  VIADD R29, R37.reuse, 0x1a0 ;  /* 0x000001a0251d7836 */ /* 0x042fe40000000000 */
[----:B------:R2:W-:Y:S01]  /*3970*/  @!P0 STG.E desc[UR8][R4.64+0x200], R25 ;  /* 0x0002001904008986 */ /* 0x0005e2000c101908 */
[----:B------:R-:W-:Y:S01]  /*3980*/  VIADD R37, R37, 0x1c0 ;  /* 0x000001c025257836 */ /* 0x000fe20000000000 */
[-C--:B------:R-:W-:Y:S02]  /*3990*/  ISETP.GE.AND P0, PT, R31, R6.reuse, PT ;  /* 0x000000061f00720c */ /* 0x080fe40003f06270 */
        /* <DEDUP_REMOVED lines=15> */
.L_x_114:
[----:B------:R-:W-:Y:S01]  /*3a90*/  BSSY B1, `(.L_x_153) ;  /* 0x0000006000017945 */ /* 0x000fe20003800000 */
[----:B------:R-:W-:Y:S01]  /*3aa0*/  PLOP3.LUT P0, PT, P0, PT, PT, 0x8, 0x80 ;  /* 0x000000000080781c */ /* 0x000fe2000070e170 */
[----:B------:R-:W-:-:S12]  /*3ab0*/  IMAD.MOV.U32 R24, RZ, RZ, -0x1 ;  /* 0xffffffffff187424 */ /* 0x000fd800078e00ff */
[----:B------:R-:W-:Y:S05]  /*3ac0*/  WARPSYNC.COLLECTIVE R24, `(.L_x_154) ;  /* 0x0000000018087348 */ /* 0x000fea0003c00000 */
[----:B------:R-:W-:Y:S01]  /*3ad0*/  VOTE.ANY P0, P0 ;  /* 0x0000000000ff7806 */ /* 0x000fe20000000100 */
[----:B------:R-:W-:-:S12]  /*3ae0*/  ENDCOLLECTIVE ;  /* 0x000000000000791b */ /* 0x000fd80003800000 */
.L_x_154:
[----:B------:R-:W-:Y:S05]  /*3af0*/  BSYNC B1 ;  /* 0x0000000000017941 */ /* 0x000fea0003800000 */
.L_x_153:
[----:B------:R-:W-:Y:S05]  /*3b00*/  BRA `(.L_x_155) ;  /* 0xffffffd000cc7947 */ /* 0x000fea000383ffff */
.L_x_118:
[----:B------:R-:W-:Y:S01]  /*3b10*/  BSSY B1, `(.L_x_156) ;  /* 0x0000006000017945 */ /* 0x000fe20003800000 */
[----:B------:R-:W-:Y:S01]  /*3b20*/  PLOP3.LUT P0, PT, P0, PT, PT, 0x8, 0x80 ;  /* 0x000000000080781c */ /* 0x000fe2000070e170 */
[----:B------:R-:W-:-:S12]  /*3b30*/  IMAD.MOV.U32 R24, RZ, RZ, -0x1 ;  /* 0xffffffffff187424 */ /* 0x000fd800078e00ff */
[----:B------:R-:W-:Y:S05]  /*3b40*/  WARPSYNC.COLLECTIVE R24, `(.L_x_157) ;  /* 0x0000000018087348 */ /* 0x000fea0003c00000 */
[----:B------:R-:W-:Y:S01]  /*3b50*/  VOTE.ANY P0, P0 ;  /* 0x0000000000ff7806 */ /* 0x000fe20000000100 */
[----:B------:R-:W-:-:S12]  /*3b60*/  ENDCOLLECTIVE ;  /* 0x000000000000791b */ /* 0x000fd80003800000 */
.L_x_157:
[----:B------:R-:W-:Y:S05]  /*3b70*/  BSYNC B1 ;  /* 0x0000000000017941 */ /* 0x000fea0003800000 */
.L_x_156:
[----:B------:R-:W-:Y:S05]  /*3b80*/  BRA `(.L_x_158) ;  /* 0xffffffd000dc7947 */ /* 0x000fea000383ffff */
.L_x_120:
        /* <DEDUP_REMOVED lines=8> */
.L_x_160:
[----:B------:R-:W-:Y:S05]  /*3c10*/  BSYNC B1 ;  /* 0x0000000000017941 */ /* 0x000fea0003800000 */
.L_x_159:
        /* <DEDUP_REMOVED lines=14> */
.L_x_161:
        /* <DEDUP_REMOVED lines=9> */
.L_x_162:
        /* <DEDUP_REMOVED lines=9> */
.L_x_163:
        /* <DEDUP_REMOVED lines=9> */
.L_x_164:
        /* <DEDUP_REMOVED lines=8> */
.L_x_165:
[----:B------:R-:W-:Y:S05]  /*3f30*/  WARPSYNC.COLLECTIVE R24, `(.L_x_166) ;  /* 0x0000000018087348 */ /* 0x000fea0003c00000 */
[----:B------:R-:W-:Y:S01]  /*3f40*/  VOTE.ALL P0, P0 ;  /* 0x0000000000ff7806 */ /* 0x000fe20000000000 */
[----:B------:R-:W-:-:S12]  /*3f50*/  ENDCOLLECTIVE ;  /* 0x000000000000791b */ /* 0x000fd80003800000 */
.L_x_166:
[----:B------:R-:W0:Y:S01]  /*3f60*/  LDC.64 R8, c[0x0][0x390] ;  /* 0x0000e400ff087b82 */ /* 0x000e220000000a00 */
[----:B------:R-:W-:-:S04]  /*3f70*/  VIADDMNMX.RELU R10, R25, 0xffffffff, R11, !PT ;  /* 0xffffffff190a7846 */ /* 0x000fc8000780110b */
[----:B------:R-:W-:Y:S02]  /*3f80*/  SEL R27, R11, R10, P1 ;  /* 0x0000000a0b1b7207 */ /* 0x000fe40000800000 */
[----:B0-----:R-:W-:-:S05]  /*3f90*/  IADD3 R28, P1, PT, R8, 0x100, RZ ;  /* 0x00000100081c7810 */ /* 0x001fca0007f3e0ff */
[----:B------:R-:W-:Y:S01]  /*3fa0*/  IMAD.X R30, RZ, RZ, R9, P1 ;  /* 0x000000ffff1e7224 */ /* 0x000fe200008e0609 */
[----:B------:R-:W-:Y:S07]  /*3fb0*/  BRA `(.L_x_167) ;  /* 0xffffffd000707947 */ /* 0x000fee000383ffff */
.L_x_122:
[----:B------:R-:W-:Y:S01]  /*3fc0*/  BSSY B1, `(.L_x_168) ;  /* 0x0000006000017945 */ /* 0x000fe20003800000 */
[----:B------:R-:W-:Y:S01]  /*3fd0*/  PLOP3.LUT P0, PT, P0, PT, PT, 0x8, 0x80 ;  /* 0x000000000080781c */ /* 0x000fe2000070e170 */
[----:B------:R-:W-:-:S12]  /*3fe0*/  IMAD.MOV.U32 R24, RZ, RZ, -0x1 ;  /* 0xffffffffff187424 */ /* 0x000fd800078e00ff */
[----:B------:R-:W-:Y:S05]  /*3ff0*/  WARPSYNC.COLLECTIVE R24, `(.L_x_169) ;  /* 0x0000000018087348 */ /* 0x000fea0003c00000 */
[----:B------:R-:W-:Y:S01]  /*4000*/  VOTE.ANY P0, P0 ;  /* 0x0000000000ff7806 */ /* 0x000fe20000000100 */
[----:B------:R-:W-:-:S12]  /*4010*/  ENDCOLLECTIVE ;  /* 0x000000000000791b */ /* 0x000fd80003800000 */
.L_x_169:
[----:B------:R-:W-:Y:S05]  /*4020*/  BSYNC B1 ;  /* 0x0000000000017941 */ /* 0x000fea0003800000 */
.L_x_168:
[----:B------:R-:W-:Y:S05]  /*4030*/  BRA `(.L_x_170) ;  /* 0xffffffd000787947 */ /* 0x000fea000383ffff */
.L_x_126:
[----:B------:R-:W-:Y:S01]  /*4040*/  BSSY B1, `(.L_x_171) ;  /* 0x0000006000017945 */ /* 0x000fe20003800000 */
[----:B------:R-:W-:Y:S01]  /*4050*/  PLOP3.LUT P0, PT, P0, PT, PT, 0x8, 0x80 ;  /* 0x000000000080781c */ /* 0x000fe2000070e170 */
[----:B------:R-:W-:-:S12]  /*4060*/  IMAD.MOV.U32 R24, RZ, RZ, -0x1 ;  /* 0xffffffffff187424 */ /* 0x000fd800078e00ff */
[----:B------:R-:W-:Y:S05]  /*4070*/  WARPSYNC.COLLECTIVE R24, `(.L_x_172) ;  /* 0x0000000018087348 */ /* 0x000fea0003c00000 */
[----:B------:R-:W-:Y:S01]  /*4080*/  VOTE.ANY P0, P0 ;  /* 0x0000000000ff7806 */ /* 0x000fe20000000100 */
[----:B------:R-:W-:-:S12]  /*4090*/  ENDCOLLECTIVE ;  /* 0x000000000000791b */ /* 0x000fd80003800000 */
.L_x_172:
[----:B------:R-:W-:Y:S05]  /*40a0*/  BSYNC B1 ;  /* 0x0000000000017941 */ /* 0x000fea0003800000 */
.L_x_171:
[----:B------:R-:W-:Y:S05]  /*40b0*/  BRA `(.L_x_173) ;  /* 0xffffffd0008c7947 */ /* 0x000fea000383ffff */
.L_x_128:
[----:B------:R-:W-:Y:S01]  /*40c0*/  BSSY B1, `(.L_x_174) ;  /* 0x0000006000017945 */ /* 0x000fe20003800000 */
[----:B------:R-:W-:Y:S01]  /*40d0*/  PLOP3.LUT P3, PT, P0, PT, PT, 0x8, 0x80 ;  /* 0x000000000080781c */ /* 0x000fe2000076e170 */
[----:B------:R-:W-:-:S12]  /*40e0*/  IMAD.MOV.U32 R24, RZ, RZ, -0x1 ;  /* 0xffffffffff187424 */ /* 0x000fd800078e00ff */
[----:B------:R-:W-:Y:S05]  /*40f0*/  WARPSYNC.COLLECTIVE R24, `(.L_x_175) ;  /* 0x0000000018087348 */ /* 0x000fea0003c00000 */
[----:B------:R-:W-:Y:S01]  /*4100*/  VOTE.ANY R24, PT, P3 ;  /* 0x0000000000187806 */ /* 0x000fe200018e0100 */
[----:B------:R-:W-:Y:S06]  /*4110*/  ENDCOLLECTIVE ;  /* 0x000000000000791b */ /* 0x000fec0003800000 */
.L_x_175:
[----:B------:R-:W-:Y:S05]  /*4120*/  BSYNC B1 ;  /* 0x0000000000017941 */ /* 0x000fea0003800000 */
.L_x_174:
        /* <DEDUP_REMOVED lines=12> */
.L_x_176:
        /* <DEDUP_REMOVED lines=11> */
.L_x_177:
        /* <DEDUP_REMOVED lines=8> */
.L_x_178:
        /* <DEDUP_REMOVED lines=8> */
.L_x_179:
        /* <DEDUP_REMOVED lines=8> */
.L_x_180:
[----:B------:R-:W-:-:S04]  /*4420*/  VIADDMNMX.RELU R25, R25, 0xffffffff, R11, !PT ;  /* 0xffffffff19197846 */ /* 0x000fc8000780110b */
[----:B------:R-:W-:Y:S02]  /*4430*/  SEL R25, R11, R25, P0 ;  /* 0x000000190b197207 */ /* 0x000fe40000000000 */
[----:B------:R-:W-:Y:S02]  /*4440*/  ISETP.NE.AND P0, PT, R10, 0x65, PT ;  /* 0x000000650a00780c */ /* 0x000fe40003f05270 */
[----:B------:R-:W-:-:S11]  /*4450*/  VIADDMNMX.RELU R27, R25, 0xffffffff, R27, !PT ;  /* 0xffffffff191b7846 */ /* 0x000fd6000780111b */
[----:B------:R-:W-:Y:S05]  /*4460*/  WARPSYNC.COLLECTIVE R24, `(.L_x_181) ;  /* 0x0000000018087348 */ /* 0x000fea0003c00000 */
[----:B------:R-:W-:Y:S01]  /*4470*/  VOTE.ALL P0, P0 ;  /* 0x0000000000ff7806 */ /* 0x000fe20000000000 */
[----:B------:R-:W-:-:S12]  /*4480*/  ENDCOLLECTIVE ;  /* 0x000000000000791b */ /* 0x000fd80003800000 */
.L_x_181:
[----:B------:R-:W-:Y:S05]  /*4490*/  BRA `(.L_x_182) ;  /* 0xffffffd000207947 */ /* 0x000fea000383ffff */
.L_x_137:
[----:B------:R-:W-:Y:S01]  /*44a0*/  BSSY B0, `(.L_x_183) ;  /* 0x0000006000007945 */ /* 0x000fe20003800000 */
[----:B------:R-:W-:Y:S01]  /*44b0*/  PLOP3.LUT P0, PT, P0, PT, PT, 0x8, 0x80 ;  /* 0x000000000080781c */ /* 0x000fe2000070e170 */
[----:B------:R-:W-:-:S12]  /*44c0*/  IMAD.MOV.U32 R24, RZ, RZ, -0x1 ;  /* 0xffffffffff187424 */ /* 0x000fd800078e00ff */
[----:B------:R-:W-:Y:S05]  /*44d0*/  WARPSYNC.COLLECTIVE R24, `(.L_x_184) ;  /* 0x0000000018087348 */ /* 0x000fea0003c00000 */
[----:B------:R-:W-:Y:S01]  /*44e0*/  VOTE.ANY P0, P0 ;  /* 0x0000000000ff7806 */ /* 0x000fe20000000100 */
[----:B------:R-:W-:-:S12]  /*44f0*/  ENDCOLLECTIVE ;  /* 0x000000000000791b */ /* 0x000fd80003800000 */
.L_x_184:
[----:B------:R-:W-:Y:S05]  /*4500*/  BSYNC B0 ;  /* 0x0000000000007941 */ /* 0x000fea0003800000 */
.L_x_183:
[----:B------:R-:W-:Y:S05]  /*4510*/  BRA `(.L_x_185) ;  /* 0xffffffe400987947 */ /* 0x000fea000383ffff */
.L_x_141:
[----:B------:R-:W-:Y:S01]  /*4520*/  BSSY B0, `(.L_x_186) ;  /* 0x0000006000007945 */ /* 0x000fe20003800000 */
[----:B------:R-:W-:Y:S01]  /*4530*/  PLOP3.LUT P0, PT, P0, PT, PT, 0x8, 0x80 ;  /* 0x000000000080781c */ /* 0x000fe2000070e170 */
[----:B------:R-:W-:-:S12]  /*4540*/  IMAD.MOV.U32 R24, RZ, RZ, -0x1 ;  /* 0xffffffffff187424 */ /* 0x000fd800078e00ff */
[----:B------:R-:W-:Y:S05]  /*4550*/  WARPSYNC.COLLECTIVE R24, `(.L_x_187) ;  /* 0x0000000018087348 */ /* 0x000fea0003c00000 */
[----:B------:R-:W-:Y:S01]  /*4560*/  VOTE.ANY P0, P0 ;  /* 0x0000000000ff7806 */ /* 0x000fe20000000100 */
[----:B------:R-:W-:-:S12]  /*4570*/  ENDCOLLECTIVE ;  /* 0x000000000000791b */ /* 0x000fd80003800000 */
.L_x_187:
[----:B------:R-:W-:Y:S05]  /*4580*/  BSYNC B0 ;  /* 0x0000000000007941 */ /* 0x000fea0003800000 */
.L_x_186:
[----:B------:R-:W-:Y:S05]  /*4590*/  BRA `(.L_x_188) ;  /* 0xffffffe400a87947 */ /* 0x000fea000383ffff */
.L_x_143:
        /* <DEDUP_REMOVED lines=8> */
.L_x_190:
[----:B------:R-:W-:Y:S05]  /*4620*/  BSYNC B0 ;  /* 0x0000000000007941 */ /* 0x000fea0003800000 */
.L_x_189:
[----:B------:R-:W-:Y:S01]  /*4630*/  LOP3.LUT R24, R24, 0x80000000, R33, 0xec, !PT ;  /* 0x8000000018187812 */ /* 0x000fe200078eec21 */
[----:B------:R-:W-:-:S04]  /*4640*/  VIADD R23, R32, 0x2 ;  /* 0x0000000220177836 */ /* 0x000fc80000000000 */
        /* <DEDUP_REMOVED lines=9> */
.L_x_191:
        /* <DEDUP_REMOVED lines=8> */
.L_x_192:
        /* <DEDUP_REMOVED lines=9> */
.L_x_193:
        /* <DEDUP_REMOVED lines=9> */
.L_x_194:
        /* <DEDUP_REMOVED lines=9> */
.L_x_195:
[----:B------:R-:W-:Y:S05]  /*4910*/  WARPSYNC.COLLECTIVE R24, `(.L_x_196) ;  /* 0x0000000018087348 */ /* 0x000fea0003c00000 */
[----:B------:R-:W-:Y:S01]  /*4920*/  VOTE.ALL P0, P0 ;  /* 0x0000000000ff7806 */ /* 0x000fe20000000000 */
[----:B------:R-:W-:-:S12]  /*4930*/  ENDCOLLECTIVE ;  /* 0x000000000000791b */ /* 0x000fd80003800000 */
.L_x_196:
[----:B------:R-:W0:Y:S01]  /*4940*/  LDC.64 R8, c[0x0][0x390] ;  /* 0x0000e400ff087b82 */ /* 0x000e220000000a00 */
[----:B------:R-:W-:Y:S02]  /*4950*/  ISETP.GT.AND P3, PT, R27, R26, PT ;  /* 0x0000001a1b00720c */ /* 0x000fe40003f64270 */
[----:B------:R-:W-:-:S04]  /*4960*/  VIADDMNMX.RELU R26, R25, 0xffffffff, R37, !PT ;  /* 0xffffffff191a7846 */ /* 0x000fc80007801125 */
[----:B------:R-:W-:Y:S02]  /*4970*/  SEL R26, R37, R26, P3 ;  /* 0x0000001a251a7207 */ /* 0x000fe40001800000 */
[----:B0-----:R-:W-:-:S05]  /*4980*/  IADD3 R27, P3, PT, R8, 0x100, RZ ;  /* 0x00000100081b7810 */ /* 0x001fca0007f7e0ff */
[----:B------:R-:W-:Y:S01]  /*4990*/  IMAD.X R29, RZ, RZ, R9, P3 ;  /* 0x000000ffff1d7224 */ /* 0x000fe200018e0609 */
[----:B------:R-:W-:Y:S07]  /*49a0*/  BRA `(.L_x_197) ;  /* 0xffffffe400407947 */ /* 0x000fee000383ffff */
.L_x_145:
[----:B------:R-:W-:Y:S01]  /*49b0*/  BSSY B0, `(.L_x_198) ;  /* 0x0000006000007945 */ /* 0x000fe20003800000 */
[----:B------:R-:W-:Y:S01]  /*49c0*/  PLOP3.LUT P0, PT, P0, PT, PT, 0x8, 0x80 ;  /* 0x000000000080781c */ /* 0x000fe2000070e170 */
[----:B------:R-:W-:-:S12]  /*49d0*/  IMAD.MOV.U32 R24, RZ, RZ, -0x1 ;  /* 0xffffffffff187424 */ /* 0x000fd800078e00ff */
[----:B------:R-:W-:Y:S05]  /*49e0*/  WARPSYNC.COLLECTIVE R24, `(.L_x_199) ;  /* 0x0000000018087348 */ /* 0x000fea0003c00000 */
[----:B------:R-:W-:Y:S01]  /*49f0*/  VOTE.ANY P0, P0 ;  /* 0x0000000000ff7806 */ /* 0x000fe20000000100 */
[----:B------:R-:W-:-:S12]  /*4a00*/  ENDCOLLECTIVE ;  /* 0x000000000000791b */ /* 0x000fd80003800000 */
.L_x_199:
[----:B------:R-:W-:Y:S05]  /*4a10*/  BSYNC B0 ;  /* 0x0000000000007941 */ /* 0x000fea0003800000 */
.L_x_198:
[----:B------:R-:W-:Y:S05]  /*4a20*/  BRA `(.L_x_200) ;  /* 0xffffffe400487947 */ /* 0x000fea000383ffff */
.L_x_149:
[----:B------:R-:W-:Y:S01]  /*4a30*/  BSSY B0, `(.L_x_201) ;  /* 0x0000006000007945 */ /* 0x000fe20003800000 */
[----:B------:R-:W-:Y:S01]  /*4a40*/  PLOP3.LUT P0, PT, P0, PT, PT, 0x8, 0x80 ;  /* 0x000000000080781c */ /* 0x000fe2000070e170 */
[----:B------:R-:W-:-:S12]  /*4a50*/  IMAD.MOV.U32 R24, RZ, RZ, -0x1 ;  /* 0xffffffffff187424 */ /* 0x000fd800078e00ff */
[----:B------:R-:W-:Y:S05]  /*4a60*/  WARPSYNC.COLLECTIVE R24, `(.L_x_202) ;  /* 0x0000000018087348 */ /* 0x000fea0003c00000 */
[----:B------:R-:W-:Y:S01]  /*4a70*/  VOTE.ANY P0, P0 ;  /* 0x0000000000ff7806 */ /* 0x000fe20000000100 */
[----:B------:R-:W-:-:S12]  /*4a80*/  ENDCOLLECTIVE ;  /* 0x000000000000791b */ /* 0x000fd80003800000 */
.L_x_202:
[----:B------:R-:W-:Y:S05]  /*4a90*/  BSYNC B0 ;  /* 0x0000000000007941 */ /* 0x000fea0003800000 */
.L_x_201:
[----:B------:R-:W-:Y:S05]  /*4aa0*/  BRA `(.L_x_203) ;  /* 0xffffffe400587947 */ /* 0x000fea000383ffff */
.L_x_151:
[----:B------:R-:W-:Y:S01]  /*4ab0*/  BSSY B0, `(.L_x_204) ;  /* 0x0000006000007945 */ /* 0x000fe20003800000 */
[----:B------:R-:W-:Y:S01]  /*4ac0*/  PLOP3.LUT P3, PT, P0, PT, PT, 0x8, 0x80 ;  /* 0x000000000080781c */ /* 0x000fe2000076e170 */
[----:B------:R-:W-:-:S12]  /*4ad0*/  IMAD.MOV.U32 R24, RZ, RZ, -0x1 ;  /* 0xffffffffff187424 */ /* 0x000fd800078e00ff */
[----:B------:R-:W-:Y:S05]  /*4ae0*/  WARPSYNC.COLLECTIVE R24, `(.L_x_205) ;  /* 0x0000000018087348 */ /* 0x000fea0003c00000 */
[----:B------:R-:W-:Y:S01]  /*4af0*/  VOTE.ANY R24, PT, P3 ;  /* 0x0000000000187806 */ /* 0x000fe200018e0100 */
[----:B------:R-:W-:Y:S06]  /*4b00*/  ENDCOLLECTIVE ;  /* 0x000000000000791b */ /* 0x000fec0003800000 */
.L_x_205:
[----:B------:R-:W-:Y:S05]  /*4b10*/  BSYNC B0 ;  /* 0x0000000000007941 */ /* 0x000fea0003800000 */
.L_x_204:
        /* <DEDUP_REMOVED lines=11> */
.L_x_206:
[----:B------:R-:W-:Y:S01]  /*4bd0*/  IMAD.MOV.U32 R9, RZ, RZ, 0x2 ;  /* 0x00000002ff097424 */ /* 0x000fe200078e00ff */
[----:B------:R-:W-:-:S04]  /*4be0*/  VIADDMNMX.RELU R25, R25, 0xffffffff, R21, !PT ;  /* 0xffffffff19197846 */ /* 0x000fc80007801115 */
[----:B------:R-:W-:Y:S01]  /*4bf0*/  SEL R37, R25, R21, !P0 ;  /* 0x0000001519257207 */ /* 0x000fe20004000000 */
[----:B------:R-:W-:-:S04]  /*4c00*/  VIADD R25, R32, 0x2 ;  /* 0x0000000220197836 */ /* 0x000fc80000000000 */
[----:B------:R-:W-:Y:S01]  /*4c10*/  IMAD.MOV.U32 R21, RZ, RZ, R37 ;  /* 0x000000ffff157224 */ /* 0x000fe200078e0025 */
[----:B------:R-:W-:-:S13]  /*4c20*/  ISETP.GT.AND P0, PT, R25, R8, PT ;  /* 0x000000081900720c */ /* 0x000fda0003f04270 */
[----:B------:R-:W-:Y:S05]  /*4c30*/  WARPSYNC.COLLECTIVE R24, `(.L_x_207) ;  /* 0x0000000018087348 */ /* 0x000fea0003c00000 */
[----:B------:R0:W1:Y:S02]  /*4c40*/  SHFL.DOWN P3, R25, R21, R9, R8 ;  /* 0x0800000915197389 */ /* 0x0000640000060008 */
[----:B01----:R-:W-:Y:S05]  /*4c50*/  ENDCOLLECTIVE ;  /* 0x000000000000791b */ /* 0x003fea0003800000 */
.L_x_207:
        /* <DEDUP_REMOVED lines=8> */
.L_x_208:
        /* <DEDUP_REMOVED lines=8> */
.L_x_209:
[----:B------:R-:W-:Y:S01]  /*4d60*/  IMAD.MOV.U32 R9, RZ, RZ, 0x10 ;  /* 0x00000010ff097424 */ /* 0x000fe200078e00ff */
[----:B------:R-:W-:-:S04]  /*4d70*/  VIADDMNMX.RELU R25, R25, 0xffffffff, R21, !PT ;  /* 0xffffffff19197846 */ /* 0x000fc80007801115 */
[----:B------:R-:W-:-:S05]  /*4d80*/  SEL R37, R21, R25, P0 ;  /* 0x0000001915257207 */ /* 0x000fca0000000000 */
[----:B------:R-:W-:-:S07]  /*4d90*/  IMAD.MOV.U32 R21, RZ, RZ, R37 ;  /* 0x000000ffff157224 */ /* 0x000fce00078e0025 */
[----:B------:R-:W-:Y:S05]  /*4da0*/  WARPSYNC.COLLECTIVE R24, `(.L_x_210) ;  /* 0x0000000018087348 */ /* 0x000fea0003c00000 */
[----:B------:R0:W1:Y:S02]  /*4db0*/  SHFL.DOWN P3, R25, R21, R9, R8 ;  /* 0x0800000915197389 */ /* 0x0000640000060008 */
[----:B01----:R-:W-:Y:S05]  /*4dc0*/  ENDCOLLECTIVE ;  /* 0x000000000000791b */ /* 0x003fea0003800000 */
.L_x_210:
        /* <DEDUP_REMOVED lines=9> */
.L_x_211:
[----:B------:R-:W-:Y:S05]  /*4e60*/  BRA `(.L_x_212) ;  /* 0xffffffe000f87947 */ /* 0x000fea000383ffff */
.L_x_213:
        /* <DEDUP_REMOVED lines=9> */
.L_x_482:


//--------------------- .text._ZN3cub18CUB_300001_SM_10006detail4scan20DeviceScanInitKernelINS0_13ScanTileStateIiLb1EEEEEvT_i --------------------------
	.section	.text._ZN3cub18CUB_300001_SM_10006detail4scan20DeviceScanInitKernelINS0_13ScanTileStateIiLb1EEEEEvT_i,"ax",@progbits
	.align	128
        .global         _ZN3cub18CUB_300001_SM_10006detail4scan20DeviceScanInitKernelINS0_13ScanTileStateIiLb1EEEEEvT_i
        .type           _ZN3cub18CUB_300001_SM_10006detail4scan20DeviceScanInitKernelINS0_13ScanTileStateIiLb1EEEEEvT_i,@function
        .size           _ZN3cub18CUB_300001_SM_10006detail4scan20DeviceScanInitKernelINS0_13ScanTileStateIiLb1EEEEEvT_i,(.L_x_483 - _ZN3cub18CUB_300001_SM_10006detail4scan20DeviceScanInitKernelINS0_13ScanTileStateIiLb1EEEEEvT_i)
        .other          _ZN3cub18CUB_300001_SM_10006detail4scan20DeviceScanInitKernelINS0_13ScanTileStateIiLb1EEEEEvT_i,@"STO_CUDA_ENTRY STV_DEFAULT"
_ZN3cub18CUB_300001_SM_10006detail4scan20DeviceScanInitKernelINS0_13ScanTileStateIiLb1EEEEEvT_i:
.text._ZN3cub18CUB_300001_SM_10006detail4scan20DeviceScanInitKernelINS0_13ScanTileStateIiLb1EEEEEvT_i:
[----:B------:R-:W-:Y:S01]  /*0000*/  LDC R1, c[0x0][0x37c] ;  /* 0x0000df00ff017b82 */ /* 0x000fe20000000800 */
[----:B------:R-:W0:Y:S07]  /*0010*/  S2R R0, SR_TID.X ;  /* 0x0000000000007919 */ /* 0x000e2e0000002100 */
[----:B------:R-:W1:Y:S01]  /*0020*/  S2UR UR6, SR_CTAID.X ;  /* 0x00000000000679c3 */ /* 0x000e620000002500 */
[----:B------:R-:W2:Y:S07]  /*0030*/  LDCU UR4, c[0x0][0x388] ;  /* 0x00007100ff0477ac */ /* 0x000eae0008000800 */
[----:B------:R-:W1:Y:S01]  /*0040*/  LDC R5, c[0x0][0x360] ;  /* 0x0000d800ff057b82 */ /* 0x000e620000000800 */
[----:B0-----:R-:W-:Y:S01]  /*0050*/  ISETP.GT.U32.AND P0, PT, R0, 0x1f, PT ;  /* 0x0000001f0000780c */ /* 0x001fe20003f04070 */
[----:B-1----:R-:W-:-:S03]  /*0060*/  IMAD R5, R5, UR6, R0 ;  /* 0x0000000605057c24 */ /* 0x002fc6000f8e0200 */
[----:B------:R-:W-:Y:S02]  /*0070*/  ISETP.NE.OR P0, PT, RZ, UR6, P0 ;  /* 0x00000006ff007c0c */ /* 0x000fe40008705670 */
[----:B--2---:R-:W-:Y:S01]  /*0080*/  ISETP.GE.AND P1, PT, R5, UR4, PT ;  /* 0x0000000405007c0c */ /* 0x004fe2000bf26270 */
[----:B------:R-:W0:-:S12]  /*0090*/  LDCU.64 UR4, c[0x0][0x358] ;  /* 0x00006b00ff0477ac */ /* 0x000e180008000a00 */
[----:B------:R-:W1:Y:S01]  /*00a0*/  @!P1 LDC.64 R2, c[0x0][0x380] ;  /* 0x0000e000ff029b82 */ /* 0x000e620000000a00 */
[----:B------:R-:W-:Y:S01]  /*00b0*/  @!P1 MOV R4, 0x63 ;  /* 0x0000006300049802 */ /* 0x000fe20000000f00 */
[----:B-1----:R-:W-:-:S04]  /*00c0*/  @!P1 IMAD.WIDE R2, R5, 0x8, R2 ;  /* 0x0000000805029825 */ /* 0x002fc800078e0202 */
[----:B------:R-:W-:-:S05]  /*00d0*/  HFMA2 R5, -RZ, RZ, 0, 0 ;  /* 0x00000000ff057431 */ /* 0x000fca00000001ff */
[----:B0-----:R0:W-:Y:S01]  /*00e0*/  @!P1 STG.E.64 desc[UR4][R2.64+0x100], R4 ;  /* 0x0001000402009986 */ /* 0x0011e2000c101b04 */
[----:B------:R-:W-:Y:S05]  /*00f0*/  @P0 EXIT ;  /* 0x000000000000094d */ /* 0x000fea0003800000 */
[----:B0-----:R-:W0:Y:S02]  /*0100*/  LDC.64 R2, c[0x0][0x380] ;  /* 0x0000e000ff027b82 */ /* 0x001e240000000a00 */
[----:B0-----:R-:W-:-:S05]  /*0110*/  IMAD.WIDE.U32 R2, R0, 0x8, R2 ;  /* 0x0000000800027825 */ /* 0x001fca00078e0002 */
[----:B------:R-:W-:Y:S01]  /*0120*/  STG.E.64 desc[UR4][R2.64], RZ ;  /* 0x000000ff02007986 */ /* 0x000fe2000c101b04 */
[----:B------:R-:W-:Y:S05]  /*0130*/  EXIT ;  /* 0x000000000000794d */ /* 0x000fea0003800000 */
.L_x_214:
        /* <DEDUP_REMOVED lines=12> */
.L_x_483:


//--------------------- .text._ZN3cub18CUB_300001_SM_10006detail6reduce28DeviceReduceSingleTileKernelINS2_10policy_hubIiyN4cuda3__47maximumIiEEE10Policy1000EPiSB_iS8_iiNS5_3std3__410__identityEEEvT0_T1_T2_T3_T4_T6_ --------------------------
	.section	.text._ZN3cub18CUB_300001_SM_10006detail6reduce28DeviceReduceSingleTileKernelINS2_10policy_hubIiyN4cuda3__47maximumIiEEE10Policy1000EPiSB_iS8_iiNS5_3std3__410__identityEEEvT0_T1_T2_T3_T4_T6_,"ax",@progbits
	.align	128
        .global         _ZN3cub18CUB_300001_SM_10006detail6reduce28DeviceReduceSingleTileKernelINS2_10policy_hubIiyN4cuda3__47maximumIiEEE10Policy1000EPiSB_iS8_iiNS5_3std3__410__identityEEEvT0_T1_T2_T3_T4_T6_
        .type           _ZN3cub18CUB_300001_SM_10006detail6reduce28DeviceReduceSingleTileKernelINS2_10policy_hubIiyN4cuda3__47maximumIiEEE10Policy1000EPiSB_iS8_iiNS5_3std3__410__identityEEEvT0_T1_T2_T3_T4_T6_,@function
        .size           _ZN3cub18CUB_300001_SM_10006detail6reduce28DeviceReduceSingleTileKernelINS2_10policy_hubIiyN4cuda3__47maximumIiEEE10Policy1000EPiSB_iS8_iiNS5_3std3__410__identityEEEvT0_T1_T2_T3_T4_T6_,(.L_x_484 - _ZN3cub18CUB_300001_SM_10006detail6reduce28DeviceReduceSingleTileKernelINS2_10policy_hubIiyN4cuda3__47maximumIiEEE10Policy1000EPiSB_iS8_iiNS5_3std3__410__identityEEEvT0_T1_T2_T3_T4_T6_)
        .other          _ZN3cub18CUB_300001_SM_10006detail6reduce28DeviceReduceSingleTileKernelINS2_10policy_hubIiyN4cuda3__47maximumIiEEE10Policy1000EPiSB_iS8_iiNS5_3std3__410__identityEEEvT0_T1_T2_T3_T4_T6_,@"STO_CUDA_ENTRY STV_DEFAULT"
_ZN3cub18CUB_300001_SM_10006detail6reduce28DeviceReduceSingleTileKernelINS2_10policy_hubIiyN4cuda3__47maximumIiEEE10Policy1000EPiSB_iS8_iiNS5_3std3__410__identityEEEvT0_T1_T2_T3_T4_T6_:
.text._ZN3cub18CUB_300001_SM_10006detail6reduce28DeviceReduceSingleTileKernelINS2_10policy_hubIiyN4cuda3__47maximumIiEEE10Policy1000EPiSB_iS8_iiNS5_3std3__410__identityEEEvT0_T1_T2_T3_T4_T6_:
[----:B------:R-:W-:Y:S01]  /*0000*/  LDC R1, c[0x0][0x37c] ;  /* 0x0000df00ff017b82 */ /* 0x000fe20000000800 */
[----:B------:R-:W0:Y:S01]  /*0010*/  LDCU UR4, c[0x0][0x390] ;  /* 0x00007200ff0477ac */ /* 0x000e220008000800 */
[----:B------:R-:W1:Y:S01]  /*0020*/  LDCU.64 UR6, c[0x0][0x358] ;  /* 0x00006b00ff0677ac */ /* 0x000e620008000a00 */
[----:B0-----:R-:W-:-:S05]  /*0030*/  IMAD.U32 R2, RZ, RZ, UR4 ;  /* 0x00000004ff027e24 */ /* 0x001fca000f8e00ff */
[----:B------:R-:W-:-:S13]  /*0040*/  ISETP.NE.AND P0, PT, R2, RZ, PT ;  /* 0x000000ff0200720c */ /* 0x000fda0003f05270 */
[----:B-1----:R-:W-:Y:S05]  /*0050*/  @P0 BRA `(.L_x_215) ;  /* 0x00000000001c0947 */ /* 0x002fea0003800000 */
[----:B------:R-:W0:Y:S02]  /*0060*/  S2R R0, SR_TID.X ;  /* 0x0000000000007919 */ /* 0x000e240000002100 */
[----:B0-----:R-:W-:-:S13]  /*0070*/  ISETP.NE.AND P0, PT, R0, RZ, PT ;  /* 0x000000ff0000720c */ /* 0x001fda0003f05270 */
[----:B------:R-:W-:Y:S05]  /*0080*/  @P0 EXIT ;  /* 0x000000000000094d */ /* 0x000fea0003800000 */
[----:B------:R-:W0:Y:S08]  /*0090*/  LDC R5, c[0x0][0x398] ;  /* 0x0000e600ff057b82 */ /* 0x000e300000000800 */
[----:B------:R-:W0:Y:S02]  /*00a0*/  LDC.64 R2, c[0x0][0x388] ;  /* 0x0000e200ff027b82 */ /* 0x000e240000000a00 */
[----:B0-----:R-:W-:Y:S01]  /*00b0*/  STG.E desc[UR6][R2.64], R5 ;  /* 0x0000000502007986 */ /* 0x001fe2000c101906 */
[----:B------:R-:W-:Y:S05]  /*00c0*/  EXIT ;  /* 0x000000000000794d */ /* 0x000fea0003800000 */
.L_x_215:
[----:B------:R-:W0:Y:S01]  /*00d0*/  LDCU UR4, c[0x0][0x380] ;  /* 0x00007000ff0477ac */ /* 0x000e220008000800 */
[----:B------:R-:W-:Y:S01]  /*00e0*/  BSSY.RECONVERGENT B0, `(.L_x_216) ;  /* 0x000036c000007945 */ /* 0x000fe20003800200 */
[----:B0-----:R-:W-:-:S09]  /*00f0*/  ULOP3.LUT UP0, URZ, UR4, 0xf, URZ, 0xc0, !UPT ;  /* 0x0000000f04ff7892 */ /* 0x001fd2000f80c0ff */
[----:B------:R-:W-:Y:S05]  /*0100*/  BRA.U UP0, `(.L_x_217) ;  /* 0x0000001900a47547 */ /* 0x000fea000b800000 */
[----:B------:R-:W-:-:S13]  /*0110*/  ISETP.GT.AND P0, PT, R2, 0xfff, PT ;  /* 0x00000fff0200780c */ /* 0x000fda0003f04270 */
[----:B------:R-:W-:Y:S05]  /*0120*/  @P0 BRA `(.L_x_218) ;  /* 0x0000000c00640947 */ /* 0x000fea0003800000 */
[----:B------:R-:W0:Y:S01]  /*0130*/  S2R R3, SR_TID.X ;  /* 0x0000000000037919 */ /* 0x000e220000002100 */
[----:B------:R-:W-:Y:S01]  /*0140*/  BSSY.RECONVERGENT B1, `(.L_x_219) ;  /* 0x0000009000017945 */ /* 0x000fe20003800200 */
[----:B------:R-:W-:Y:S01]  /*0150*/  IMAD.MOV.U32 R0, RZ, RZ, RZ ;  /* 0x000000ffff007224 */ /* 0x000fe200078e00ff */
[----:B0-----:R-:W-:Y:S01]  /*0160*/  ISETP.GE.AND P0, PT, R3, R2, PT ;  /* 0x000000020300720c */ /* 0x001fe20003f06270 */
[----:B------:R-:W-:-:S12]  /*0170*/  IMAD.MOV.U32 R11, RZ, RZ, R3 ;  /* 0x000000ffff0b7224 */ /* 0x000fd800078e0003 */
[----:B------:R-:W-:Y:S05]  /*0180*/  @P0 BRA `(.L_x_220) ;  /* 0x0000000000100947 */ /* 0x000fea0003800000 */
[----:B------:R-:W0:Y:S02]  /*0190*/  LDC.64 R4, c[0x0][0x380] ;  /* 0x0000e000ff047b82 */ /* 0x000e240000000a00 */
[----:B0-----:R-:W-:-:S05]  /*01a0*/  IMAD.WIDE.U32 R4, R3, 0x4, R4 ;  /* 0x0000000403047825 */ /* 0x001fca00078e0004 */
[----:B------:R0:W5:Y:S01]  /*01b0*/  LDG.E.CONSTANT R0, desc[UR6][R4.64] ;  /* 0x0000000604007981 */ /* 0x000162000c1e9900 */
[----:B------:R-:W-:-:S07]  /*01c0*/  VIADD R11, R3, 0x100 ;  /* 0x00000100030b7836 */ /* 0x000fce0000000000 */
.L_x_220:
[----:B------:R-:W-:Y:S05]  /*01d0*/  BSYNC.RECONVERGENT B1 ;  /* 0x0000000000017941 */ /* 0x000fea0003800200 */
.L_x_219:
[----:B------:R-:W-:Y:S01]  /*01e0*/  ISETP.GE.AND P0, PT, R11, R2, PT ;  /* 0x000000020b00720c */ /* 0x000fe20003f06270 */
[----:B------:R-:W-:-:S12]  /*01f0*/  BSSY.RECONVERGENT B1, `(.L_x_221) ;  /* 0x0000066000017945 */ /* 0x000fd80003800200 */
[----:B------:R-:W-:Y:S05]  /*0200*/  @P0 BRA `(.L_x_222) ;  /* 0x0000000400900947 */ /* 0x000fea0003800000 */
[----:B0-----:R-:W-:Y:S01]  /*0210*/  LOP3.LUT R5, RZ, R11, RZ, 0x33, !PT ;  /* 0x0000000bff057212 */ /* 0x001fe200078e33ff */
[----:B------:R-:W-:Y:S04]  /*0220*/  BSSY.RECONVERGENT B2, `(.L_x_223) ;  /* 0x0000015000027945 */ /* 0x000fe80003800200 */
[----:B------:R-:W-:-:S05]  /*0230*/  IMAD.IADD R6, R5, 0x1, R2 ;  /* 0x0000000105067824 */ /* 0x000fca00078e0202 */
[C---:B------:R-:W-:Y:S02]  /*0240*/  LOP3.LUT R4, R6.reuse, 0x300, RZ, 0xc0, !PT ;  /* 0x0000030006047812 */ /* 0x040fe400078ec0ff */
[----:B------:R-:W-:Y:S02]  /*0250*/  ISETP.GE.U32.AND P1, PT, R6, 0x300, PT ;  /* 0x000003000600780c */ /* 0x000fe40003f26070 */
[----:B------:R-:W-:-:S13]  /*0260*/  ISETP.NE.AND P0, PT, R4, 0x300, PT ;  /* 0x000003000400780c */ /* 0x000fda0003f05270 */
[----:B------:R-:W-:Y:S05]  /*0270*/  @!P0 BRA `(.L_x_224) ;  /* 0x00000000003c8947 */ /* 0x000fea0003800000 */
[----:B------:R-:W0:Y:S01]  /*0280*/  LDC.64 R4, c[0x0][0x380] ;  /* 0x0000e000ff047b82 */ /* 0x000e220000000a00 */
[----:B------:R-:W-:-:S04]  /*0290*/  LEA.HI R6, R6, 0x1, RZ, 0x18 ;  /* 0x0000000106067811 */ /* 0x000fc800078fc0ff */
[----:B------:R-:W-:-:S05]  /*02a0*/  LOP3.LUT R6, R6, 0x3, RZ, 0xc0, !PT ;  /* 0x0000000306067812 */ /* 0x000fca00078ec0ff */
[----:B------:R-:W-:Y:S02]  /*02b0*/  IMAD.MOV R6, RZ, RZ, -R6 ;  /* 0x000000ffff067224 */ /* 0x000fe400078e0a06 */
[----:B0-----:R-:W-:-:S04]  /*02c0*/  IMAD.WIDE.U32 R4, R11, 0x4, R4 ;  /* 0x000000040b047825 */ /* 0x001fc800078e0004 */
[----:B------:R-:W-:-:S07]  /*02d0*/  IMAD.MOV.U32 R7, RZ, RZ, R5 ;  /* 0x000000ffff077224 */ /* 0x000fce00078e0005 */
.L_x_225:
[----:B------:R-:W-:-:S06]  /*02e0*/  IMAD.MOV.U32 R5, RZ, RZ, R7 ;  /* 0x000000ffff057224 */ /* 0x000fcc00078e0007 */
[----:B------:R0:W2:Y:S01]  /*02f0*/  LDG.E.CONSTANT R5, desc[UR6][R4.64] ;  /* 0x0000000604057981 */ /* 0x0000a2000c1e9900 */
[----:B------:R-:W-:Y:S02]  /*0300*/  VIADD R6, R6, 0x1 ;  /* 0x0000000106067836 */ /* 0x000fe40000000000 */
[----:B------:R-:W-:-:S03]  /*0310*/  VIADD R11, R11, 0x100 ;  /* 0x000001000b0b7836 */ /* 0x000fc60000000000 */
[----:B------:R-:W-:Y:S02]  /*0320*/  ISETP.NE.AND P0, PT, R6, RZ, PT ;  /* 0x000000ff0600720c */ /* 0x000fe40003f05270 */
[----:B0-----:R-:W-:-:S05]  /*0330*/  IADD3 R4, P2, PT, R4, 0x400, RZ ;  /* 0x0000040004047810 */ /* 0x001fca0007f5e0ff */
[----:B------:R-:W-:Y:S01]  /*0340*/  IMAD.X R7, RZ, RZ, R7, P2 ;  /* 0x000000ffff077224 */ /* 0x000fe200010e0607 */
[----:B--2--5:R-:W-:-:S05]  /*0350*/  VIMNMX R0, PT, PT, R5, R0, !PT ;  /* 0x0000000005007248 */ /* 0x024fca0007fe0100 */
[----:B------:R-:W-:Y:S05]  /*0360*/  @P0 BRA `(.L_x_225) ;  /* 0xfffffffc00dc0947 */ /* 0x000fea000383ffff */
.L_x_224:
[----:B------:R-:W-:Y:S05]  /*0370*/  BSYNC.RECONVERGENT B2 ;  /* 0x0000000000027941 */ /* 0x000fea0003800200 */
.L_x_223:
[----:B------:R-:W-:Y:S05]  /*0380*/  @!P1 BRA `(.L_x_222) ;  /* 0x0000000400309947 */ /* 0x000fea0003800000 */
[----:B------:R-:W-:Y:S01]  /*0390*/  IMAD.IADD R4, R2, 0x1, -R11 ;  /* 0x0000000102047824 */ /* 0x000fe200078e0a0b */
[----:B------:R-:W-:Y:S01]  /*03a0*/  BSSY.RECONVERGENT B2, `(.L_x_226) ;  /* 0x0000029000027945 */ /* 0x000fe20003800200 */
[----:B------:R-:W-:-:S03]  /*03b0*/  PLOP3.LUT P0, PT, PT, PT, PT, 0x80, 0x8 ;  /* 0x000000000008781c */ /* 0x000fc60003f0f070 */
[----:B------:R-:W-:-:S13]  /*03c0*/  ISETP.GT.AND P1, PT, R4, 0xc00, PT ;  /* 0x00000c000400780c */ /* 0x000fda0003f24270 */
[----:B------:R-:W-:Y:S05]  /*03d0*/  @!P1 BRA `(.L_x_227) ;  /* 0x0000000000949947 */ /* 0x000fea0003800000 */
[----:B------:R-:W-:Y:S01]  /*03e0*/  PLOP3.LUT P0, PT, PT, PT, PT, 0x8, 0x80 ;  /* 0x000000000080781c */ /* 0x000fe20003f0e170 */
[----:B------:R-:W-:-:S12]  /*03f0*/  VIADD R10, R2, 0xfffff400 ;  /* 0xfffff400020a7836 */ /* 0x000fd80000000000 */
.L_x_228:
[----:B------:R-:W0:Y:S01]  /*0400*/  LDC.64 R6, c[0x0][0x380] ;  /* 0x0000e000ff067b82 */ /* 0x000e220000000a00 */
[C---:B------:R-:W-:Y:S02]  /*0410*/  VIADD R9, R11.reuse, 0x400 ;  /* 0x000004000b097836 */ /* 0x040fe40000000000 */
[C---:B------:R-:W-:Y:S02]  /*0420*/  VIADD R5, R11.reuse, 0x800 ;  /* 0x000008000b057836 */ /* 0x040fe40000000000 */
[----:B0-----:R-:W-:-:S05]  /*0430*/  IMAD.WIDE R22, R11, 0x4, R6 ;  /* 0x000000040b167825 */ /* 0x001fca00078e0206 */
[----:B------:R-:W2:Y:S01]  /*0440*/  LDG.E.CONSTANT R12, desc[UR6][R22.64] ;  /* 0x00000006160c7981 */ /* 0x000ea2000c1e9900 */
[----:B------:R-:W-:-:S03]  /*0450*/  IMAD.WIDE R8, R9, 0x4, R6 ;  /* 0x0000000409087825 */ /* 0x000fc600078e0206 */
[----:B------:R-:W2:Y:S04]  /*0460*/  LDG.E.CONSTANT R13, desc[UR6][R22.64+0x400] ;  /* 0x00040006160d7981 */ /* 0x000ea8000c1e9900 */
[----:B------:R-:W3:Y:S04]  /*0470*/  LDG.E.CONSTANT R14, desc[UR6][R22.64+0x800] ;  /* 0x00080006160e7981 */ /* 0x000ee8000c1e9900 */
[----:B------:R-:W3:Y:S01]  /*0480*/  LDG.E.CONSTANT R21, desc[UR6][R22.64+0xc00] ;  /* 0x000c000616157981 */ /* 0x000ee2000c1e9900 */
[----:B------:R-:W-:-:S03]  /*0490*/  IMAD.WIDE R4, R5, 0x4, R6 ;  /* 0x0000000405047825 */ /* 0x000fc600078e0206 */
[----:B------:R-:W4:Y:S04]  /*04a0*/  LDG.E.CONSTANT R17, desc[UR6][R8.64] ;  /* 0x0000000608117981 */ /* 0x000f28000c1e9900 */
[----:B------:R-:W4:Y:S01]  /*04b0*/  LDG.E.CONSTANT R16, desc[UR6][R8.64+0x400] ;  /* 0x0004000608107981 */ /* 0x000f22000c1e9900 */
[----:B------:R-:W-:-:S03]  /*04c0*/  VIADD R25, R11, 0xc00 ;  /* 0x00000c000b197836 */ /* 0x000fc60000000000 */
[----:B------:R-:W4:Y:S04]  /*04d0*/  LDG.E.CONSTANT R15, desc[UR6][R8.64+0x800] ;  /* 0x00080006080f7981 */ /* 0x000f28000c1e9900 */
[----:B------:R-:W4:Y:S01]  /*04e0*/  LDG.E.CONSTANT R20, desc[UR6][R8.64+0xc00] ;  /* 0x000c000608147981 */ /* 0x000f22000c1e9900 */
[----:B------:R-:W-:-:S03]  /*04f0*/  IMAD.WIDE R6, R25, 0x4, R6 ;  /* 0x0000000419067825 */ /* 0x000fc600078e0206 */
[----:B------:R-:W4:Y:S04]  /*0500*/  LDG.E.CONSTANT R19, desc[UR6][R4.64] ;  /* 0x0000000604137981 */ /* 0x000f28000c1e9900 */
[----:B------:R-:W4:Y:S04]  /*0510*/  LDG.E.CONSTANT R18, desc[UR6][R4.64+0x400] ;  /* 0x0004000604127981 */ /* 0x000f28000c1e9900 */
[----:B------:R-:W4:Y:S04]  /*0520*/  LDG.E.CONSTANT R23, desc[UR6][R4.64+0x800] ;  /* 0x0008000604177981 */ /* 0x000f28000c1e9900 */
[----:B------:R-:W4:Y:S04]  /*0530*/  LDG.E.CONSTANT R24, desc[UR6][R4.64+0xc00] ;  /* 0x000c000604187981 */ /* 0x000f28000c1e9900 */
[----:B------:R-:W4:Y:S04]  /*0540*/  LDG.E.CONSTANT R25, desc[UR6][R6.64] ;  /* 0x0000000606197981 */ /* 0x000f28000c1e9900 */
[----:B------:R-:W4:Y:S04]  /*0550*/  LDG.E.CONSTANT R26, desc[UR6][R6.64+0x400] ;  /* 0x00040006061a7981 */ /* 0x000f28000c1e9900 */
[----:B------:R-:W4:Y:S04]  /*0560*/  LDG.E.CONSTANT R22, desc[UR6][R6.64+0x800] ;  /* 0x0008000606167981 */ /* 0x000f28000c1e9900 */
[----:B------:R-:W4:Y:S01]  /*0570*/  LDG.E.CONSTANT R27, desc[UR6][R6.64+0xc00] ;  /* 0x000c0006061b7981 */ /* 0x000f22000c1e9900 */
[----:B------:R-:W-:-:S05]  /*0580*/  VIADD R11, R11, 0x1000 ;  /* 0x000010000b0b7836 */ /* 0x000fca0000000000 */
[----:B------:R-:W-:Y:S02]  /*0590*/  ISETP.GE.AND P1, PT, R11, R10, PT ;  /* 0x0000000a0b00720c */ /* 0x000fe40003f26270 */
[----:B--2--5:R-:W-:-:S04]  /*05a0*/  VIMNMX3 R12, R0, R12, R13, !PT ;  /* 0x0000000c000c720f */ /* 0x024fc8000780010d */
[----:B---3--:R-:W-:-:S04]  /*05b0*/  VIMNMX3 R12, R12, R14, R21, !PT ;  /* 0x0000000e0c0c720f */ /* 0x008fc80007800115 */
[----:B----4-:R-:W-:-:S04]  /*05c0*/  VIMNMX3 R12, R12, R17, R16, !PT ;  /* 0x000000110c0c720f */ /* 0x010fc80007800110 */
[----:B------:R-:W-:-:S04]  /*05d0*/  VIMNMX3 R12, R12, R15, R20, !PT ;  /* 0x0000000f0c0c720f */ /* 0x000fc80007800114 */
[----:B------:R-:W-:-:S04]  /*05e0*/  VIMNMX3 R12, R12, R19, R18, !PT ;  /* 0x000000130c0c720f */ /* 0x000fc80007800112 */
[----:B------:R-:W-:-:S04]  /*05f0*/  VIMNMX3 R12, R12, R23, R24, !PT ;  /* 0x000000170c0c720f */ /* 0x000fc80007800118 */
[----:B------:R-:W-:-:S04]  /*0600*/  VIMNMX3 R25, R12, R25, R26, !PT ;  /* 0x000000190c19720f */ /* 0x000fc8000780011a */
[----:B------:R-:W-:Y:S01]  /*0610*/  VIMNMX3 R0, R25, R22, R27, !PT ;  /* 0x000000161900720f */ /* 0x000fe2000780011b */
[----:B------:R-:W-:Y:S06]  /*0620*/  @!P1 BRA `(.L_x_228) ;  /* 0xfffffffc00749947 */ /* 0x000fec000383ffff */
.L_x_227:
[----:B------:R-:W-:Y:S05]  /*0630*/  BSYNC.RECONVERGENT B2 ;  /* 0x0000000000027941 */ /* 0x000fea0003800200 */
.L_x_226:
[----:B------:R-:W-:Y:S01]  /*0640*/  IMAD.IADD R4, R2, 0x1, -R11 ;  /* 0x0000000102047824 */ /* 0x000fe200078e0a0b */
[----:B------:R-:W-:Y:S04]  /*0650*/  BSSY.RECONVERGENT B2, `(.L_x_229) ;  /* 0x0000015000027945 */ /* 0x000fe80003800200 */
[----:B------:R-:W-:-:S13]  /*0660*/  ISETP.GT.AND P1, PT, R4, 0x400, PT ;  /* 0x000004000400780c */ /* 0x000fda0003f24270 */
[----:B------:R-:W-:Y:S05]  /*0670*/  @!P1 BRA `(.L_x_230) ;  /* 0x0000000000489947 */ /* 0x000fea0003800000 */
[----:B------:R-:W0:Y:S01]  /*0680*/  LDC.64 R6, c[0x0][0x380] ;  /* 0x0000e000ff067b82 */ /* 0x000e220000000a00 */
[C---:B------:R-:W-:Y:S02]  /*0690*/  VIADD R13, R11.reuse, 0x400 ;  /* 0x000004000b0d7836 */ /* 0x040fe40000000000 */
[----:B0-----:R-:W-:-:S05]  /*06a0*/  IMAD.WIDE R4, R11, 0x4, R6 ;  /* 0x000000040b047825 */ /* 0x001fca00078e0206 */
[----:B------:R-:W2:Y:S01]  /*06b0*/  LDG.E.CONSTANT R9, desc[UR6][R4.64] ;  /* 0x0000000604097981 */ /* 0x000ea2000c1e9900 */
[----:B------:R-:W-:-:S03]  /*06c0*/  IMAD.WIDE R6, R13, 0x4, R6 ;  /* 0x000000040d067825 */ /* 0x000fc600078e0206 */
[----:B------:R-:W2:Y:S04]  /*06d0*/  LDG.E.CONSTANT R8, desc[UR6][R4.64+0x400] ;  /* 0x0004000604087981 */ /* 0x000ea8000c1e9900 */
[----:B------:R-:W3:Y:S04]  /*06e0*/  LDG.E.CONSTANT R13, desc[UR6][R4.64+0x800] ;  /* 0x00080006040d7981 */ /* 0x000ee8000c1e9900 */
[----:B------:R-:W3:Y:S04]  /*06f0*/  LDG.E.CONSTANT R10, desc[UR6][R4.64+0xc00] ;  /* 0x000c0006040a7981 */ /* 0x000ee8000c1e9900 */
[----:B------:R-:W4:Y:S04]  /*0700*/  LDG.E.CONSTANT R15, desc[UR6][R6.64] ;  /* 0x00000006060f7981 */ /* 0x000f28000c1e9900 */
[----:B------:R-:W4:Y:S04]  /*0710*/  LDG.E.CONSTANT R12, desc[UR6][R6.64+0x400] ;  /* 0x00040006060c7981 */ /* 0x000f28000c1e9900 */
[----:B------:R-:W4:Y:S04]  /*0720*/  LDG.E.CONSTANT R17, desc[UR6][R6.64+0x800] ;  /* 0x0008000606117981 */ /* 0x000f28000c1e9900 */
[----:B------:R-:W4:Y:S01]  /*0730*/  LDG.E.CONSTANT R14, desc[UR6][R6.64+0xc00] ;  /* 0x000c0006060e7981 */ /* 0x000f22000c1e9900 */
[----:B------:R-:W-:Y:S01]  /*0740*/  PLOP3.LUT P0, PT, PT, PT, PT, 0x8, 0x80 ;  /* 0x000000000080781c */ /* 0x000fe20003f0e170 */
[----:B------:R-:W-:Y:S01]  /*0750*/  VIADD R11, R11, 0x800 ;  /* 0x000008000b0b7836 */ /* 0x000fe20000000000 */
[----:B--2--5:R-:W-:-:S04]  /*0760*/  VIMNMX3 R8, R0, R9, R8, !PT ;  /* 0x000000090008720f */ /* 0x024fc80007800108 */
[----:B---3--:R-:W-:-:S04]  /*0770*/  VIMNMX3 R8, R8, R13, R10, !PT ;  /* 0x0000000d0808720f */ /* 0x008fc8000780010a */
[----:B----4-:R-:W-:-:S04]  /*0780*/  VIMNMX3 R8, R8, R15, R12, !PT ;  /* 0x0000000f0808720f */ /* 0x010fc8000780010c */
[----:B------:R-:W-:-:S07]  /*0790*/  VIMNMX3 R0, R8, R17, R14, !PT ;  /* 0x000000110800720f */ /* 0x000fce000780010e */
.L_x_230:
[----:B------:R-:W-:Y:S05]  /*07a0*/  BSYNC.RECONVERGENT B2 ;  /* 0x0000000000027941 */ /* 0x000fea0003800200 */
.L_x_229:
[----:B------:R-:W-:-:S13]  /*07b0*/  ISETP.LT.OR P0, PT, R11, R2, P0 ;  /* 0x000000020b00720c */ /* 0x000fda0000701670 */
[----:B------:R-:W-:Y:S05]  /*07c0*/  @!P0 BRA `(.L_x_222) ;  /* 0x0000000000208947 */ /* 0x000fea0003800000 */
[----:B------:R-:W0:Y:S02]  /*07d0*/  LDC.64 R4, c[0x0][0x380] ;  /* 0x0000e000ff047b82 */ /* 0x000e240000000a00 */
[----:B0-----:R-:W-:-:S05]  /*07e0*/  IMAD.WIDE R4, R11, 0x4, R4 ;  /* 0x000000040b047825 */ /* 0x001fca00078e0204 */
[----:B------:R-:W2:Y:S04]  /*07f0*/  LDG.E.CONSTANT R7, desc[UR6][R4.64] ;  /* 0x0000000604077981 */ /* 0x000ea8000c1e9900 */
[----:B------:R-:W2:Y:S04]  /*0800*/  LDG.E.CONSTANT R6, desc[UR6][R4.64+0x400] ;  /* 0x0004000604067981 */ /* 0x000ea8000c1e9900 */
[----:B------:R-:W3:Y:S04]  /*0810*/  LDG.E.CONSTANT R9, desc[UR6][R4.64+0x800] ;  /* 0x0008000604097981 */ /* 0x000ee8000c1e9900 */
[----:B------:R-:W3:Y:S01]  /*0820*/  LDG.E.CONSTANT R8, desc[UR6][R4.64+0xc00] ;  /* 0x000c000604087981 */ /* 0x000ee2000c1e9900 */
[----:B--2--5:R-:W-:-:S04]  /*0830*/  VIMNMX3 R0, R0, R7, R6, !PT ;  /* 0x000000070000720f */ /* 0x024fc80007800106 */
[----:B---3--:R-:W-:-:S07]  /*0840*/  VIMNMX3 R0, R0, R9, R8, !PT ;  /* 0x000000090000720f */ /* 0x008fce0007800108 */
.L_x_222:
[----:B------:R-:W-:Y:S05]  /*0850*/  BSYNC.RECONVERGENT B1 ;  /* 0x0000000000017941 */ /* 0x000fea0003800200 */
.L_x_221:
[----:B------:R-:W-:Y:S01]  /*0860*/  ISETP.GE.AND P0, PT, R2, 0x100, PT ;  /* 0x000001000200780c */ /* 0x000fe20003f06270 */
[----:B-----5:R-:W-:-:S12]  /*0870*/  IMAD.MOV.U32 R9, RZ, RZ, R0 ;  /* 0x000000ffff097224 */ /* 0x020fd800078e0000 */
[----:B------:R-:W-:Y:S05]  /*0880*/  @!P0 BRA `(.L_x_231) ;  /* 0x0000000000a08947 */ /* 0x000fea0003800000 */
[----:B------:R-:W1:Y:S01]  /*0890*/  S2R R6, SR_LANEID ;  /* 0x0000000000067919 */ /* 0x000e620000000000 */
[----:B------:R-:W2:Y:S02]  /*08a0*/  SHFL.DOWN PT, R0, R9, 0x1, 0x1f ;  /* 0x08201f0009007f89 */ /* 0x000ea400000e0000 */
[----:B--2---:R-:W-:Y:S02]  /*08b0*/  VIMNMX R0, PT, PT, R0, R9, !PT ;  /* 0x0000000900007248 */ /* 0x004fe40007fe0100 */
[C---:B-1----:R-:W-:Y:S02]  /*08c0*/  ISETP.GT.AND P0, PT, R6.reuse, 0x1e, PT ;  /* 0x0000001e0600780c */ /* 0x042fe40003f04270 */
[C---:B------:R-:W-:Y:S02]  /*08d0*/  ISETP.NE.AND P1, PT, R6.reuse, RZ, PT ;  /* 0x000000ff0600720c */ /* 0x040fe40003f25270 */
[----:B------:R-:W-:Y:S02]  /*08e0*/  SEL R0, R9, R0, P0 ;  /* 0x0000000009007207 */ /* 0x000fe40000000000 */
[----:B------:R-:W-:-:S03]  /*08f0*/  ISETP.GT.AND P0, PT, R6, 0x1d, PT ;  /* 0x0000001d0600780c */ /* 0x000fc60003f04270 */
[----:B0-----:R-:W0:Y:S06]  /*0900*/  SHFL.DOWN PT, R5, R0, 0x2, 0x1f ;  /* 0x08401f0000057f89 */ /* 0x001e2c00000e0000 */
[----:B------:R-:W1:Y:S01]  /*0910*/  @!P1 S2R R7, SR_CgaCtaId ;  /* 0x0000000000079919 */ /* 0x000e620000008800 */
[----:B------:R-:W-:Y:S02]  /*0920*/  @!P1 MOV R4, 0x400 ;  /* 0x0000040000049802 */ /* 0x000fe40000000f00 */
[----:B------:R-:W-:-:S04]  /*0930*/  @!P1 SHF.R.U32.HI R2, RZ, 0x3, R3 ;  /* 0x00000003ff029819 */ /* 0x000fc80000011603 */
[----:B------:R-:W-:Y:S02]  /*0940*/  @!P1 LOP3.LUT R2, R2, 0x7c, RZ, 0xc0, !PT ;  /* 0x0000007c02029812 */ /* 0x000fe400078ec0ff */
[----:B0-----:R-:W-:Y:S02]  /*0950*/  @!P0 VIMNMX R0, PT, PT, R0, R5, !PT ;  /* 0x0000000500008248 */ /* 0x001fe40007fe0100 */
[----:B------:R-:W-:-:S03]  /*0960*/  ISETP.GT.AND P0, PT, R6, 0x1b, PT ;  /* 0x0000001b0600780c */ /* 0x000fc60003f04270 */
[----:B------:R-:W0:Y:S01]  /*0970*/  SHFL.DOWN PT, R5, R0, 0x4, 0x1f ;  /* 0x08801f0000057f89 */ /* 0x000e2200000e0000 */
[----:B-1----:R-:W-:-:S05]  /*0980*/  @!P1 LEA R7, R7, R4, 0x18 ;  /* 0x0000000407079211 */ /* 0x002fca00078ec0ff */
[----:B------:R-:W-:-:S04]  /*0990*/  @!P1 IMAD.IADD R2, R2, 0x1, R7 ;  /* 0x0000000102029824 */ /* 0x000fc800078e0207 */
[----:B0-----:R-:W-:Y:S02]  /*09a0*/  @!P0 VIMNMX R0, PT, PT, R0, R5, !PT ;  /* 0x0000000500008248 */ /* 0x001fe40007fe0100 */
[----:B------:R-:W-:-:S03]  /*09b0*/  ISETP.GT.AND P0, PT, R6, 0x17, PT ;  /* 0x000000170600780c */ /* 0x000fc60003f04270 */
[----:B------:R-:W0:Y:S10]  /*09c0*/  SHFL.DOWN PT, R5, R0, 0x8, 0x1f ;  /* 0x09001f0000057f89 */ /* 0x000e3400000e0000 */
[----:B0-----:R-:W-:-:S02]  /*09d0*/  @!P0 VIMNMX R0, PT, PT, R0, R5, !PT ;  /* 0x0000000500008248 */ /* 0x001fc40007fe0100 */
[----:B------:R-:W-:-:S03]  /*09e0*/  ISETP.NE.AND P0, PT, R3, RZ, PT ;  /* 0x000000ff0300720c */ /* 0x000fc60003f05270 */
[----:B------:R-:W0:Y:S02]  /*09f0*/  SHFL.DOWN PT, R5, R0, 0x10, 0x1f ;  /* 0x0a001f0000057f89 */ /* 0x000e2400000e0000 */
[----:B0-----:R-:W-:-:S05]  /*0a00*/  VIMNMX R7, PT, PT, R0, R5, !PT ;  /* 0x0000000500077248 */ /* 0x001fca0007fe0100 */
[----:B------:R0:W-:Y:S01]  /*0a10*/  @!P1 STS [R2+0x8], R7 ;  /* 0x0000080702009388 */ /* 0x0001e20000000800 */
[----:B------:R-:W-:Y:S01]  /*0a20*/  BAR.SYNC.DEFER_BLOCKING 0x0 ;  /* 0x0000000000007b1d */ /* 0x000fe20000010000 */
[----:B------:R-:W-:-:S04]  /*0a30*/  ISETP.GT.AND P1, PT, R6, 0xf, PT ;  /* 0x0000000f0600780c */ /* 0x000fc80003f24270 */
[----:B------:R-:W-:Y:S01]  /*0a40*/  SEL R5, R0, R7, P1 ;  /* 0x0000000700057207 */ /* 0x000fe20000800000 */
[----:B------:R-:W-:Y:S08]  /*0a50*/  @P0 BRA `(.L_x_232) ;  /* 0x0000002c00500947 */ /* 0x000ff00003800000 */
[----:B------:R-:W1:Y:S01]  /*0a60*/  S2UR UR5, SR_CgaCtaId ;  /* 0x00000000000579c3 */ /* 0x000e620000008800 */
[----:B------:R-:W-:Y:S02]  /*0a70*/  UMOV UR4, 0x400 ;  /* 0x0000040000047882 */ /* 0x000fe40000000000 */
[----:B-1----:R-:W-:-:S09]  /*0a80*/  ULEA UR4, UR5, UR4, 0x18 ;  /* 0x0000000405047291 */ /* 0x002fd2000f8ec0ff */
[----:B------:R-:W-:Y:S04]  /*0a90*/  LDS R0, [UR4+0xc] ;  /* 0x00000c04ff007984 */ /* 0x000fe80008000800 */
[----:B------:R-:W1:Y:S04]  /*0aa0*/  LDS.128 R8, [UR4+0x10] ;  /* 0x00001004ff087984 */ /* 0x000e680008000c00 */
[----:B0-----:R-:W0:Y:S01]  /*0ab0*/  LDS.64 R2, [UR4+0x20] ;  /* 0x00002004ff027984 */ /* 0x001e220008000a00 */
[----:B-1----:R-:W-:-:S04]  /*0ac0*/  VIMNMX3 R0, R5, R0, R8, !PT ;  /* 0x000000000500720f */ /* 0x002fc80007800108 */
[----:B------:R-:W-:-:S04]  /*0ad0*/  VIMNMX3 R0, R0, R9, R10, !PT ;  /* 0x000000090000720f */ /* 0x000fc8000780010a */
[----:B0-----:R-:W-:-:S04]  /*0ae0*/  VIMNMX3 R0, R0, R11, R2, !PT ;  /* 0x0000000b0000720f */ /* 0x001fc80007800102 */
[----:B------:R-:W-:Y:S01]  /*0af0*/  VIMNMX R5, PT, PT, R0, R3, !PT ;  /* 0x0000000300057248 */ /* 0x000fe20007fe0100 */
[----:B------:R-:W-:Y:S06]  /*0b00*/  BRA `(.L_x_232) ;  /* 0x0000002c00247947 */ /* 0x000fec0003800000 */
.L_x_231:
[----:B------:R-:W1:Y:S01]  /*0b10*/  S2R R6, SR_LANEID ;  /* 0x0000000000067919 */ /* 0x000e620000000000 */
[----:B------:R-:W-:-:S04]  /*0b20*/  LOP3.LUT R0, R3, 0x3e0, RZ, 0xc0, !PT ;  /* 0x000003e003007812 */ /* 0x000fc800078ec0ff */
[----:B------:R-:W-:Y:S01]  /*0b30*/  LOP3.LUT R7, RZ, R0, RZ, 0x33, !PT ;  /* 0x00000000ff077212 */ /* 0x000fe200078e33ff */
[----:B0-----:R-:W-:-:S04]  /*0b40*/  VIADD R5, R0, 0x20 ;  /* 0x0000002000057836 */ /* 0x001fc80000000000 */
[----:B------:R-:W-:Y:S01]  /*0b50*/  IMAD.IADD R7, R7, 0x1, R2 ;  /* 0x0000000107077824 */ /* 0x000fe200078e0202 */
[----:B------:R-:W-:-:S04]  /*0b60*/  ISETP.GT.AND P0, PT, R5, R2, PT ;  /* 0x000000020500720c */ /* 0x000fc80003f04270 */
[----:B------:R-:W-:-:S05]  /*0b70*/  SEL R7, R7, 0x1f, P0 ;  /* 0x0000001f07077807 */ /* 0x000fca0000000000 */
[----:B------:R-:W0:Y:S01]  /*0b80*/  SHFL.DOWN PT, R0, R9, 0x1, R7 ;  /* 0x0820000009007989 */ /* 0x000e2200000e0007 */
[C---:B-1----:R-:W-:Y:S01]  /*0b90*/  ISETP.GE.AND P0, PT, R6.reuse, R7, PT ;  /* 0x000000070600720c */ /* 0x042fe20003f06270 */
[C---:B------:R-:W-:Y:S01]  /*0ba0*/  VIADD R4, R6.reuse, 0x2 ;  /* 0x0000000206047836 */ /* 0x040fe20000000000 */
[----:B------:R-:W-:-:S11]  /*0bb0*/  ISETP.NE.AND P1, PT, R6, RZ, PT ;  /* 0x000000ff0600720c */ /* 0x000fd60003f25270 */
[----:B0-----:R-:W-:Y:S02]  /*0bc0*/  @!P0 VIMNMX R9, PT, PT, R0, R9, !PT ;  /* 0x0000000900098248 */ /* 0x001fe40007fe0100 */
[----:B------:R-:W-:Y:S01]  /*0bd0*/  ISETP.GT.AND P0, PT, R4, R7, PT ;  /* 0x000000070400720c */ /* 0x000fe20003f04270 */
[----:B------:R-:W-:Y:S01]  /*0be0*/  VIADD R4, R6, 0x4 ;  /* 0x0000000406047836 */ /* 0x000fe20000000000 */
[----:B------:R-:W0:Y:S01]  /*0bf0*/  @!P1 S2R R8, SR_CgaCtaId ;  /* 0x0000000000089919 */ /* 0x000e220000008800 */
[----:B------:R-:W-:Y:S01]  /*0c00*/  @!P1 MOV R5, 0x400 ;  /* 0x0000040000059802 */ /* 0x000fe20000000f00 */
[----:B------:R-:W1:Y:S09]  /*0c10*/  SHFL.DOWN PT, R0, R9, 0x2, R7 ;  /* 0x0840000009007989 */ /* 0x000e7200000e0007 */
[----:B-1----:R-:W-:-:S02]  /*0c20*/  @!P0 VIMNMX R9, PT, PT, R9, R0, !PT ;  /* 0x0000000009098248 */ /* 0x002fc40007fe0100 */
[----:B------:R-:W-:Y:S01]  /*0c30*/  ISETP.GT.AND P0, PT, R4, R7, PT ;  /* 0x000000070400720c */ /* 0x000fe20003f04270 */
[----:B------:R-:W-:Y:S01]  /*0c40*/  VIADD R4, R6, 0x8 ;  /* 0x0000000806047836 */ /* 0x000fe20000000000 */
[----:B0-----:R-:W-:Y:S01]  /*0c50*/  @!P1 LEA R5, R8, R5, 0x18 ;  /* 0x0000000508059211 */ /* 0x001fe200078ec0ff */
[----:B------:R-:W0:Y:S10]  /*0c60*/  SHFL.DOWN PT, R0, R9, 0x4, R7 ;  /* 0x0880000009007989 */ /* 0x000e3400000e0007 */
[----:B0-----:R-:W-:-:S02]  /*0c70*/  @!P0 VIMNMX R9, PT, PT, R9, R0, !PT ;  /* 0x0000000009098248 */ /* 0x001fc40007fe0100 */
[----:B------:R-:W-:Y:S01]  /*0c80*/  ISETP.GT.AND P0, PT, R4, R7, PT ;  /* 0x000000070400720c */ /* 0x000fe20003f04270 */
[----:B------:R-:W-:Y:S02]  /*0c90*/  VIADD R4, R6, 0x10 ;  /* 0x0000001006047836 */ /* 0x000fe40000000000 */
[----:B------:R-:W0:Y:S10]  /*0ca0*/  SHFL.DOWN PT, R0, R9, 0x8, R7 ;  /* 0x0900000009007989 */ /* 0x000e3400000e0007 */
[----:B0-----:R-:W-:-:S02]  /*0cb0*/  @!P0 VIMNMX R9, PT, PT, R9, R0, !PT ;  /* 0x0000000009098248 */ /* 0x001fc40007fe0100 */
[----:B------:R-:W-:Y:S02]  /*0cc0*/  ISETP.GT.AND P0, PT, R4, R7, PT ;  /* 0x000000070400720c */ /* 0x000fe40003f04270 */
[----:B------:R-:W-:Y:S01]  /*0cd0*/  @!P1 SHF.R.U32.HI R4, RZ, 0x3, R3 ;  /* 0x00000003ff049819 */ /* 0x000fe20000011603 */
[----:B------:R-:W0:Y:S03]  /*0ce0*/  SHFL.DOWN PT, R0, R9, 0x10, R7 ;  /* 0x0a00000009007989 */ /* 0x000e2600000e0007 */
[----:B------:R-:W-:-:S05]  /*0cf0*/  @!P1 LOP3.LUT R4, R4, 0x7c, RZ, 0xc0, !PT ;  /* 0x0000007c04049812 */ /* 0x000fca00078ec0ff */
[----:B------:R-:W-:Y:S02]  /*0d00*/  @!P1 IMAD.IADD R4, R4, 0x1, R5 ;  /* 0x0000000104049824 */ /* 0x000fe400078e0205 */
[----:B0-----:R-:W-:Y:S02]  /*0d10*/  @!P0 VIMNMX R9, PT, PT, R9, R0, !PT ;  /* 0x0000000009098248 */ /* 0x001fe40007fe0100 */
[----:B------:R-:W-:-:S03]  /*0d20*/  ISETP.NE.AND P0, PT, R3, RZ, PT ;  /* 0x000000ff0300720c */ /* 0x000fc60003f05270 */
[----:B------:R-:W-:-:S05]  /*0d30*/  IMAD.MOV.U32 R5, RZ, RZ, R9 ;  /* 0x000000ffff057224 */ /* 0x000fca00078e0009 */
[----:B------:R4:W-:Y:S01]  /*0d40*/  @!P1 STS [R4+0x8], R5 ;  /* 0x0000080504009388 */ /* 0x0009e20000000800 */
[----:B------:R-:W-:Y:S06]  /*0d50*/  BAR.SYNC.DEFER_BLOCKING 0x0 ;  /* 0x0000000000007b1d */ /* 0x000fec0000010000 */
[----:B------:R-:W-:Y:S05]  /*0d60*/  @P0 BRA `(.L_x_232) ;  /* 0x00000028008c0947 */ /* 0x000fea0003800000 */
[----:B------:R-:W0:Y:S01]  /*0d70*/  S2UR UR5, SR_CgaCtaId ;  /* 0x00000000000579c3 */ /* 0x000e220000008800 */
[----:B------:R-:W-:Y:S01]  /*0d80*/  UMOV UR4, 0x400 ;  /* 0x0000040000047882 */ /* 0x000fe20000000000 */
[C---:B------:R-:W-:Y:S02]  /*0d90*/  ISETP.GT.AND P2, PT, R2.reuse, 0x20, PT ;  /* 0x000000200200780c */ /* 0x040fe40003f44270 */
[C---:B------:R-:W-:Y:S02]  /*0da0*/  ISETP.GT.AND P4, PT, R2.reuse, 0x40, PT ;  /* 0x000000400200780c */ /* 0x040fe40003f84270 */
[C---:B------:R-:W-:Y:S02]  /*0db0*/  ISETP.GT.AND P3, PT, R2.reuse, 0x60, PT ;  /* 0x000000600200780c */ /* 0x040fe40003f64270 */
[----:B------:R-:W-:Y:S01]  /*0dc0*/  ISETP.GT.AND P1, PT, R2, 0x80, PT ;  /* 0x000000800200780c */ /* 0x000fe20003f24270 */
[----:B0-----:R-:W-:-:S09]  /*0dd0*/  ULEA UR4, UR5, UR4, 0x18 ;  /* 0x0000000405047291 */ /* 0x001fd2000f8ec0ff */
[----:B------:R-:W4:Y:S04]  /*0de0*/  LDS R0, [UR4+0xc] ;  /* 0x00000c04ff007984 */ /* 0x000f280008000800 */
[----:B------:R-:W0:Y:S04]  /*0df0*/  LDS.128 R8, [UR4+0x10] ;  /* 0x00001004ff087984 */ /* 0x000e280008000c00 */
[----:B------:R-:W1:Y:S01]  /*0e00*/  LDS.64 R6, [UR4+0x20] ;  /* 0x00002004ff067984 */ /* 0x000e620008000a00 */
[----:B----4-:R-:W-:Y:S02]  /*0e10*/  @P2 VIMNMX R5, PT, PT, R5, R0, !PT ;  /* 0x0000000005052248 */ /* 0x010fe40007fe0100 */
[----:B------:R-:W-:-:S02]  /*0e20*/  ISETP.GT.AND P2, PT, R2, 0xa0, PT ;  /* 0x000000a00200780c */ /* 0x000fc40003f44270 */
[----:B0-----:R-:W-:Y:S02]  /*0e30*/  @P4 VIMNMX R5, PT, PT, R5, R8, !PT ;  /* 0x0000000805054248 */ /* 0x001fe40007fe0100 */
[C---:B------:R-:W-:Y:S02]  /*0e40*/  ISETP.GT.AND P4, PT, R2.reuse, 0xc0, PT ;  /* 0x000000c00200780c */ /* 0x040fe40003f84270 */
[----:B------:R-:W-:Y:S02]  /*0e50*/  @P3 VIMNMX R5, PT, PT, R5, R9, !PT ;  /* 0x0000000905053248 */ /* 0x000fe40007fe0100 */
[----:B------:R-:W-:Y:S02]  /*0e60*/  ISETP.GT.AND P3, PT, R2, 0xe0, PT ;  /* 0x000000e00200780c */ /* 0x000fe40003f64270 */
[----:B------:R-:W-:-:S04]  /*0e70*/  @P1 VIMNMX R5, PT, PT, R5, R10, !PT ;  /* 0x0000000a05051248 */ /* 0x000fc80007fe0100 */
[----:B------:R-:W-:-:S04]  /*0e80*/  @P2 VIMNMX R5, PT, PT, R5, R11, !PT ;  /* 0x0000000b05052248 */ /* 0x000fc80007fe0100 */
[----:B-1----:R-:W-:-:S04]  /*0e90*/  @P4 VIMNMX R5, PT, PT, R5, R6, !PT ;  /* 0x0000000605054248 */ /* 0x002fc80007fe0100 */
[----:B------:R-:W-:Y:S01]  /*0ea0*/  @P3 VIMNMX R5, PT, PT, R5, R7, !PT ;  /* 0x0000000705053248 */ /* 0x000fe20007fe0100 */
[----:B------:R-:W-:Y:S06]  /*0eb0*/  BRA `(.L_x_232) ;  /* 0x0000002800387947 */ /* 0x000fec0003800000 */
.L_x_218:
[----:B------:R-:W0:Y:S01]  /*0ec0*/  S2R R0, SR_TID.X ;  /* 0x0000000000007919 */ /* 0x000e220000002100 */
[----:B------:R-:W1:Y:S01]  /*0ed0*/  LDC.64 R20, c[0x0][0x380] ;  /* 0x0000e000ff147b82 */ /* 0x000e620000000a00 */
[----:B0-----:R-:W-:-:S04]  /*0ee0*/  IMAD.SHL.U32 R3, R0, 0x4, RZ ;  /* 0x0000000400037824 */ /* 0x001fc800078e00ff */
[----:B-1----:R-:W-:-:S05]  /*0ef0*/  IMAD.WIDE.U32 R20, R3, 0x4, R20 ;  /* 0x0000000403147825 */ /* 0x002fca00078e0014 */
[----:B------:R-:W2:Y:S04]  /*0f00*/  LDG.E.128.CONSTANT R4, desc[UR6][R20.64] ;  /* 0x0000000614047981 */ /* 0x000ea8000c1e9d00 */
[----:B------:R-:W3:Y:S04]  /*0f10*/  LDG.E.128.CONSTANT R8, desc[UR6][R20.64+0x1000] ;  /* 0x0010000614087981 */ /* 0x000ee8000c1e9d00 */
[----:B------:R-:W4:Y:S04]  /*0f20*/  LDG.E.128.CONSTANT R12, desc[UR6][R20.64+0x2000] ;  /* 0x00200006140c7981 */ /* 0x000f28000c1e9d00 */
[----:B------:R-:W5:Y:S01]  /*0f30*/  LDG.E.128.CONSTANT R16, desc[UR6][R20.64+0x3000] ;  /* 0x0030000614107981 */ /* 0x000f62000c1e9d00 */
[----:B------:R-:W-:Y:S01]  /*0f40*/  ISETP.GE.U32.AND P0, PT, R2, 0x2000, PT ;  /* 0x000020000200780c */ /* 0x000fe20003f06070 */
[----:B------:R-:W-:Y:S01]  /*0f50*/  IMAD.MOV.U32 R23, RZ, RZ, 0x1000 ;  /* 0x00001000ff177424 */ /* 0x000fe200078e00ff */
[----:B--2---:R-:W-:-:S02]  /*0f60*/  VIMNMX3 R4, R4, R5, R6, !PT ;  /* 0x000000050404720f */ /* 0x004fc40007800106 */
[----:B---3--:R-:W-:Y:S02]  /*0f70*/  VIMNMX3 R7, R7, R8, R9, !PT ;  /* 0x000000080707720f */ /* 0x008fe40007800109 */
[----:B----4-:R-:W-:Y:S02]  /*0f80*/  VIMNMX3 R10, R10, R11, R12, !PT ;  /* 0x0000000b0a0a720f */ /* 0x010fe4000780010c */
[----:B------:R-:W-:Y:S02]  /*0f90*/  VIMNMX3 R13, R13, R14, R15, !PT ;  /* 0x0000000e0d0d720f */ /* 0x000fe4000780010f */
[----:B-----5:R-:W-:Y:S02]  /*0fa0*/  VIMNMX3 R18, R16, R17, R18, !PT ;  /* 0x000000111012720f */ /* 0x020fe40007800112 */
[----:B------:R-:W-:Y:S02]  /*0fb0*/  VIMNMX3 R4, R4, R7, R10, !PT ;  /* 0x000000070404720f */ /* 0x000fe4000780010a */
[----:B------:R-:W-:-:S04]  /*0fc0*/  VIMNMX3 R13, R13, R18, R19, !PT ;  /* 0x000000120d0d720f */ /* 0x000fc80007800113 */
[----:B------:R-:W-:Y:S01]  /*0fd0*/  VIMNMX R3, PT, PT, R4, R13, !PT ;  /* 0x0000000d04037248 */ /* 0x000fe20007fe0100 */
[----:B------:R-:W-:Y:S06]  /*0fe0*/  @!P0 BRA `(.L_x_233) ;  /* 0x0000000000608947 */ /* 0x000fec0003800000 */
[----:B------:R-:W0:Y:S01]  /*0ff0*/  LDC R24, c[0x0][0x390] ;  /* 0x0000e400ff187b82 */ /* 0x000e220000000800 */
[----:B------:R-:W-:Y:S02]  /*1000*/  VIADD R22, R2, 0xfffff000 ;  /* 0xfffff00002167836 */ /* 0x000fe40000000000 */
[----:B------:R-:W-:-:S07]  /*1010*/  IMAD.MOV.U32 R23, RZ, RZ, 0x1000 ;  /* 0x00001000ff177424 */ /* 0x000fce00078e00ff */
.L_x_235:
[----:B------:R-:W-:-:S05]  /*1020*/  IMAD.WIDE R26, R23, 0x4, R20 ;  /* 0x00000004171a7825 */ /* 0x000fca00078e0214 */
[----:B------:R-:W2:Y:S04]  /*1030*/  LDG.E.128.CONSTANT R4, desc[UR6][R26.64] ;  /* 0x000000061a047981 */ /* 0x000ea8000c1e9d00 */
[----:B------:R-:W3:Y:S04]  /*1040*/  LDG.E.128.CONSTANT R8, desc[UR6][R26.64+0x1000] ;  /* 0x001000061a087981 */ /* 0x000ee8000c1e9d00 */
[----:B------:R-:W4:Y:S04]  /*1050*/  LDG.E.128.CONSTANT R12, desc[UR6][R26.64+0x2000] ;  /* 0x002000061a0c7981 */ /* 0x000f28000c1e9d00 */
[----:B------:R-:W5:Y:S01]  /*1060*/  LDG.E.128.CONSTANT R16, desc[UR6][R26.64+0x3000] ;  /* 0x003000061a107981 */ /* 0x000f62000c1e9d00 */
[----:B0-----:R-:W-:Y:S01]  /*1070*/  IMAD.MOV.U32 R2, RZ, RZ, R24 ;  /* 0x000000ffff027224 */ /* 0x001fe200078e0018 */
[----:B--2---:R-:W-:-:S03]  /*1080*/  VIMNMX3 R3, R3, R4, R5, !PT ;  /* 0x000000040303720f */ /* 0x004fc60007800105 */
[----:B------:R-:W-:Y:S01]  /*1090*/  IMAD.IADD R4, R2, 0x1, -R23 ;  /* 0x0000000102047824 */ /* 0x000fe200078e0a17 */
[----:B---3--:R-:W-:-:S04]  /*10a0*/  VIMNMX3 R6, R6, R7, R8, !PT ;  /* 0x000000070606720f */ /* 0x008fc80007800108 */
[----:B------:R-:W-:Y:S02]  /*10b0*/  ISETP.GE.AND P0, PT, R4, 0x1000, PT ;  /* 0x000010000400780c */ /* 0x000fe40003f06270 */
[----:B------:R-:W-:Y:S02]  /*10c0*/  VIMNMX3 R8, R9, R10, R11, !PT ;  /* 0x0000000a0908720f */ /* 0x000fe4000780010b */
[----:B----4-:R-:W-:Y:S02]  /*10d0*/  VIMNMX3 R12, R12, R13, R14, !PT ;  /* 0x0000000d0c0c720f */ /* 0x010fe4000780010e */
[----:B-----5:R-:W-:Y:S02]  /*10e0*/  VIMNMX3 R15, R15, R16, R17, !PT ;  /* 0x000000100f0f720f */ /* 0x020fe40007800111 */
[----:B------:R-:W-:Y:S02]  /*10f0*/  VIMNMX R18, PT, PT, R18, R19, !PT ;  /* 0x0000001312127248 */ /* 0x000fe40007fe0100 */
[----:B------:R-:W-:-:S02]  /*1100*/  VIMNMX3 R3, R3, R6, R8, !PT ;  /* 0x000000060303720f */ /* 0x000fc40007800108 */
[----:B------:R-:W-:-:S04]  /*1110*/  VIMNMX3 R12, R12, R15, R18, !PT ;  /* 0x0000000f0c0c720f */ /* 0x000fc80007800112 */
[----:B------:R-:W-:Y:S01]  /*1120*/  VIMNMX R3, PT, PT, R3, R12, !PT ;  /* 0x0000000c03037248 */ /* 0x000fe20007fe0100 */
[----:B------:R-:W-:Y:S06]  /*1130*/  @!P0 BRA `(.L_x_234) ;  /* 0x0000000400fc8947 */ /* 0x000fec0003800000 */
[----:B------:R-:W-:-:S05]  /*1140*/  VIADD R23, R23, 0x1000 ;  /* 0x0000100017177836 */ /* 0x000fca0000000000 */
[----:B------:R-:W-:-:S13]  /*1150*/  ISETP.GT.AND P0, PT, R23, R22, PT ;  /* 0x000000161700720c */ /* 0x000fda0003f04270 */
[----:B------:R-:W-:Y:S05]  /*1160*/  @!P0 BRA `(.L_x_235) ;  /* 0xfffffffc00ac8947 */ /* 0x000fea000383ffff */
.L_x_233:
[----:B------:R-:W-:-:S13]  /*1170*/  ISETP.GE.AND P0, PT, R23, R2, PT ;  /* 0x000000021700720c */ /* 0x000fda0003f06270 */
[----:B------:R-:W-:Y:S05]  /*1180*/  @P0 BRA `(.L_x_234) ;  /* 0x0000000400e80947 */ /* 0x000fea0003800000 */
[----:B------:R-:W-:Y:S01]  /*1190*/  IMAD.IADD R11, R2, 0x1, -R23 ;  /* 0x00000001020b7824 */ /* 0x000fe200078e0a17 */
[----:B------:R-:W-:Y:S04]  /*11a0*/  BSSY.RECONVERGENT B1, `(.L_x_234) ;  /* 0x0000078000017945 */ /* 0x000fe80003800200 */
[----:B------:R-:W-:-:S13]  /*11b0*/  ISETP.GE.AND P0, PT, R0, R11, PT ;  /* 0x0000000b0000720c */ /* 0x000fda0003f06270 */
[----:B------:R-:W-:Y:S05]  /*11c0*/  @P0 BRA `(.L_x_236) ;  /* 0x0000000400d40947 */ /* 0x000fea0003800000 */
[----:B------:R-:W-:Y:S01]  /*11d0*/  LOP3.LUT R4, RZ, R0, RZ, 0x33, !PT ;  /* 0x00000000ff047212 */ /* 0x000fe200078e33ff */
[----:B------:R-:W-:Y:S03]  /*11e0*/  BSSY.RECONVERGENT B2, `(.L_x_237) ;  /* 0x0000015000027945 */ /* 0x000fe60003800200 */
[----:B------:R-:W-:-:S04]  /*11f0*/  IADD3 R4, PT, PT, -R23, R2, R4 ;  /* 0x0000000217047210 */ /* 0x000fc80007ffe104 */
[C---:B------:R-:W-:Y:S02]  /*1200*/  LOP3.LUT R2, R4.reuse, 0x300, RZ, 0xc0, !PT ;  /* 0x0000030004027812 */ /* 0x040fe400078ec0ff */
[----:B------:R-:W-:Y:S02]  /*1210*/  ISETP.GE.U32.AND P1, PT, R4, 0x300, PT ;  /* 0x000003000400780c */ /* 0x000fe40003f26070 */
[----:B------:R-:W-:Y:S01]  /*1220*/  ISETP.NE.AND P0, PT, R2, 0x300, PT ;  /* 0x000003000200780c */ /* 0x000fe20003f05270 */
[----:B------:R-:W-:-:S12]  /*1230*/  IMAD.MOV.U32 R2, RZ, RZ, R0 ;  /* 0x000000ffff027224 */ /* 0x000fd800078e0000 */
[----:B------:R-:W-:Y:S05]  /*1240*/  @!P0 BRA `(.L_x_238) ;  /* 0x0000000000388947 */ /* 0x000fea0003800000 */
[----:B------:R-:W0:Y:S01]  /*1250*/  LDC.64 R6, c[0x0][0x380] ;  /* 0x0000e000ff067b82 */ /* 0x000e220000000a00 */
[----:B------:R-:W-:Y:S01]  /*1260*/  LEA.HI R2, R4, 0x1, RZ, 0x18 ;  /* 0x0000000104027811 */ /* 0x000fe200078fc0ff */
[----:B------:R-:W-:-:S03]  /*1270*/  IMAD.IADD R9, R0, 0x1, R23 ;  /* 0x0000000100097824 */ /* 0x000fc600078e0217 */
[----:B------:R-:W-:Y:S01]  /*1280*/  LOP3.LUT R4, R2, 0x3, RZ, 0xc0, !PT ;  /* 0x0000000302047812 */ /* 0x000fe200078ec0ff */
[----:B------:R-:W-:-:S04]  /*1290*/  IMAD.MOV.U32 R2, RZ, RZ, R0 ;  /* 0x000000ffff027224 */ /* 0x000fc800078e0000 */
[----:B------:R-:W-:-:S07]  /*12a0*/  IMAD.MOV R8, RZ, RZ, -R4 ;  /* 0x000000ffff087224 */ /* 0x000fce00078e0a04 */
.L_x_239:
[----:B0-----:R-:W-:-:S06]  /*12b0*/  IMAD.WIDE.U32 R4, R9, 0x4, R6 ;  /* 0x0000000409047825 */ /* 0x001fcc00078e0006 */
[----:B------:R-:W2:Y:S01]  /*12c0*/  LDG.E.CONSTANT R4, desc[UR6][R4.64] ;  /* 0x0000000604047981 */ /* 0x000ea2000c1e9900 */
[----:B------:R-:W-:Y:S02]  /*12d0*/  VIADD R8, R8, 0x1 ;  /* 0x0000000108087836 */ /* 0x000fe40000000000 */
[----:B------:R-:W-:Y:S02]  /*12e0*/  VIADD R2, R2, 0x100 ;  /* 0x0000010002027836 */ /* 0x000fe40000000000 */
[----:B------:R-:W-:Y:S01]  /*12f0*/  VIADD R9, R9, 0x100 ;  /* 0x0000010009097836 */ /* 0x000fe20000000000 */
[----:B------:R-:W-:Y:S02]  /*1300*/  ISETP.NE.AND P0, PT, R8, RZ, PT ;  /* 0x000000ff0800720c */ /* 0x000fe40003f05270 */
[----:B--2---:R-:W-:-:S11]  /*1310*/  VIMNMX R3, PT, PT, R4, R3, !PT ;  /* 0x0000000304037248 */ /* 0x004fd60007fe0100 */
[----:B------:R-:W-:Y:S05]  /*1320*/  @P0 BRA `(.L_x_239) ;  /* 0xfffffffc00e00947 */ /* 0x000fea000383ffff */
.L_x_238:
[----:B------:R-:W-:Y:S05]  /*1330*/  BSYNC.RECONVERGENT B2 ;  /* 0x0000000000027941 */ /* 0x000fea0003800200 */
.L_x_237:
[----:B------:R-:W-:Y:S05]  /*1340*/  @!P1 BRA `(.L_x_236) ;  /* 0x0000000400749947 */ /* 0x000fea0003800000 */
[----:B------:R-:W0:Y:S01]  /*1350*/  LDCU.64 UR4, c[0x0][0x380] ;  /* 0x00007000ff0477ac */ /* 0x000e220008000a00 */
[----:B------:R-:W-:Y:S01]  /*1360*/  IMAD.IADD R7, R11, 0x1, -R2 ;  /* 0x000000010b077824 */ /* 0x000fe200078e0a02 */
[C---:B------:R-:W-:Y:S01]  /*1370*/  IADD3 R5, P0, PT, R2.reuse, R23, RZ ;  /* 0x0000001702057210 */ /* 0x040fe20007f1e0ff */
[----:B------:R-:W-:Y:S01]  /*1380*/  BSSY.RECONVERGENT B2, `(.L_x_240) ;  /* 0x0000033000027945 */ /* 0x000fe20003800200 */
[----:B------:R-:W-:Y:S02]  /*1390*/  IMAD.IADD R13, R2, 0x1, R23 ;  /* 0x00000001020d7824 */ /* 0x000fe400078e0217 */
[----:B------:R-:W-:Y:S01]  /*13a0*/  ISETP.GT.AND P1, PT, R7, 0xc00, PT ;  /* 0x00000c000700780c */ /* 0x000fe20003f24270 */
[----:B------:R-:W-:Y:S01]  /*13b0*/  IMAD.X R6, RZ, RZ, RZ, P0 ;  /* 0x000000ffff067224 */ /* 0x000fe200000e06ff */
[----:B0-----:R-:W-:-:S04]  /*13c0*/  LEA R4, P0, R5, UR4, 0x2 ;  /* 0x0000000405047c11 */ /* 0x001fc8000f8010ff */
[----:B------:R-:W-:Y:S02]  /*13d0*/  LEA.HI.X R5, R5, UR5, R6, 0x2, P0 ;  /* 0x0000000505057c11 */ /* 0x000fe400080f1406 */
[----:B------:R-:W-:-:S05]  /*13e0*/  IADD3 R4, P0, PT, R4, 0x800, RZ ;  /* 0x0000080004047810 */ /* 0x000fca0007f1e0ff */
[----:B------:R-:W-:Y:S01]  /*13f0*/  IMAD.X R5, RZ, RZ, R5, P0 ;  /* 0x000000ffff057224 */ /* 0x000fe200000e0605 */
[----:B------:R-:W-:Y:S01]  /*1400*/  PLOP3.LUT P0, PT, PT, PT, PT, 0x80, 0x8 ;  /* 0x000000000008781c */ /* 0x000fe20003f0f070 */
[----:B------:R-:W-:-:S12]  /*1410*/  @!P1 BRA `(.L_x_241) ;  /* 0x0000000000a49947 */ /* 0x000fd80003800000 */
[----:B------:R-:W-:Y:S01]  /*1420*/  PLOP3.LUT P0, PT, PT, PT, PT, 0x8, 0x80 ;  /* 0x000000000080781c */ /* 0x000fe20003f0e170 */
[----:B------:R-:W-:-:S12]  /*1430*/  VIADD R15, R11, 0xfffff400 ;  /* 0xfffff4000b0f7836 */ /* 0x000fd80000000000 */
.L_x_242:
[----:B------:R-:W0:Y:S01]  /*1440*/  LDC.64 R6, c[0x0][0x380] ;  /* 0x0000e000ff067b82 */ /* 0x000e220000000a00 */
[C---:B------:R-:W-:Y:S01]  /*1450*/  VIADD R25, R13.reuse, 0x400 ;  /* 0x000004000d197836 */ /* 0x040fe20000000000 */
[----:B------:R-:W2:Y:S01]  /*1460*/  LDG.E.CONSTANT R10, desc[UR6][R4.64+-0x400] ;  /* 0xfffc0006040a7981 */ /* 0x000ea2000c1e9900 */
[----:B------:R-:W-:-:S03]  /*1470*/  VIADD R9, R13, 0x800 ;  /* 0x000008000d097836 */ /* 0x000fc60000000000 */
[----:B------:R-:W3:Y:S04]  /*1480*/  LDG.E.CONSTANT R21, desc[UR6][R4.64] ;  /* 0x0000000604157981 */ /* 0x000ee8000c1e9900 */
[----:B------:R-:W3:Y:S04]  /*1490*/  LDG.E.CONSTANT R18, desc[UR6][R4.64+0x400] ;  /* 0x0004000604127981 */ /* 0x000ee8000c1e9900 */
[----:B------:R-:W4:Y:S01]  /*14a0*/  LDG.E.CONSTANT R16, desc[UR6][R4.64+0xc00] ;  /* 0x000c000604107981 */ /* 0x000f22000c1e9900 */
[----:B------:R-:W-:-:S03]  /*14b0*/  VIADD R27, R13, 0xc00 ;  /* 0x00000c000d1b7836 */ /* 0x000fc60000000000 */
[----:B------:R-:W5:Y:S04]  /*14c0*/  LDG.E.CONSTANT R17, desc[UR6][R4.64+0x1000] ;  /* 0x0010000604117981 */ /* 0x000f68000c1e9900 */
[----:B------:R-:W5:Y:S01]  /*14d0*/  LDG.E.CONSTANT R14, desc[UR6][R4.64+0x1400] ;  /* 0x00140006040e7981 */ /* 0x000f62000c1e9900 */
[----:B0-----:R-:W-:-:S03]  /*14e0*/  IMAD.WIDE.U32 R22, R13, 0x4, R6 ;  /* 0x000000040d167825 */ /* 0x001fc600078e0006 */
[----:B------:R-:W5:Y:S04]  /*14f0*/  LDG.E.CONSTANT R20, desc[UR6][R4.64+0x1c00] ;  /* 0x001c000604147981 */ /* 0x000f68000c1e9900 */
[----:B------:R-:W2:Y:S01]  /*1500*/  LDG.E.CONSTANT R12, desc[UR6][R22.64] ;  /* 0x00000006160c7981 */ /* 0x000ea2000c1e9900 */
[----:B------:R-:W-:-:S05]  /*1510*/  IMAD.WIDE.U32 R24, R25, 0x4, R6 ;  /* 0x0000000419187825 */ /* 0x000fca00078e0006 */
[----:B------:R-:W4:Y:S01]  /*1520*/  LDG.E.CONSTANT R19, desc[UR6][R24.64] ;  /* 0x0000000618137981 */ /* 0x000f22000c1e9900 */
[----:B------:R-:W-:-:S03]  /*1530*/  IMAD.WIDE.U32 R8, R9, 0x4, R6 ;  /* 0x0000000409087825 */ /* 0x000fc600078e0006 */
[----:B------:R-:W5:Y:S01]  /*1540*/  LDG.E.CONSTANT R23, desc[UR6][R4.64+0x2000] ;  /* 0x0020000604177981 */ /* 0x000f62000c1e9900 */
[----:B------:R-:W-:-:S03]  /*1550*/  IMAD.WIDE.U32 R6, R27, 0x4, R6 ;  /* 0x000000041b067825 */ /* 0x000fc600078e0006 */
[----:B------:R-:W5:Y:S04]  /*1560*/  LDG.E.CONSTANT R9, desc[UR6][R8.64] ;  /* 0x0000000608097981 */ /* 0x000f68000c1e9900 */
[----:B------:R-:W5:Y:S04]  /*1570*/  LDG.E.CONSTANT R22, desc[UR6][R4.64+0x2400] ;  /* 0x0024000604167981 */ /* 0x000f68000c1e9900 */
[----:B------:R0:W5:Y:S04]  /*1580*/  LDG.E.CONSTANT R6, desc[UR6][R6.64] ;  /* 0x0000000606067981 */ /* 0x000168000c1e9900 */
[----:B------:R-:W5:Y:S04]  /*1590*/  LDG.E.CONSTANT R25, desc[UR6][R4.64+0x2c00] ;  /* 0x002c000604197981 */ /* 0x000f68000c1e9900 */
[----:B------:R-:W5:Y:S04]  /*15a0*/  LDG.E.CONSTANT R27, desc[UR6][R4.64+0x3000] ;  /* 0x00300006041b7981 */ /* 0x000f68000c1e9900 */
[----:B------:R1:W5:Y:S01]  /*15b0*/  LDG.E.CONSTANT R24, desc[UR6][R4.64+0x3400] ;  /* 0x0034000604187981 */ /* 0x000362000c1e9900 */
[----:B------:R-:W-:-:S05]  /*15c0*/  VIADD R2, R2, 0x1000 ;  /* 0x0000100002027836 */ /* 0x000fca0000000000 */
[----:B------:R-:W-:Y:S02]  /*15d0*/  ISETP.GE.AND P1, PT, R2, R15, PT ;  /* 0x0000000f0200720c */ /* 0x000fe40003f26270 */
[----:B0-----:R-:W-:Y:S01]  /*15e0*/  IADD3 R7, P2, PT, R4, 0x4000, RZ ;  /* 0x0000400004077810 */ /* 0x001fe20007f5e0ff */
[----:B------:R-:W-:-:S04]  /*15f0*/  VIADD R13, R13, 0x1000 ;  /* 0x000010000d0d7836 */ /* 0x000fc80000000000 */
[----:B-1----:R-:W-:Y:S02]  /*1600*/  IMAD.X R5, RZ, RZ, R5, P2 ;  /* 0x000000ffff057224 */ /* 0x002fe400010e0605 */
[----:B------:R-:W-:Y:S01]  /*1610*/  IMAD.MOV.U32 R4, RZ, RZ, R7 ;  /* 0x000000ffff047224 */ /* 0x000fe200078e0007 */
[----:B--2---:R-:W-:-:S04]  /*1620*/  VIMNMX3 R10, R3, R12, R10, !PT ;  /* 0x0000000c030a720f */ /* 0x004fc8000780010a */
[----:B---3--:R-:W-:-:S04]  /*1630*/  VIMNMX3 R10, R10, R21, R18, !PT ;  /* 0x000000150a0a720f */ /* 0x008fc80007800112 */
[----:B----4-:R-:W-:-:S04]  /*1640*/  VIMNMX3 R10, R10, R19, R16, !PT ;  /* 0x000000130a0a720f */ /* 0x010fc80007800110 */
[----:B-----5:R-:W-:-:S04]  /*1650*/  VIMNMX3 R10, R10, R17, R14, !PT ;  /* 0x000000110a0a720f */ /* 0x020fc8000780010e */
[----:B------:R-:W-:-:S04]  /*1660*/  VIMNMX3 R9, R10, R9, R20, !PT ;  /* 0x000000090a09720f */ /* 0x000fc80007800114 */
[----:B------:R-:W-:-:S04]  /*1670*/  VIMNMX3 R9, R9, R23, R22, !PT ;  /* 0x000000170909720f */ /* 0x000fc80007800116 */
[----:B------:R-:W-:-:S04]  /*1680*/  VIMNMX3 R6, R9, R6, R25, !PT ;  /* 0x000000060906720f */ /* 0x000fc80007800119 */
[----:B------:R-:W-:Y:S01]  /*1690*/  VIMNMX3 R3, R6, R27, R24, !PT ;  /* 0x0000001b0603720f */ /* 0x000fe20007800118 */
[----:B------:R-:W-:Y:S06]  /*16a0*/  @!P1 BRA `(.L_x_242) ;  /* 0xfffffffc00649947 */ /* 0x000fec000383ffff */
.L_x_241:
[----:B------:R-:W-:Y:S05]  /*16b0*/  BSYNC.RECONVERGENT B2 ;  /* 0x0000000000027941 */ /* 0x000fea0003800200 */
.L_x_240:
[----:B------:R-:W-:Y:S01]  /*16c0*/  IMAD.IADD R6, R11, 0x1, -R2 ;  /* 0x000000010b067824 */ /* 0x000fe200078e0a02 */
[----:B------:R-:W-:Y:S04]  /*16d0*/  BSSY.RECONVERGENT B2, `(.L_x_243) ;  /* 0x000001a000027945 */ /* 0x000fe80003800200 */
[----:B------:R-:W-:-:S13]  /*16e0*/  ISETP.GT.AND P1, PT, R6, 0x400, PT ;  /* 0x000004000600780c */ /* 0x000fda0003f24270 */
[----:B------:R-:W-:Y:S05]  /*16f0*/  @!P1 BRA `(.L_x_244) ;  /* 0x00000000005c9947 */ /* 0x000fea0003800000 */
[----:B------:R-:W0:Y:S01]  /*1700*/  LDC.64 R8, c[0x0][0x380] ;  /* 0x0000e000ff087b82 */ /* 0x000e220000000a00 */
[C---:B------:R-:W-:Y:S01]  /*1710*/  VIADD R15, R13.reuse, 0x400 ;  /* 0x000004000d0f7836 */ /* 0x040fe20000000000 */
[----:B------:R-:W2:Y:S04]  /*1720*/  LDG.E.CONSTANT R10, desc[UR6][R4.64+-0x400] ;  /* 0xfffc0006040a7981 */ /* 0x000ea8000c1e9900 */
[----:B------:R-:W3:Y:S04]  /*1730*/  LDG.E.CONSTANT R12, desc[UR6][R4.64+0x400] ;  /* 0x00040006040c7981 */ /* 0x000ee8000c1e9900 */
[----:B------:R-:W4:Y:S04]  /*1740*/  LDG.E.CONSTANT R14, desc[UR6][R4.64+0xc00] ;  /* 0x000c0006040e7981 */ /* 0x000f28000c1e9900 */
[----:B------:R-:W5:Y:S04]  /*1750*/  LDG.E.CONSTANT R17, desc[UR6][R4.64+0x1000] ;  /* 0x0010000604117981 */ /* 0x000f68000c1e9900 */
[----:B------:R1:W5:Y:S01]  /*1760*/  LDG.E.CONSTANT R16, desc[UR6][R4.64+0x1400] ;  /* 0x0014000604107981 */ /* 0x000362000c1e9900 */
[----:B0-----:R-:W-:-:S04]  /*1770*/  IMAD.WIDE.U32 R6, R13, 0x4, R8 ;  /* 0x000000040d067825 */ /* 0x001fc800078e0008 */
[----:B------:R-:W-:Y:S02]  /*1780*/  IMAD.WIDE.U32 R8, R15, 0x4, R8 ;  /* 0x000000040f087825 */ /* 0x000fe400078e0008 */
[----:B------:R-:W2:Y:S04]  /*1790*/  LDG.E.CONSTANT R6, desc[UR6][R6.64] ;  /* 0x0000000606067981 */ /* 0x000ea8000c1e9900 */
[----:B------:R-:W3:Y:S04]  /*17a0*/  LDG.E.CONSTANT R15, desc[UR6][R4.64] ;  /* 0x00000006040f7981 */ /* 0x000ee8000c1e9900 */
[----:B------:R-:W4:Y:S01]  /*17b0*/  LDG.E.CONSTANT R9, desc[UR6][R8.64] ;  /* 0x0000000608097981 */ /* 0x000f22000c1e9900 */
[----:B------:R-:W-:Y:S01]  /*17c0*/  PLOP3.LUT P0, PT, PT, PT, PT, 0x8, 0x80 ;  /* 0x000000000080781c */ /* 0x000fe20003f0e170 */
[----:B------:R-:W-:-:S02]  /*17d0*/  VIADD R2, R2, 0x800 ;  /* 0x0000080002027836 */ /* 0x000fc40000000000 */
[----:B------:R-:W-:Y:S01]  /*17e0*/  VIADD R13, R13, 0x800 ;  /* 0x000008000d0d7836 */ /* 0x000fe20000000000 */
[----:B--2---:R-:W-:Y:S02]  /*17f0*/  VIMNMX3 R10, R3, R6, R10, !PT ;  /* 0x00000006030a720f */ /* 0x004fe4000780010a */
[----:B------:R-:W-:Y:S02]  /*1800*/  IADD3 R6, P1, PT, R4, 0x2000, RZ ;  /* 0x0000200004067810 */ /* 0x000fe40007f3e0ff */
[----:B---3--:R-:W-:-:S03]  /*1810*/  VIMNMX3 R10, R10, R15, R12, !PT ;  /* 0x0000000f0a0a720f */ /* 0x008fc6000780010c */
[----:B------:R-:W-:Y:S01]  /*1820*/  IMAD.X R7, RZ, RZ, R5, P1 ;  /* 0x000000ffff077224 */ /* 0x000fe200008e0605 */
[----:B----4-:R-:W-:Y:S01]  /*1830*/  VIMNMX3 R10, R10, R9, R14, !PT ;  /* 0x000000090a0a720f */ /* 0x010fe2000780010e */
[----:B-1----:R-:W-:Y:S02]  /*1840*/  IMAD.MOV.U32 R4, RZ, RZ, R6 ;  /* 0x000000ffff047224 */ /* 0x002fe400078e0006 */
[----:B------:R-:W-:Y:S01]  /*1850*/  IMAD.MOV.U32 R5, RZ, RZ, R7 ;  /* 0x000000ffff057224 */ /* 0x000fe200078e0007 */
[----:B-----5:R-:W-:-:S07]  /*1860*/  VIMNMX3 R3, R10, R17, R16, !PT ;  /* 0x000000110a03720f */ /* 0x020fce0007800110 */
.L_x_244:
[----:B------:R-:W-:Y:S05]  /*1870*/  BSYNC.RECONVERGENT B2 ;  /* 0x0000000000027941 */ /* 0x000fea0003800200 */
.L_x_243:
[----:B------:R-:W-:-:S13]  /*1880*/  ISETP.LT.OR P0, PT, R2, R11, P0 ;  /* 0x0000000b0200720c */ /* 0x000fda0000701670 */
[----:B------:R-:W-:Y:S05]  /*1890*/  @!P0 BRA `(.L_x_236) ;  /* 0x0000000000208947 */ /* 0x000fea0003800000 */
[----:B------:R-:W0:Y:S01]  /*18a0*/  LDC.64 R6, c[0x0][0x380] ;  /* 0x0000e000ff067b82 */ /* 0x000e220000000a00 */
[----:B------:R-:W2:Y:S04]  /*18b0*/  LDG.E.CONSTANT R2, desc[UR6][R4.64+-0x400] ;  /* 0xfffc000604027981 */ /* 0x000ea8000c1e9900 */
[----:B------:R-:W3:Y:S04]  /*18c0*/  LDG.E.CONSTANT R9, desc[UR6][R4.64] ;  /* 0x0000000604097981 */ /* 0x000ee8000c1e9900 */
[----:B------:R-:W3:Y:S01]  /*18d0*/  LDG.E.CONSTANT R8, desc[UR6][R4.64+0x400] ;  /* 0x0004000604087981 */ /* 0x000ee2000c1e9900 */
[----:B0-----:R-:W-:-:S06]  /*18e0*/  IMAD.WIDE.U32 R6, R13, 0x4, R6 ;  /* 0x000000040d067825 */ /* 0x001fcc00078e0006 */
[----:B------:R-:W2:Y:S02]  /*18f0*/  LDG.E.CONSTANT R6, desc[UR6][R6.64] ;  /* 0x0000000606067981 */ /* 0x000ea4000c1e9900 */
[----:B--2---:R-:W-:-:S04]  /*1900*/  VIMNMX3 R2, R3, R6, R2, !PT ;  /* 0x000000060302720f */ /* 0x004fc80007800102 */
[----:B---3--:R-:W-:-:S07]  /*1910*/  VIMNMX3 R3, R2, R9, R8, !PT ;  /* 0x000000090203720f */ /* 0x008fce0007800108 */
.L_x_236:
[----:B------:R-:W-:Y:S05]  /*1920*/  BSYNC.RECONVERGENT B1 ;  /* 0x0000000000017941 */ /* 0x000fea0003800200 */
.L_x_234:
[----:B------:R-:W0:Y:S01]  /*1930*/  S2R R8, SR_LANEID ;  /* 0x0000000000087919 */ /* 0x000e220000000000 */
[----:B------:R-:W1:Y:S01]  /*1940*/  SHFL.DOWN PT, R2, R3, 0x1, 0x1f ;  /* 0x08201f0003027f89 */ /* 0x000e6200000e0000 */
[C---:B0-----:R-:W-:Y:S02]  /*1950*/  ISETP.GT.AND P0, PT, R8.reuse, 0x1e, PT ;  /* 0x0000001e0800780c */ /* 0x041fe40003f04270 */
[----:B------:R-:W-:-:S11]  /*1960*/  ISETP.NE.AND P1, PT, R8, RZ, PT ;  /* 0x000000ff0800720c */ /* 0x000fd60003f25270 */
[----:B-1----:R-:W-:Y:S02]  /*1970*/  @!P0 VIMNMX R3, PT, PT, R2, R3, !PT ;  /* 0x0000000302038248 */ /* 0x002fe40007fe0100 */
[----:B------:R-:W-:Y:S01]  /*1980*/  ISETP.GT.AND P0, PT, R8, 0x1d, PT ;  /* 0x0000001d0800780c */ /* 0x000fe20003f04270 */
[----:B------:R-:W0:Y:S01]  /*1990*/  @!P1 S2R R6, SR_CgaCtaId ;  /* 0x0000000000069919 */ /* 0x000e220000008800 */
[----:B------:R-:W-:Y:S02]  /*19a0*/  @!P1 MOV R5, 0x400 ;  /* 0x0000040000059802 */ /* 0x000fe40000000f00 */
[----:B------:R-:W-:Y:S01]  /*19b0*/  @!P1 SHF.R.U32.HI R4, RZ, 0x3, R0 ;  /* 0x00000003ff049819 */ /* 0x000fe20000011600 */
[----:B------:R-:W1:Y:S03]  /*19c0*/  SHFL.DOWN PT, R2, R3, 0x2, 0x1f ;  /* 0x08401f0003027f89 */ /* 0x000e6600000e0000 */
[----:B------:R-:W-:-:S05]  /*19d0*/  @!P1 LOP3.LUT R4, R4, 0x7c, RZ, 0xc0, !PT ;  /* 0x0000007c04049812 */ /* 0x000fca00078ec0ff */
[----:B-1----:R-:W-:Y:S02]  /*19e0*/  @!P0 VIMNMX R3, PT, PT, R3, R2, !PT ;  /* 0x0000000203038248 */ /* 0x002fe40007fe0100 */
[----:B------:R-:W-:Y:S02]  /*19f0*/  ISETP.GT.AND P0, PT, R8, 0x1b, PT ;  /* 0x0000001b0800780c */ /* 0x000fe40003f04270 */
[----:B0-----:R-:W-:Y:S01]  /*1a00*/  @!P1 LEA R5, R6, R5, 0x18 ;  /* 0x0000000506059211 */ /* 0x001fe200078ec0ff */
[----:B------:R-:W0:Y:S04]  /*1a10*/  SHFL.DOWN PT, R2, R3, 0x4, 0x1f ;  /* 0x08801f0003027f89 */ /* 0x000e2800000e0000 */
[----:B------:R-:W-:-:S06]  /*1a20*/  @!P1 IMAD.IADD R7, R4, 0x1, R5 ;  /* 0x0000000104079824 */ /* 0x000fcc00078e0205 */
        /* <DEDUP_REMOVED lines=12> */
[----:B------:R-:W0:Y:S01]  /*1af0*/  S2UR UR5, SR_CgaCtaId ;  /* 0x00000000000579c3 */ /* 0x000e220000008800 */
[----:B------:R-:W-:Y:S02]  /*1b00*/  UMOV UR4, 0x400 ;  /* 0x0000040000047882 */ /* 0x000fe40000000000 */
[----:B0-----:R-:W-:-:S09]  /*1b10*/  ULEA UR4, UR5, UR4, 0x18 ;  /* 0x0000000405047291 */ /* 0x001fd2000f8ec0ff */
[----:B------:R-:W-:Y:S04]  /*1b20*/  LDS R0, [UR4+0xc] ;  /* 0x00000c04ff007984 */ /* 0x000fe80008000800 */
[----:B------:R-:W0:Y:S04]  /*1b30*/  LDS.128 R8, [UR4+0x10] ;  /* 0x00001004ff087984 */ /* 0x000e280008000c00 */
[----:B---3--:R-:W1:Y:S01]  /*1b40*/  LDS.64 R2, [UR4+0x20] ;  /* 0x00002004ff027984 */ /* 0x008e620008000a00 */
[----:B0-----:R-:W-:-:S04]  /*1b50*/  VIMNMX3 R0, R5, R0, R8, !PT ;  /* 0x000000000500720f */ /* 0x001fc80007800108 */
[----:B------:R-:W-:-:S04]  /*1b60*/  VIMNMX3 R0, R0, R9, R10, !PT ;  /* 0x000000090000720f */ /* 0x000fc8000780010a */
[----:B-1----:R-:W-:-:S04]  /*1b70*/  VIMNMX3 R0, R0, R11, R2, !PT ;  /* 0x0000000b0000720f */ /* 0x002fc80007800102 */
[----:B------:R-:W-:Y:S01]  /*1b80*/  VIMNMX R5, PT, PT, R0, R3, !PT ;  /* 0x0000000300057248 */ /* 0x000fe20007fe0100 */
[----:B------:R-:W-:Y:S06]  /*1b90*/  BRA `(.L_x_232) ;  /* 0x0000001c00007947 */ /* 0x000fec0003800000 */
.L_x_217:
        /* <DEDUP_REMOVED lines=12> */
.L_x_247:
[----:B------:R-:W-:Y:S05]  /*1c60*/  BSYNC.RECONVERGENT B1 ;  /* 0x0000000000017941 */ /* 0x000fea0003800200 */
.L_x_246:
        /* <DEDUP_REMOVED lines=16> */
.L_x_252:
        /* <DEDUP_REMOVED lines=9> */
.L_x_251:
[----:B------:R-:W-:Y:S05]  /*1e00*/  BSYNC.RECONVERGENT B2 ;  /* 0x0000000000027941 */ /* 0x000fea0003800200 */
.L_x_250:
        /* <DEDUP_REMOVED lines=8> */
.L_x_255:
        /* <DEDUP_REMOVED lines=35> */
.L_x_254:
[----:B------:R-:W-:Y:S05]  /*20c0*/  BSYNC.RECONVERGENT B2 ;  /* 0x0000000000027941 */ /* 0x000fea0003800200 */
.L_x_253:
        /* <DEDUP_REMOVED lines=22> */
.L_x_257:
[----:B------:R-:W-:Y:S05]  /*2230*/  BSYNC.RECONVERGENT B2 ;  /* 0x0000000000027941 */ /* 0x000fea0003800200 */
.L_x_256:
        /* <DEDUP_REMOVED lines=10> */
.L_x_249:
[----:B------:R-:W-:Y:S05]  /*22e0*/  BSYNC.RECONVERGENT B1 ;  /* 0x0000000000017941 */ /* 0x000fea0003800200 */
.L_x_248:
        /* <DEDUP_REMOVED lines=37> */
[----:B--2---:R-:W1:Y:S01]  /*2540*/  LDS.64 R2, [UR4+0x20] ;  /* 0x00002004ff027984 */ /* 0x004e620008000a00 */
[----:B0-----:R-:W-:-:S04]  /*2550*/  VIMNMX3 R0, R5, R0, R8, !PT ;  /* 0x000000000500720f */ /* 0x001fc80007800108 */
[----:B------:R-:W-:-:S04]  /*2560*/  VIMNMX3 R0, R0, R9, R10, !PT ;  /* 0x000000090000720f */ /* 0x000fc8000780010a */
[----:B-1----:R-:W-:-:S04]  /*2570*/  VIMNMX3 R0, R0, R11, R2, !PT ;  /* 0x0000000b0000720f */ /* 0x002fc80007800102 */
[----:B------:R-:W-:Y:S01]  /*2580*/  VIMNMX R5, PT, PT, R0, R3, !PT ;  /* 0x0000000300057248 */ /* 0x000fe20007fe0100 */
[----:B------:R-:W-:Y:S06]  /*2590*/  BRA `(.L_x_232) ;  /* 0x0000001000807947 */ /* 0x000fec0003800000 */
.L_x_258:
[----:B0-----:R-:W0:Y:S01]  /*25a0*/  S2R R4, SR_LANEID ;  /* 0x0000000000047919 */ /* 0x001e220000000000 */
[----:B------:R-:W-:-:S04]  /*25b0*/  LOP3.LUT R0, R3, 0x3e0, RZ, 0xc0, !PT ;  /* 0x000003e003007812 */ /* 0x000fc800078ec0ff */
[----:B------:R-:W-:Y:S01]  /*25c0*/  LOP3.LUT R9, RZ, R0, RZ, 0x33, !PT ;  /* 0x00000000ff097212 */ /* 0x000fe200078e33ff */
[----:B------:R-:W-:-:S04]  /*25d0*/  VIADD R5, R0, 0x20 ;  /* 0x0000002000057836 */ /* 0x000fc80000000000 */
[----:B------:R-:W-:Y:S01]  /*25e0*/  IMAD.IADD R9, R9, 0x1, R2 ;  /* 0x0000000109097824 */ /* 0x000fe200078e0202 */
[----:B------:R-:W-:-:S04]  /*25f0*/  ISETP.GT.AND P0, PT, R5, R2, PT ;  /* 0x000000020500720c */ /* 0x000fc80003f04270 */
[----:B------:R-:W-:-:S05]  /*2600*/  SEL R6, R9, 0x1f, P0 ;  /* 0x0000001f09067807 */ /* 0x000fca0000000000 */
[----:B------:R-:W1:Y:S01]  /*2610*/  SHFL.DOWN PT, R0, R7, 0x1, R6 ;  /* 0x0820000007007989 */ /* 0x000e6200000e0006 */
[C---:B0-----:R-:W-:Y:S01]  /*2620*/  ISETP.GE.AND P0, PT, R4.reuse, R6, PT ;  /* 0x000000060400720c */ /* 0x041fe20003f06270 */
[C---:B------:R-:W-:Y:S01]  /*2630*/  VIADD R5, R4.reuse, 0x2 ;  /* 0x0000000204057836 */ /* 0x040fe20000000000 */
[----:B------:R-:W-:-:S11]  /*2640*/  ISETP.NE.AND P1, PT, R4, RZ, PT ;  /* 0x000000ff0400720c */ /* 0x000fd60003f25270 */
[----:B-1----:R-:W-:Y:S02]  /*2650*/  @!P0 VIMNMX R7, PT, PT, R0, R7, !PT ;  /* 0x0000000700078248 */ /* 0x002fe40007fe0100 */
[----:B------:R-:W-:Y:S01]  /*2660*/  ISETP.GT.AND P0, PT, R5, R6, PT ;  /* 0x000000060500720c */ /* 0x000fe20003f04270 */
[----:B------:R-:W-:Y:S01]  /*2670*/  VIADD R5, R4, 0x4 ;  /* 0x0000000404057836 */ /* 0x000fe20000000000 */
[----:B------:R-:W0:Y:S01]  /*2680*/  @!P1 S2R R8, SR_CgaCtaId ;  /* 0x0000000000089919 */ /* 0x000e220000008800 */
[----:B------:R-:W1:Y:S10]  /*2690*/  SHFL.DOWN PT, R0, R7, 0x2, R6 ;  /* 0x0840000007007989 */ /* 0x000e7400000e0006 */
[----:B-1----:R-:W-:-:S02]  /*26a0*/  @!P0 VIMNMX R7, PT, PT, R7, R0, !PT ;  /* 0x0000000007078248 */ /* 0x002fc40007fe0100 */
[----:B------:R-:W-:Y:S01]  /*26b0*/  ISETP.GT.AND P0, PT, R5, R6, PT ;  /* 0x000000060500720c */ /* 0x000fe20003f04270 */
[----:B------:R-:W-:Y:S02]  /*26c0*/  VIADD R5, R4, 0x8 ;  /* 0x0000000804057836 */ /* 0x000fe40000000000 */
[----:B------:R-:W1:Y:S10]  /*26d0*/  SHFL.DOWN PT, R0, R7, 0x4, R6 ;  /* 0x0880000007007989 */ /* 0x000e7400000e0006 */
[----:B-1----:R-:W-:-:S02]  /*26e0*/  @!P0 VIMNMX R7, PT, PT, R7, R0, !PT ;  /* 0x0000000007078248 */ /* 0x002fc40007fe0100 */
[----:B------:R-:W-:Y:S01]  /*26f0*/  ISETP.GT.AND P0, PT, R5, R6, PT ;  /* 0x000000060500720c */ /* 0x000fe20003f04270 */
[----:B------:R-:W-:Y:S01]  /*2700*/  VIADD R5, R4, 0x10 ;  /* 0x0000001004057836 */ /* 0x000fe20000000000 */
[----:B------:R-:W-:Y:S01]  /*2710*/  @!P1 SHF.R.U32.HI R4, RZ, 0x3, R3 ;  /* 0x00000003ff049819 */ /* 0x000fe20000011603 */
[----:B------:R-:W1:Y:S03]  /*2720*/  SHFL.DOWN PT, R0, R7, 0x8, R6 ;  /* 0x0900000007007989 */ /* 0x000e6600000e0006 */
[----:B------:R-:W-:-:S07]  /*2730*/  @!P1 LOP3.LUT R4, R4, 0x7c, RZ, 0xc0, !PT ;  /* 0x0000007c04049812 */ /* 0x000fce00078ec0ff */
[----:B-1----:R-:W-:Y:S02]  /*2740*/  @!P0 VIMNMX R7, PT, PT, R7, R0, !PT ;  /* 0x0000000007078248 */ /* 0x002fe40007fe0100 */
[----:B------:R-:W-:Y:S02]  /*2750*/  ISETP.GT.AND P0, PT, R5, R6, PT ;  /* 0x000000060500720c */ /* 0x000fe40003f04270 */
[----:B------:R-:W-:Y:S01]  /*2760*/  @!P1 MOV R5, 0x400 ;  /* 0x0000040000059802 */ /* 0x000fe20000000f00 */
[----:B------:R-:W1:Y:S03]  /*2770*/  SHFL.DOWN PT, R0, R7, 0x10, R6 ;  /* 0x0a00000007007989 */ /* 0x000e6600000e0006 */
[----:B0-----:R-:W-:-:S05]  /*2780*/  @!P1 LEA R5, R8, R5, 0x18 ;  /* 0x0000000508059211 */ /* 0x001fca00078ec0ff */
[----:B------:R-:W-:Y:S02]  /*2790*/  @!P1 IMAD.IADD R4, R4, 0x1, R5 ;  /* 0x0000000104049824 */ /* 0x000fe400078e0205 */
[----:B-1----:R-:W-:Y:S02]  /*27a0*/  @!P0 VIMNMX R7, PT, PT, R7, R0, !PT ;  /* 0x0000000007078248 */ /* 0x002fe40007fe0100 */
        /* <DEDUP_REMOVED lines=12> */
[----:B------:R-:W1:Y:S04]  /*2870*/  LDS R0, [UR4+0xc] ;  /* 0x00000c04ff007984 */ /* 0x000e680008000800 */
[----:B------:R-:W0:Y:S04]  /*2880*/  LDS.128 R8, [UR4+0x10] ;  /* 0x00001004ff087984 */ /* 0x000e280008000c00 */
[----:B------:R-:W2:Y:S01]  /*2890*/  LDS.64 R6, [UR4+0x20] ;  /* 0x00002004ff067984 */ /* 0x000ea20008000a00 */
[----:B-1----:R-:W-:Y:S02]  /*28a0*/  @P2 VIMNMX R5, PT, PT, R5, R0, !PT ;  /* 0x0000000005052248 */ /* 0x002fe40007fe0100 */
[----:B------:R-:W-:-:S02]  /*28b0*/  ISETP.GT.AND P2, PT, R2, 0xa0, PT ;  /* 0x000000a00200780c */ /* 0x000fc40003f44270 */
[----:B0-----:R-:W-:Y:S02]  /*28c0*/  @P4 VIMNMX R5, PT, PT, R5, R8, !PT ;  /* 0x0000000805054248 */ /* 0x001fe40007fe0100 */
[C---:B------:R-:W-:Y:S02]  /*28d0*/  ISETP.GT.AND P4, PT, R2.reuse, 0xc0, PT ;  /* 0x000000c00200780c */ /* 0x040fe40003f84270 */
[----:B------:R-:W-:Y:S02]  /*28e0*/  @P3 VIMNMX R5, PT, PT, R5, R9, !PT ;  /* 0x0000000905053248 */ /* 0x000fe40007fe0100 */
[----:B------:R-:W-:Y:S02]  /*28f0*/  ISETP.GT.AND P3, PT, R2, 0xe0, PT ;  /* 0x000000e00200780c */ /* 0x000fe40003f64270 */
[----:B------:R-:W-:-:S04]  /*2900*/  @P1 VIMNMX R5, PT, PT, R5, R10, !PT ;  /* 0x0000000a05051248 */ /* 0x000fc80007fe0100 */
[----:B------:R-:W-:-:S04]  /*2910*/  @P2 VIMNMX R5, PT, PT, R5, R11, !PT ;  /* 0x0000000b05052248 */ /* 0x000fc80007fe0100 */
[----:B--2---:R-:W-:-:S04]  /*2920*/  @P4 VIMNMX R5, PT, PT, R5, R6, !PT ;  /* 0x0000000605054248 */ /* 0x004fc80007fe0100 */
[----:B------:R-:W-:Y:S01]  /*2930*/  @P3 VIMNMX R5, PT, PT, R5, R7, !PT ;  /* 0x0000000705053248 */ /* 0x000fe20007fe0100 */
[----:B------:R-:W-:Y:S06]  /*2940*/  BRA `(.L_x_232) ;  /* 0x0000000c00947947 */ /* 0x000fec0003800000 */
.L_x_245:
[----:B------:R-:W0:Y:S01]  /*2950*/  S2R R8, SR_TID.X ;  /* 0x0000000000087919 */ /* 0x000e220000002100 */
[----:B------:R-:W0:Y:S02]  /*2960*/  LDC.64 R4, c[0x0][0x380] ;  /* 0x0000e000ff047b82 */ /* 0x000e240000000a00 */
[----:B0-----:R-:W-:-:S05]  /*2970*/  IMAD.WIDE.U32 R4, R8, 0x4, R4 ;  /* 0x0000000408047825 */ /* 0x001fca00078e0004 */
[----:B------:R-:W2:Y:S04]  /*2980*/  LDG.E.CONSTANT R20, desc[UR6][R4.64] ;  /* 0x0000000604147981 */ /* 0x000ea8000c1e9900 */
[----:B------:R-:W2:Y:S04]  /*2990*/  LDG.E.CONSTANT R0, desc[UR6][R4.64+0x400] ;  /* 0x0004000604007981 */ /* 0x000ea8000c1e9900 */
[----:B------:R-:W2:Y:S04]  /*29a0*/  LDG.E.CONSTANT R3, desc[UR6][R4.64+0x800] ;  /* 0x0008000604037981 */ /* 0x000ea8000c1e9900 */
[----:B------:R-:W3:Y:S04]  /*29b0*/  LDG.E.CONSTANT R6, desc[UR6][R4.64+0xc00] ;  /* 0x000c000604067981 */ /* 0x000ee8000c1e9900 */
[----:B------:R-:W3:Y:S04]  /*29c0*/  LDG.E.CONSTANT R7, desc[UR6][R4.64+0x1000] ;  /* 0x0010000604077981 */ /* 0x000ee8000c1e9900 */
[----:B------:R-:W3:Y:S04]  /*29d0*/  LDG.E.CONSTANT R9, desc[UR6][R4.64+0x1400] ;  /* 0x0014000604097981 */ /* 0x000ee8000c1e9900 */
[----:B------:R-:W4:Y:S04]  /*29e0*/  LDG.E.CONSTANT R10, desc[UR6][R4.64+0x1800] ;  /* 0x00180006040a7981 */ /* 0x000f28000c1e9900 */
[----:B------:R-:W4:Y:S04]  /*29f0*/  LDG.E.CONSTANT R11, desc[UR6][R4.64+0x1c00] ;  /* 0x001c0006040b7981 */ /* 0x000f28000c1e9900 */
[----:B------:R-:W4:Y:S04]  /*2a00*/  LDG.E.CONSTANT R12, desc[UR6][R4.64+0x2000] ;  /* 0x00200006040c7981 */ /* 0x000f28000c1e9900 */
[----:B------:R-:W5:Y:S04]  /*2a10*/  LDG.E.CONSTANT R13, desc[UR6][R4.64+0x2400] ;  /* 0x00240006040d7981 */ /* 0x000f68000c1e9900 */
[----:B------:R-:W5:Y:S04]  /*2a20*/  LDG.E.CONSTANT R14, desc[UR6][R4.64+0x2800] ;  /* 0x00280006040e7981 */ /* 0x000f68000c1e9900 */
[----:B------:R-:W5:Y:S04]  /*2a30*/  LDG.E.CONSTANT R15, desc[UR6][R4.64+0x2c00] ;  /* 0x002c0006040f7981 */ /* 0x000f68000c1e9900 */
[----:B------:R-:W5:Y:S04]  /*2a40*/  LDG.E.CONSTANT R16, desc[UR6][R4.64+0x3000] ;  /* 0x0030000604107981 */ /* 0x000f68000c1e9900 */
[----:B------:R-:W5:Y:S04]  /*2a50*/  LDG.E.CONSTANT R17, desc[UR6][R4.64+0x3400] ;  /* 0x0034000604117981 */ /* 0x000f68000c1e9900 */
[----:B------:R-:W5:Y:S04]  /*2a60*/  LDG.E.CONSTANT R18, desc[UR6][R4.64+0x3800] ;  /* 0x0038000604127981 */ /* 0x000f68000c1e9900 */
[----:B------:R-:W5:Y:S01]  /*2a70*/  LDG.E.CONSTANT R19, desc[UR6][R4.64+0x3c00] ;  /* 0x003c000604137981 */ /* 0x000f62000c1e9900 */
[----:B------:R-:W-:-:S02]  /*2a80*/  ISETP.GE.U32.AND P0, PT, R2, 0x2000, PT ;  /* 0x000020000200780c */ /* 0x000fc40003f06070 */
[----:B--2---:R-:W-:Y:S02]  /*2a90*/  VIMNMX3 R0, R20, R0, R3, !PT ;  /* 0x000000001400720f */ /* 0x004fe40007800103 */
[----:B---3--:R-:W-:Y:S02]  /*2aa0*/  VIMNMX3 R7, R6, R7, R9, !PT ;  /* 0x000000070607720f */ /* 0x008fe40007800109 */
[----:B----4-:R-:W-:Y:S01]  /*2ab0*/  VIMNMX3 R10, R10, R11, R12, !PT ;  /* 0x0000000b0a0a720f */ /* 0x010fe2000780010c */
[----:B------:R-:W-:-:S03]  /*2ac0*/  IMAD.MOV.U32 R11, RZ, RZ, 0x1000 ;  /* 0x00001000ff0b7424 */ /* 0x000fc600078e00ff */
[----:B------:R-:W-:Y:S02]  /*2ad0*/  VIMNMX3 R0, R0, R7, R10, !PT ;  /* 0x000000070000720f */ /* 0x000fe4000780010a */
[----:B-----5:R-:W-:Y:S02]  /*2ae0*/  VIMNMX3 R14, R13, R14, R15, !PT ;  /* 0x0000000e0d0e720f */ /* 0x020fe4000780010f */
[----:B------:R-:W-:-:S04]  /*2af0*/  VIMNMX3 R16, R16, R17, R18, !PT ;  /* 0x000000111010720f */ /* 0x000fc80007800112 */
[----:B------:R-:W-:-:S04]  /*2b00*/  VIMNMX3 R19, R14, R16, R19, !PT ;  /* 0x000000100e13720f */ /* 0x000fc80007800113 */
[----:B------:R-:W-:Y:S01]  /*2b10*/  VIMNMX R0, PT, PT, R0, R19, !PT ;  /* 0x0000001300007248 */ /* 0x000fe20007fe0100 */
[----:B------:R-:W-:Y:S06]  /*2b20*/  @!P0 BRA `(.L_x_259) ;  /* 0x0000000000908947 */ /* 0x000fec0003800000 */
[----:B------:R-:W0:Y:S01]  /*2b30*/  LDC R3, c[0x0][0x390] ;  /* 0x0000e400ff037b82 */ /* 0x000e220000000800 */
[----:B------:R-:W-:Y:S02]  /*2b40*/  VIADD R10, R2, 0xfffff000 ;  /* 0xfffff000020a7836 */ /* 0x000fe40000000000 */
[----:B------:R-:W-:-:S07]  /*2b50*/  IMAD.MOV.U32 R11, RZ, RZ, 0x1000 ;  /* 0x00001000ff0b7424 */ /* 0x000fce00078e00ff */
.L_x_261:
[----:B------:R-:W-:-:S05]  /*2b60*/  IMAD.WIDE R6, R11, 0x4, R4 ;  /* 0x000000040b067825 */ /* 0x000fca00078e0204 */
        /* <DEDUP_REMOVED lines=14> */
[----:B------:R-:W5:Y:S04]  /*2c50*/  LDG.E.CONSTANT R12, desc[UR6][R6.64+0x3800] ;  /* 0x00380006060c7981 */ /* 0x000f68000c1e9900 */
[----:B------:R-:W5:Y:S01]  /*2c60*/  LDG.E.CONSTANT R15, desc[UR6][R6.64+0x3c00] ;  /* 0x003c0006060f7981 */ /* 0x000f62000c1e9900 */
[----:B--2---:R-:W-:Y:S01]  /*2c70*/  VIMNMX3 R17, R0, R17, R2, !PT ;  /* 0x000000110011720f */ /* 0x004fe20007800102 */
[----:B0-----:R-:W-:-:S04]  /*2c80*/  IMAD.MOV.U32 R2, RZ, RZ, R3 ;  /* 0x000000ffff027224 */ /* 0x001fc800078e0003 */
[----:B------:R-:W-:-:S05]  /*2c90*/  IMAD.IADD R0, R2, 0x1, -R11 ;  /* 0x0000000102007824 */ /* 0x000fca00078e0a0b */
[----:B------:R-:W-:Y:S02]  /*2ca0*/  ISETP.GE.AND P0, PT, R0, 0x1000, PT ;  /* 0x000010000000780c */ /* 0x000fe40003f06270 */
[----:B---3--:R-:W-:Y:S02]  /*2cb0*/  VIMNMX3 R16, R16, R19, R18, !PT ;  /* 0x000000131010720f */ /* 0x008fe40007800112 */
[----:B----4-:R-:W-:-:S04]  /*2cc0*/  VIMNMX3 R20, R20, R21, R22, !PT ;  /* 0x000000151414720f */ /* 0x010fc80007800116 */
[----:B------:R-:W-:Y:S02]  /*2cd0*/  VIMNMX3 R16, R17, R16, R20, !PT ;  /* 0x000000101110720f */ /* 0x000fe40007800114 */
[----:B-----5:R-:W-:Y:S02]  /*2ce0*/  VIMNMX3 R23, R23, R24, R25, !PT ;  /* 0x000000181717720f */ /* 0x020fe40007800119 */
[----:B------:R-:W-:Y:S02]  /*2cf0*/  VIMNMX3 R14, R14, R13, R9, !PT ;  /* 0x0000000d0e0e720f */ /* 0x000fe40007800109 */
[----:B------:R-:W-:-:S04]  /*2d00*/  VIMNMX R12, PT, PT, R12, R15, !PT ;  /* 0x0000000f0c0c7248 */ /* 0x000fc80007fe0100 */
[----:B------:R-:W-:-:S04]  /*2d10*/  VIMNMX3 R23, R23, R14, R12, !PT ;  /* 0x0000000e1717720f */ /* 0x000fc8000780010c */
[----:B------:R-:W-:Y:S01]  /*2d20*/  VIMNMX R0, PT, PT, R16, R23, !PT ;  /* 0x0000001710007248 */ /* 0x000fe20007fe0100 */
[----:B------:R-:W-:Y:S06]  /*2d30*/  @!P0 BRA `(.L_x_260) ;  /* 0x0000000400fc8947 */ /* 0x000fec0003800000 */
[----:B------:R-:W-:-:S05]  /*2d40*/  VIADD R11, R11, 0x1000 ;  /* 0x000010000b0b7836 */ /* 0x000fca0000000000 */
[----:B------:R-:W-:-:S13]  /*2d50*/  ISETP.GT.AND P0, PT, R11, R10, PT ;  /* 0x0000000a0b00720c */ /* 0x000fda0003f04270 */
[----:B------:R-:W-:Y:S05]  /*2d60*/  @!P0 BRA `(.L_x_261) ;  /* 0xfffffffc007c8947 */ /* 0x000fea000383ffff */
.L_x_259:
[----:B------:R-:W-:-:S13]  /*2d70*/  ISETP.GE.AND P0, PT, R11, R2, PT ;  /* 0x000000020b00720c */ /* 0x000fda0003f06270 */
[----:B------:R-:W-:Y:S05]  /*2d80*/  @P0 BRA `(.L_x_260) ;  /* 0x0000000400e80947 */ /* 0x000fea0003800000 */
[----:B------:R-:W-:Y:S01]  /*2d90*/  IMAD.IADD R9, R2, 0x1, -R11 ;  /* 0x0000000102097824 */ /* 0x000fe200078e0a0b */
[----:B------:R-:W-:Y:S04]  /*2da0*/  BSSY.RECONVERGENT B1, `(.L_x_260) ;  /* 0x0000078000017945 */ /* 0x000fe80003800200 */
[----:B------:R-:W-:-:S13]  /*2db0*/  ISETP.GE.AND P0, PT, R8, R9, PT ;  /* 0x000000090800720c */ /* 0x000fda0003f06270 */
[----:B------:R-:W-:Y:S05]  /*2dc0*/  @P0 BRA `(.L_x_262) ;  /* 0x0000000400d40947 */ /* 0x000fea0003800000 */
[----:B------:R-:W-:Y:S01]  /*2dd0*/  LOP3.LUT R3, RZ, R8, RZ, 0x33, !PT ;  /* 0x00000008ff037212 */ /* 0x000fe200078e33ff */
[----:B------:R-:W-:Y:S01]  /*2de0*/  BSSY.RECONVERGENT B2, `(.L_x_263) ;  /* 0x0000015000027945 */ /* 0x000fe20003800200 */
[----:B------:R-:W-:Y:S02]  /*2df0*/  IMAD.MOV.U32 R10, RZ, RZ, R8 ;  /* 0x000000ffff0a7224 */ /* 0x000fe400078e0008 */
[----:B------:R-:W-:-:S04]  /*2e00*/  IADD3 R2, PT, PT, -R11, R2, R3 ;  /* 0x000000020b027210 */ /* 0x000fc80007ffe103 */
[C---:B------:R-:W-:Y:S02]  /*2e10*/  LOP3.LUT R3, R2.reuse, 0x300, RZ, 0xc0, !PT ;  /* 0x0000030002037812 */ /* 0x040fe400078ec0ff */
[----:B------:R-:W-:Y:S02]  /*2e20*/  ISETP.GE.U32.AND P1, PT, R2, 0x300, PT ;  /* 0x000003000200780c */ /* 0x000fe40003f26070 */
[----:B------:R-:W-:-:S13]  /*2e30*/  ISETP.NE.AND P0, PT, R3, 0x300, PT ;  /* 0x000003000300780c */ /* 0x000fda0003f05270 */
[----:B------:R-:W-:Y:S05]  /*2e40*/  @!P0 BRA `(.L_x_264) ;  /* 0x0000000000388947 */ /* 0x000fea0003800000 */
[----:B------:R-:W0:Y:S01]  /*2e50*/  LDC.64 R4, c[0x0][0x380] ;  /* 0x0000e000ff047b82 */ /* 0x000e220000000a00 */
[----:B------:R-:W-:Y:S01]  /*2e60*/  LEA.HI R2, R2, 0x1, RZ, 0x18 ;  /* 0x0000000102027811 */ /* 0x000fe200078fc0ff */
[----:B------:R-:W-:Y:S02]  /*2e70*/  IMAD.IADD R7, R8, 0x1, R11 ;  /* 0x0000000108077824 */ /* 0x000fe400078e020b */
[----:B------:R-:W-:Y:S01]  /*2e80*/  IMAD.MOV.U32 R10, RZ, RZ, R8 ;  /* 0x000000ffff0a7224 */ /* 0x000fe200078e0008 */
[----:B------:R-:W-:-:S05]  /*2e90*/  LOP3.LUT R2, R2, 0x3, RZ, 0xc0, !PT ;  /* 0x0000000302027812 */ /* 0x000fca00078ec0ff */
[----:B------:R-:W-:-:S07]  /*2ea0*/  IMAD.MOV R6, RZ, RZ, -R2 ;  /* 0x000000ffff067224 */ /* 0x000fce00078e0a02 */
.L_x_265:
        /* <DEDUP_REMOVED lines=8> */
.L_x_264:
[----:B------:R-:W-:Y:S05]  /*2f30*/  BSYNC.RECONVERGENT B2 ;  /* 0x0000000000027941 */ /* 0x000fea0003800200 */
.L_x_263:
        /* <DEDUP_REMOVED lines=16> */
.L_x_268:
        /* <DEDUP_REMOVED lines=39> */
.L_x_267:
[----:B------:R-:W-:Y:S05]  /*32b0*/  BSYNC.RECONVERGENT B2 ;  /* 0x0000000000027941 */ /* 0x000fea0003800200 */
.L_x_266:
        /* <DEDUP_REMOVED lines=10> */
[----:B------:R-:W5:Y:S01]  /*3360*/  LDG.E.CONSTANT R16, desc[UR6][R2.64+0x1400] ;  /* 0x0014000602107981 */ /* 0x000f62000c1e9900 */
[----:B0-----:R-:W-:-:S04]  /*3370*/  IMAD.WIDE.U32 R4, R11, 0x4, R6 ;  /* 0x000000040b047825 */ /* 0x001fc800078e0006 */
[----:B------:R-:W-:Y:S02]  /*3380*/  IMAD.WIDE.U32 R6, R13, 0x4, R6 ;  /* 0x000000040d067825 */ /* 0x000fe400078e0006 */
[----:B------:R0:W2:Y:S04]  /*3390*/  LDG.E.CONSTANT R5, desc[UR6][R4.64] ;  /* 0x0000000604057981 */ /* 0x0000a8000c1e9900 */
[----:B------:R1:W3:Y:S04]  /*33a0*/  LDG.E.CONSTANT R13, desc[UR6][R2.64] ;  /* 0x00000006020d7981 */ /* 0x0002e8000c1e9900 */
[----:B------:R-:W4:Y:S01]  /*33b0*/  LDG.E.CONSTANT R7, desc[UR6][R6.64] ;  /* 0x0000000606077981 */ /* 0x000f22000c1e9900 */
[----:B0-----:R-:W-:Y:S01]  /*33c0*/  IADD3 R4, P1, PT, R2, 0x2000, RZ ;  /* 0x0000200002047810 */ /* 0x001fe20007f3e0ff */
[----:B------:R-:W-:Y:S01]  /*33d0*/  VIADD R10, R10, 0x800 ;  /* 0x000008000a0a7836 */ /* 0x000fe20000000000 */
[----:B------:R-:W-:Y:S01]  /*33e0*/  PLOP3.LUT P0, PT, PT, PT, PT, 0x8, 0x80 ;  /* 0x000000000080781c */ /* 0x000fe20003f0e170 */
[----:B------:R-:W-:-:S02]  /*33f0*/  VIADD R11, R11, 0x800 ;  /* 0x000008000b0b7836 */ /* 0x000fc40000000000 */
[----:B-1----:R-:W-:Y:S01]  /*3400*/  IMAD.MOV.U32 R2, RZ, RZ, R4 ;  /* 0x000000ffff027224 */ /* 0x002fe200078e0004 */
[----:B--2---:R-:W-:-:S04]  /*3410*/  VIMNMX3 R12, R0, R5, R12, !PT ;  /* 0x00000005000c720f */ /* 0x004fc8000780010c */
[----:B---3--:R-:W-:Y:S01]  /*3420*/  VIMNMX3 R12, R12, R13, R14, !PT ;  /* 0x0000000d0c0c720f */ /* 0x008fe2000780010e */
[----:B------:R-:W-:-:S03]  /*3430*/  IMAD.X R5, RZ, RZ, R3, P1 ;  /* 0x000000ffff057224 */ /* 0x000fc600008e0603 */
[----:B----4-:R-:W-:Y:S01]  /*3440*/  VIMNMX3 R12, R12, R7, R15, !PT ;  /* 0x000000070c0c720f */ /* 0x010fe2000780010f */
[----:B------:R-:W-:-:S03]  /*3450*/  IMAD.MOV.U32 R3, RZ, RZ, R5 ;  /* 0x000000ffff037224 */ /* 0x000fc600078e0005 */
[----:B-----5:R-:W-:-:S07]  /*3460*/  VIMNMX3 R0, R12, R17, R16, !PT ;  /* 0x000000110c00720f */ /* 0x020fce0007800110 */
.L_x_270:
[----:B------:R-:W-:Y:S05]  /*3470*/  BSYNC.RECONVERGENT B2 ;  /* 0x0000000000027941 */ /* 0x000fea0003800200 */
.L_x_269:
        /* <DEDUP_REMOVED lines=10> */
.L_x_262:
[----:B------:R-:W-:Y:S05]  /*3520*/  BSYNC.RECONVERGENT B1 ;  /* 0x0000000000017941 */ /* 0x000fea0003800200 */
.L_x_260:
[----:B------:R-:W0:Y:S01]  /*3530*/  S2R R6, SR_LANEID ;  /* 0x0000000000067919 */ /* 0x000e220000000000 */
[----:B------:R-:W-:-:S05]  /*3540*/  IMAD.MOV.U32 R5, RZ, RZ, R0 ;  /* 0x000000ffff057224 */ /* 0x000fca00078e0000 */
        /* <DEDUP_REMOVED lines=30> */
[----:B0-----:R-:W-:Y:S04]  /*3730*/  LDS R0, [UR4+0xc] ;  /* 0x00000c04ff007984 */ /* 0x001fe80008000800 */
[----:B------:R-:W0:Y:S04]  /*3740*/  LDS.128 R8, [UR4+0x10] ;  /* 0x00001004ff087984 */ /* 0x000e280008000c00 */
[----:B------:R-:W1:Y:S01]  /*3750*/  LDS.64 R2, [UR4+0x20] ;  /* 0x00002004ff027984 */ /* 0x000e620008000a00 */
[----:B0-----:R-:W-:-:S04]  /*3760*/  VIMNMX3 R0, R5, R0, R8, !PT ;  /* 0x000000000500720f */ /* 0x001fc80007800108 */
[----:B------:R-:W-:-:S04]  /*3770*/  VIMNMX3 R0, R0, R9, R10, !PT ;  /* 0x000000090000720f */ /* 0x000fc8000780010a */
[----:B-1----:R-:W-:-:S04]  /*3780*/  VIMNMX3 R0, R0, R11, R2, !PT ;  /* 0x0000000b0000720f */ /* 0x002fc80007800102 */
[----:B------:R-:W-:-:S07]  /*3790*/  VIMNMX R5, PT, PT, R0, R3, !PT ;  /* 0x0000000300057248 */ /* 0x000fce0007fe0100 */
.L_x_232:
[----:B------:R-:W-:Y:S05]  /*37a0*/  BSYNC.RECONVERGENT B0 ;  /* 0x0000000000007941 */ /* 0x000fea0003800200 */
.L_x_216:
[----:B------:R-:W-:Y:S05]  /*37b0*/  @P0 EXIT ;  /* 0x000000000000094d */ /* 0x000fea0003800000 */
[----:B0-23--:R-:W0:Y:S01]  /*37c0*/  LDC.64 R2, c[0x0][0x388] ;  /* 0x0000e200ff027b82 */ /* 0x00de220000000a00 */
[----:B------:R-:W1:Y:S02]  /*37d0*/  LDCU UR4, c[0x0][0x398] ;  /* 0x00007300ff0477ac */ /* 0x000e640008000800 */
[----:B-1--4-:R-:W-:-:S05]  /*37e0*/  VIMNMX R5, PT, PT, R5, UR4, !PT ;  /* 0x0000000405057c48 */ /* 0x012fca000ffe0100 */
[----:B0-----:R-:W-:Y:S01]  /*37f0*/  STG.E desc[UR6][R2.64], R5 ;  /* 0x0000000502007986 */ /* 0x001fe2000c101906 */
[----:B------:R-:W-:Y:S05]  /*3800*/  EXIT ;  /* 0x000000000000794d */ /* 0x000fea0003800000 */
.L_x_271:
        /* <DEDUP_REMOVED lines=15> */
.L_x_484:


//--------------------- .text._ZN3cub18CUB_300001_SM_10006detail6reduce18DeviceReduceKernelINS2_10policy_hubIiyN4cuda3__47maximumIiEEE10Policy1000EN6thrust24THRUST_300001_SM_1000_NS6detail15normal_iteratorINSC_10device_ptrIiEEEEyS8_iNS5_3std3__410__identityEEEvT0_PT3_T1_NS0_13GridEvenShareISO_EET2_T4_ --------------------------
	.section	.text._ZN3cub18CUB_300001_SM_10006detail6reduce18DeviceReduceKernelINS2_10policy_hubIiyN4cuda3__47maximumIiEEE10Policy1000EN6thrust24THRUST_300001_SM_1000_NS6detail15normal_iteratorINSC_10device_ptrIiEEEEyS8_iNS5_3std3__410__identityEEEvT0_PT3_T1_NS0_13GridEvenShareISO_EET2_T4_,"ax",@progbits
	.align	128
        .global         _ZN3cub18CUB_300001_SM_10006detail6reduce18DeviceReduceKernelINS2_10policy_hubIiyN4cuda3__47maximumIiEEE10Policy1000EN6thrust24THRUST_300001_SM_1000_NS6detail15normal_iteratorINSC_10device_ptrIiEEEEyS8_iNS5_3std3__410__identityEEEvT0_PT3_T1_NS0_13GridEvenShareISO_EET2_T4_
        .type           _ZN3cub18CUB_300001_SM_10006detail6reduce18DeviceReduceKernelINS2_10policy_hubIiyN4cuda3__47maximumIiEEE10Policy1000EN6thrust24THRUST_300001_SM_1000_NS6detail15normal_iteratorINSC_10device_ptrIiEEEEyS8_iNS5_3std3__410__identityEEEvT0_PT3_T1_NS0_13GridEvenShareISO_EET2_T4_,@function
        .size           _ZN3cub18CUB_300001_SM_10006detail6reduce18DeviceReduceKernelINS2_10policy_hubIiyN4cuda3__47maximumIiEEE10Policy1000EN6thrust24THRUST_300001_SM_1000_NS6detail15normal_iteratorINSC_10device_ptrIiEEEEyS8_iNS5_3std3__410__identityEEEvT0_PT3_T1_NS0_13GridEvenShareISO_EET2_T4_,(.L_x_485 - _ZN3cub18CUB_300001_SM_10006detail6reduce18DeviceReduceKernelINS2_10policy_hubIiyN4cuda3__47maximumIiEEE10Policy1000EN6thrust24THRUST_300001_SM_1000_NS6detail15normal_iteratorINSC_10device_ptrIiEEEEyS8_iNS5_3std3__410__identityEEEvT0_PT3_T1_NS0_13GridEvenShareISO_EET2_T4_)
        .other          _ZN3cub18CUB_300001_SM_10006detail6reduce18DeviceReduceKernelINS2_10policy_hubIiyN4cuda3__47maximumIiEEE10Policy1000EN6thrust24THRUST_300001_SM_1000_NS6detail15normal_iteratorINSC_10device_ptrIiEEEEyS8_iNS5_3std3__410__identityEEEvT0_PT3_T1_NS0_13GridEvenShareISO_EET2_T4_,@"STO_CUDA_ENTRY STV_DEFAULT"
_ZN3cub18CUB_300001_SM_10006detail6reduce18DeviceReduceKernelINS2_10policy_hubIiyN4cuda3__47maximumIiEEE10Policy1000EN6thrust24THRUST_300001_SM_1000_NS6detail15normal_iteratorINSC_10device_ptrIiEEEEyS8_iNS5_3std3__410__identityEEEvT0_PT3_T1_NS0_13GridEvenShareISO_EET2_T4_:
.text._ZN3cub18CUB_300001_SM_10006detail6reduce18DeviceReduceKernelINS2_10policy_hubIiyN4cuda3__47maximumIiEEE10Policy1000EN6thrust24THRUST_300001_SM_1000_NS6detail15normal_iteratorINSC_10device_ptrIiEEEEyS8_iNS5_3std3__410__identityEEEvT0_PT3_T1_NS0_13GridEvenShareISO_EET2_T4_:
[----:B------:R-:W-:Y:S08]  /*0000*/  LDC R1, c[0x0][0x37c] ;  /* 0x0000df00ff017b82 */ /* 0x000ff00000000800 */
[----:B------:R-:W0:Y:S01]  /*0010*/  S2UR UR16, SR_CTAID.X ;  /* 0x00000000001079c3 */ /* 0x000e220000002500 */
[----:B------:R-:W1:Y:S01]  /*0020*/  LDCU.64 UR8, c[0x0][0x3b8] ;  /* 0x00007700ff0877ac */ /* 0x000e620008000a00 */
[----:B------:R-:W-:Y:S01]  /*0030*/  BSSY.RECONVERGENT B0, `(.L_x_272) ;  /* 0x00001f8000007945 */ /* 0x000fe20003800200 */
[----:B------:R-:W2:Y:S01]  /*0040*/  LDCU UR5, c[0x0][0x3c0] ;  /* 0x00007800ff0577ac */ /* 0x000ea20008000800 */
[----:B------:R-:W3:Y:S01]  /*0050*/  LDCU.64 UR14, c[0x0][0x358] ;  /* 0x00006b00ff0e77ac */ /* 0x000ee20008000a00 */
[----:B-1----:R-:W-:-:S02]  /*0060*/  IMAD.U32 R2, RZ, RZ, UR8 ;  /* 0x00000008ff027e24 */ /* 0x002fc4000f8e00ff */
[----:B------:R-:W-:Y:S01]  /*0070*/  IMAD.U32 R3, RZ, RZ, UR9 ;  /* 0x00000009ff037e24 */ /* 0x000fe2000f8e00ff */
[----:B--2---:R-:W-:Y:S02]  /*0080*/  USHF.L.U32 UR5, UR5, 0xc, URZ ;  /* 0x0000000c05057899 */ /* 0x004fe400080006ff */
[----:B0-----:R-:W-:Y:S02]  /*0090*/  USHF.L.U32 UR7, UR16, 0xc, URZ ;  /* 0x0000000c10077899 */ /* 0x001fe400080006ff */
[----:B------:R-:W-:-:S04]  /*00a0*/  USHF.R.S32.HI UR4, URZ, 0x1f, UR5 ;  /* 0x0000001fff047899 */ /* 0x000fc80008011405 */
[----:B------:R-:W-:-:S04]  /*00b0*/  IADD3 R23, P1, PT, R2, -UR7, RZ ;  /* 0x8000000702177c10 */ /* 0x000fc8000ff3e0ff */
[----:B------:R-:W-:Y:S02]  /*00c0*/  ISETP.GT.U32.AND P0, PT, R23, 0xfff, PT ;  /* 0x00000fff1700780c */ /* 0x000fe40003f04070 */
[----:B------:R-:W-:-:S04]  /*00d0*/  IADD3.X R22, PT, PT, R3, -0x1, RZ, P1, !PT ;  /* 0xffffffff03167810 */ /* 0x000fc80000ffe4ff */
[----:B------:R-:W-:-:S13]  /*00e0*/  ISETP.GT.U32.AND.EX P0, PT, R22, RZ, PT, P0 ;  /* 0x000000ff1600720c */ /* 0x000fda0003f04100 */
[----:B---3--:R-:W-:Y:S05]  /*00f0*/  @P0 BRA `(.L_x_273) ;  /* 0x0000000c00840947 */ /* 0x008fea0003800000 */
[----:B------:R-:W0:Y:S01]  /*0100*/  S2R R0, SR_TID.X ;  /* 0x0000000000007919 */ /* 0x000e220000002100 */
[----:B------:R-:W-:Y:S01]  /*0110*/  VIADD R3, R2, -UR7 ;  /* 0x8000000702037c36 */ /* 0x000fe20008000000 */
[----:B------:R-:W-:Y:S01]  /*0120*/  BSSY.RECONVERGENT B1, `(.L_x_274) ;  /* 0x000000a000017945 */ /* 0x000fe20003800200 */
[----:B------:R-:W-:-:S03]  /*0130*/  IMAD.MOV.U32 R4, RZ, RZ, RZ ;  /* 0x000000ffff047224 */ /* 0x000fc600078e00ff */
[----:B0-----:R-:W-:Y:S01]  /*0140*/  ISETP.GE.AND P0, PT, R0, R3, PT ;  /* 0x000000030000720c */ /* 0x001fe20003f06270 */
[----:B------:R-:W-:-:S12]  /*0150*/  IMAD.MOV.U32 R6, RZ, RZ, R0 ;  /* 0x000000ffff067224 */ /* 0x000fd800078e0000 */
[----:B------:R-:W-:Y:S05]  /*0160*/  @P0 BRA `(.L_x_275) ;  /* 0x0000000000140947 */ /* 0x000fea0003800000 */
[----:B------:R-:W0:Y:S01]  /*0170*/  LDC.64 R4, c[0x0][0x380] ;  /* 0x0000e000ff047b82 */ /* 0x000e220000000a00 */
[----:B------:R-:W-:-:S04]  /*0180*/  VIADD R7, R0, UR7 ;  /* 0x0000000700077c36 */ /* 0x000fc80008000000 */
[----:B0-----:R-:W-:-:S06]  /*0190*/  IMAD.WIDE.U32 R4, R7, 0x4, R4 ;  /* 0x0000000407047825 */ /* 0x001fcc00078e0004 */
[----:B------:R0:W5:Y:S01]  /*01a0*/  LDG.E R4, desc[UR14][R4.64] ;  /* 0x0000000e04047981 */ /* 0x000162000c1e1900 */
[----:B------:R-:W-:-:S07]  /*01b0*/  VIADD R6, R0, 0x100 ;  /* 0x0000010000067836 */ /* 0x000fce0000000000 */
.L_x_275:
[----:B------:R-:W-:Y:S05]  /*01c0*/  BSYNC.RECONVERGENT B1 ;  /* 0x0000000000017941 */ /* 0x000fea0003800200 */
.L_x_274:
[----:B------:R-:W-:Y:S01]  /*01d0*/  ISETP.GE.AND P0, PT, R6, R3, PT ;  /* 0x000000030600720c */ /* 0x000fe20003f06270 */
[----:B------:R-:W-:-:S12]  /*01e0*/  BSSY.RECONVERGENT B1, `(.L_x_276) ;  /* 0x000006c000017945 */ /* 0x000fd80003800200 */
[----:B------:R-:W-:Y:S05]  /*01f0*/  @P0 BRA `(.L_x_277) ;  /* 0x0000000400a80947 */ /* 0x000fea0003800000 */
[----:B0-----:R-:W-:Y:S01]  /*0200*/  LOP3.LUT R5, RZ, R6, RZ, 0x33, !PT ;  /* 0x00000006ff057212 */ /* 0x001fe200078e33ff */
[----:B------:R-:W-:Y:S03]  /*0210*/  BSSY.RECONVERGENT B2, `(.L_x_278) ;  /* 0x0000030000027945 */ /* 0x000fe60003800200 */
[----:B------:R-:W-:-:S04]  /*0220*/  IADD3 R5, PT, PT, R2, -UR7, R5 ;  /* 0x8000000702057c10 */ /* 0x000fc8000fffe005 */
[C---:B------:R-:W-:Y:S02]  /*0230*/  ISETP.GE.U32.AND P1, PT, R5.reuse, 0xf00, PT ;  /* 0x00000f000500780c */ /* 0x040fe40003f26070 */
[----:B------:R-:W-:-:S04]  /*0240*/  LEA.HI R2, R5, 0x1, RZ, 0x18 ;  /* 0x0000000105027811 */ /* 0x000fc800078fc0ff */
[----:B------:R-:W-:-:S04]  /*0250*/  LOP3.LUT R21, R2, 0xf, RZ, 0xc0, !PT ;  /* 0x0000000f02157812 */ /* 0x000fc800078ec0ff */
[----:B------:R-:W-:-:S03]  /*0260*/  ISETP.NE.AND P0, PT, R21, RZ, PT ;  /* 0x000000ff1500720c */ /* 0x000fc60003f05270 */
[----:B------:R-:W-:Y:S10]  /*0270*/  @!P1 BRA `(.L_x_279) ;  /* 0x0000000000a49947 */ /* 0x000ff40003800000 */
[----:B------:R-:W0:Y:S01]  /*0280*/  LDCU.64 UR8, c[0x0][0x380] ;  /* 0x00007000ff0877ac */ /* 0x000e220008000a00 */
[----:B------:R-:W-:Y:S01]  /*0290*/  IMAD.WIDE.U32 R8, R6, 0x4, RZ ;  /* 0x0000000406087825 */ /* 0x000fe200078e00ff */
[----:B------:R-:W-:Y:S01]  /*02a0*/  LOP3.LUT R5, R2, 0x1fffff0, RZ, 0xc0, !PT ;  /* 0x01fffff002057812 */ /* 0x000fe200078ec0ff */
[----:B------:R-:W-:-:S04]  /*02b0*/  UIMAD.WIDE.U32 UR4, UR16, 0x4000, URZ ;  /* 0x00004000100478a5 */ /* 0x000fc8000f8e00ff */
[----:B------:R-:W-:Y:S02]  /*02c0*/  IMAD.MOV R5, RZ, RZ, -R5 ;  /* 0x000000ffff057224 */ /* 0x000fe400078e0a05 */
[----:B------:R-:W-:Y:S02]  /*02d0*/  LOP3.LUT R14, R8, UR4, RZ, 0xfc, !PT ;  /* 0x00000004080e7c12 */ /* 0x000fe4000f8efcff */
[----:B------:R-:W-:Y:S02]  /*02e0*/  LOP3.LUT R9, R9, UR5, RZ, 0xfc, !PT ;  /* 0x0000000509097c12 */ /* 0x000fe4000f8efcff */
[----:B0-----:R-:W-:-:S04]  /*02f0*/  IADD3 R14, P1, PT, R14, UR8, RZ ;  /* 0x000000080e0e7c10 */ /* 0x001fc8000ff3e0ff */
[----:B------:R-:W-:-:S04]  /*0300*/  IADD3 R14, P2, PT, R14, 0x2000, RZ ;  /* 0x000020000e0e7810 */ /* 0x000fc80007f5e0ff */
[----:B------:R-:W-:-:S09]  /*0310*/  IADD3.X R9, PT, PT, RZ, UR9, R9, P2, P1 ;  /* 0x00000009ff097c10 */ /* 0x000fd200097e2409 */
.L_x_280:
[----:B------:R-:W-:-:S05]  /*0320*/  IMAD.MOV.U32 R8, RZ, RZ, R14 ;  /* 0x000000ffff087224 */ /* 0x000fca00078e000e */
[----:B------:R-:W2:Y:S04]  /*0330*/  LDG.E R15, desc[UR14][R8.64+-0x2000] ;  /* 0xffe0000e080f7981 */ /* 0x000ea8000c1e1900 */
[----:B------:R-:W2:Y:S04]  /*0340*/  LDG.E R16, desc[UR14][R8.64+-0x1c00] ;  /* 0xffe4000e08107981 */ /* 0x000ea8000c1e1900 */
[----:B------:R-:W3:Y:S04]  /*0350*/  LDG.E R18, desc[UR14][R8.64+-0x1800] ;  /* 0xffe8000e08127981 */ /* 0x000ee8000c1e1900 */
[----:B------:R-:W3:Y:S04]  /*0360*/  LDG.E R17, desc[UR14][R8.64+-0x1400] ;  /* 0xffec000e08117981 */ /* 0x000ee8000c1e1900 */
[----:B------:R-:W4:Y:S04]  /*0370*/  LDG.E R20, desc[UR14][R8.64+-0x1000] ;  /* 0xfff0000e08147981 */ /* 0x000f28000c1e1900 */
        /* <DEDUP_REMOVED lines=10> */
[----:B------:R0:W4:Y:S01]  /*0420*/  LDG.E R7, desc[UR14][R8.64+0x1c00] ;  /* 0x001c000e08077981 */ /* 0x000122000c1e1900 */
[----:B------:R-:W-:-:S02]  /*0430*/  VIADD R5, R5, 0x10 ;  /* 0x0000001005057836 */ /* 0x000fc40000000000 */
[----:B------:R-:W-:-:S03]  /*0440*/  VIADD R6, R6, 0x1000 ;  /* 0x0000100006067836 */ /* 0x000fc60000000000 */
[----:B------:R-:W-:Y:S02]  /*0450*/  ISETP.NE.AND P1, PT, R5, RZ, PT ;  /* 0x000000ff0500720c */ /* 0x000fe40003f25270 */
[----:B--2--5:R-:W-:-:S04]  /*0460*/  VIMNMX3 R15, R4, R15, R16, !PT ;  /* 0x0000000f040f720f */ /* 0x024fc80007800110 */
[----:B---3--:R-:W-:-:S04]  /*0470*/  VIMNMX3 R15, R15, R18, R17, !PT ;  /* 0x000000120f0f720f */ /* 0x008fc80007800111 */
[----:B----4-:R-:W-:-:S04]  /*0480*/  VIMNMX3 R15, R15, R20, R19, !PT ;  /* 0x000000140f0f720f */ /* 0x010fc80007800113 */
[----:B------:R-:W-:-:S04]  /*0490*/  VIMNMX3 R15, R15, R22, R23, !PT ;  /* 0x000000160f0f720f */ /* 0x000fc80007800117 */
[----:B------:R-:W-:-:S04]  /*04a0*/  VIMNMX3 R15, R15, R24, R25, !PT ;  /* 0x000000180f0f720f */ /* 0x000fc80007800119 */
[----:B------:R-:W-:Y:S02]  /*04b0*/  VIMNMX3 R11, R15, R14, R11, !PT ;  /* 0x0000000e0f0b720f */ /* 0x000fe4000780010b */
[----:B------:R-:W-:-:S05]  /*04c0*/  IADD3 R14, P2, PT, R8, 0x4000, RZ ;  /* 0x00004000080e7810 */ /* 0x000fca0007f5e0ff */
[----:B0-----:R-:W-:Y:S01]  /*04d0*/  IMAD.X R9, RZ, RZ, R9, P2 ;  /* 0x000000ffff097224 */ /* 0x001fe200010e0609 */
[----:B------:R-:W-:-:S04]  /*04e0*/  VIMNMX3 R10, R11, R13, R10, !PT ;  /* 0x0000000d0b0a720f */ /* 0x000fc8000780010a */
[----:B------:R-:W-:Y:S01]  /*04f0*/  VIMNMX3 R4, R10, R12, R7, !PT ;  /* 0x0000000c0a04720f */ /* 0x000fe20007800107 */
[----:B------:R-:W-:Y:S06]  /*0500*/  @P1 BRA `(.L_x_280) ;  /* 0xfffffffc00841947 */ /* 0x000fec000383ffff */
.L_x_279:
[----:B------:R-:W-:Y:S05]  /*0510*/  BSYNC.RECONVERGENT B2 ;  /* 0x0000000000027941 */ /* 0x000fea0003800200 */
.L_x_278:
[----:B------:R-:W-:Y:S05]  /*0520*/  @!P0 BRA `(.L_x_277) ;  /* 0x0000000000dc8947 */ /* 0x000fea0003800000 */
[----:B------:R-:W-:Y:S01]  /*0530*/  ISETP.GE.U32.AND P0, PT, R21, 0x8, PT ;  /* 0x000000081500780c */ /* 0x000fe20003f06070 */
[----:B------:R-:W-:Y:S01]  /*0540*/  BSSY.RECONVERGENT B2, `(.L_x_281) ;  /* 0x0000016000027945 */ /* 0x000fe20003800200 */
[----:B------:R-:W-:-:S04]  /*0550*/  LOP3.LUT R16, R2, 0x7, RZ, 0xc0, !PT ;  /* 0x0000000702107812 */ /* 0x000fc800078ec0ff */
[----:B------:R-:W-:-:S07]  /*0560*/  ISETP.NE.AND P1, PT, R16, RZ, PT ;  /* 0x000000ff1000720c */ /* 0x000fce0003f25270 */
[----:B------:R-:W-:Y:S06]  /*0570*/  @!P0 BRA `(.L_x_282) ;  /* 0x0000000000488947 */ /* 0x000fec0003800000 */
[----:B------:R-:W0:Y:S01]  /*0580*/  LDCU.64 UR4, c[0x0][0x380] ;  /* 0x00007000ff0477ac */ /* 0x000e220008000a00 */
[----:B------:R-:W-:-:S04]  /*0590*/  IADD3 R5, P0, PT, R6, UR7, RZ ;  /* 0x0000000706057c10 */ /* 0x000fc8000ff1e0ff */
[----:B------:R-:W-:Y:S02]  /*05a0*/  LEA.HI.X.SX32 R10, R6, RZ, 0x1, P0 ;  /* 0x000000ff060a7211 */ /* 0x000fe400000f0eff */
[----:B0-----:R-:W-:-:S04]  /*05b0*/  LEA R8, P0, R5, UR4, 0x2 ;  /* 0x0000000405087c11 */ /* 0x001fc8000f8010ff */
[----:B------:R-:W-:-:S05]  /*05c0*/  LEA.HI.X R9, R5, UR5, R10, 0x2, P0 ;  /* 0x0000000505097c11 */ /* 0x000fca00080f140a */
[----:B------:R-:W2:Y:S04]  /*05d0*/  LDG.E R5, desc[UR14][R8.64] ;  /* 0x0000000e08057981 */ /* 0x000ea8000c1e1900 */
[----:B------:R-:W2:Y:S04]  /*05e0*/  LDG.E R7, desc[UR14][R8.64+0x400] ;  /* 0x0004000e08077981 */ /* 0x000ea8000c1e1900 */
[----:B------:R-:W3:Y:S04]  /*05f0*/  LDG.E R10, desc[UR14][R8.64+0x800] ;  /* 0x0008000e080a7981 */ /* 0x000ee8000c1e1900 */
[----:B------:R-:W3:Y:S04]  /*0600*/  LDG.E R11, desc[UR14][R8.64+0xc00] ;  /* 0x000c000e080b7981 */ /* 0x000ee8000c1e1900 */
[----:B------:R-:W4:Y:S04]  /*0610*/  LDG.E R12, desc[UR14][R8.64+0x1000] ;  /* 0x0010000e080c7981 */ /* 0x000f28000c1e1900 */
[----:B------:R-:W4:Y:S04]  /*0620*/  LDG.E R13, desc[UR14][R8.64+0x1400] ;  /* 0x0014000e080d7981 */ /* 0x000f28000c1e1900 */
[----:B------:R-:W4:Y:S04]  /*0630*/  LDG.E R14, desc[UR14][R8.64+0x1800] ;  /* 0x0018000e080e7981 */ /* 0x000f28000c1e1900 */
[----:B------:R-:W4:Y:S01]  /*0640*/  LDG.E R15, desc[UR14][R8.64+0x1c00] ;  /* 0x001c000e080f7981 */ /* 0x000f22000c1e1900 */
[----:B------:R-:W-:Y:S01]  /*0650*/  VIADD R6, R6, 0x800 ;  /* 0x0000080006067836 */ /* 0x000fe20000000000 */
[----:B--2--5:R-:W-:-:S04]  /*0660*/  VIMNMX3 R5, R4, R5, R7, !PT ;  /* 0x000000050405720f */ /* 0x024fc80007800107 */
[----:B---3--:R-:W-:-:S04]  /*0670*/  VIMNMX3 R5, R5, R10, R11, !PT ;  /* 0x0000000a0505720f */ /* 0x008fc8000780010b */
[----:B----4-:R-:W-:-:S04]  /*0680*/  VIMNMX3 R5, R5, R12, R13, !PT ;  /* 0x0000000c0505720f */ /* 0x010fc8000780010d */
[----:B------:R-:W-:-:S07]  /*0690*/  VIMNMX3 R4, R5, R14, R15, !PT ;  /* 0x0000000e0504720f */ /* 0x000fce000780010f */
.L_x_282:
[----:B------:R-:W-:Y:S05]  /*06a0*/  BSYNC.RECONVERGENT B2 ;  /* 0x0000000000027941 */ /* 0x000fea0003800200 */
.L_x_281:
        /* <DEDUP_REMOVED lines=14> */
[----:B------:R-:W3:Y:S01]  /*0790*/  LDG.E R10, desc[UR14][R8.64+0xc00] ;  /* 0x000c000e080a7981 */ /* 0x000ee2000c1e1900 */
[----:B------:R-:W-:Y:S01]  /*07a0*/  VIADD R6, R6, 0x400 ;  /* 0x0000040006067836 */ /* 0x000fe20000000000 */
[----:B--2--5:R-:W-:-:S04]  /*07b0*/  VIMNMX3 R4, R4, R5, R7, !PT ;  /* 0x000000050404720f */ /* 0x024fc80007800107 */
[----:B---3--:R-:W-:-:S07]  /*07c0*/  VIMNMX3 R4, R4, R11, R10, !PT ;  /* 0x0000000b0404720f */ /* 0x008fce000780010a */
.L_x_284:
[----:B------:R-:W-:Y:S05]  /*07d0*/  BSYNC.RECONVERGENT B2 ;  /* 0x0000000000027941 */ /* 0x000fea0003800200 */
.L_x_283:
[----:B------:R-:W-:Y:S05]  /*07e0*/  @!P1 BRA `(.L_x_277) ;  /* 0x00000000002c9947 */ /* 0x000fea0003800000 */
[----:B------:R-:W0:Y:S01]  /*07f0*/  LDC.64 R8, c[0x0][0x380] ;  /* 0x0000e000ff087b82 */ /* 0x000e220000000a00 */
[----:B------:R-:W-:Y:S02]  /*0800*/  IMAD.U32 R5, RZ, RZ, UR16 ;  /* 0x00000010ff057e24 */ /* 0x000fe4000f8e00ff */
[----:B------:R-:W-:Y:S02]  /*0810*/  IMAD.MOV R2, RZ, RZ, -R2 ;  /* 0x000000ffff027224 */ /* 0x000fe400078e0a02 */
[----:B0-----:R-:W-:-:S07]  /*0820*/  IMAD.WIDE.U32 R8, R5, 0x4000, R8 ;  /* 0x0000400005087825 */ /* 0x001fce00078e0008 */
.L_x_285:
[----:B------:R-:W-:-:S06]  /*0830*/  IMAD.WIDE R10, R6, 0x4, R8 ;  /* 0x00000004060a7825 */ /* 0x000fcc00078e0208 */
[----:B------:R-:W2:Y:S01]  /*0840*/  LDG.E R11, desc[UR14][R10.64] ;  /* 0x0000000e0a0b7981 */ /* 0x000ea2000c1e1900 */
[----:B------:R-:W-:Y:S02]  /*0850*/  VIADD R2, R2, 0x1 ;  /* 0x0000000102027836 */ /* 0x000fe40000000000 */
[----:B------:R-:W-:-:S03]  /*0860*/  VIADD R6, R6, 0x100 ;  /* 0x0000010006067836 */ /* 0x000fc60000000000 */
[----:B------:R-:W-:Y:S02]  /*0870*/  ISETP.NE.AND P0, PT, R2, RZ, PT ;  /* 0x000000ff0200720c */ /* 0x000fe40003f05270 */
[----:B--2--5:R-:W-:-:S11]  /*0880*/  VIMNMX R4, PT, PT, R11, R4, !PT ;  /* 0x000000040b047248 */ /* 0x024fd60007fe0100 */
[----:B------:R-:W-:Y:S05]  /*0890*/  @P0 BRA `(.L_x_285) ;  /* 0xfffffffc00e40947 */ /* 0x000fea000383ffff */
.L_x_277:
[----:B------:R-:W-:Y:S05]  /*08a0*/  BSYNC.RECONVERGENT B1 ;  /* 0x0000000000017941 */ /* 0x000fea0003800200 */
.L_x_276:
        /* <DEDUP_REMOVED lines=10> */
[----:B------:R-:W1:Y:S06]  /*0950*/  SHFL.DOWN PT, R3, R2, 0x2, 0x1f ;  /* 0x08401f0002037f89 */ /* 0x000e6c00000e0000 */
[----:B------:R-:W2:Y:S01]  /*0960*/  @!P1 S2R R6, SR_CgaCtaId ;  /* 0x0000000000069919 */ /* 0x000ea20000008800 */
[----:B0-----:R-:W-:Y:S02]  /*0970*/  @!P1 MOV R5, 0x400 ;  /* 0x0000040000059802 */ /* 0x001fe40000000f00 */
[----:B------:R-:W-:-:S04]  /*0980*/  @!P1 SHF.R.U32.HI R4, RZ, 0x3, R0 ;  /* 0x00000003ff049819 */ /* 0x000fc80000011600 */
[----:B------:R-:W-:Y:S02]  /*0990*/  @!P1 LOP3.LUT R4, R4, 0x7c, RZ, 0xc0, !PT ;  /* 0x0000007c04049812 */ /* 0x000fe400078ec0ff */
[----:B-1----:R-:W-:Y:S02]  /*09a0*/  @!P0 VIMNMX R2, PT, PT, R2, R3, !PT ;  /* 0x0000000302028248 */ /* 0x002fe40007fe0100 */
[----:B------:R-:W-:-:S03]  /*09b0*/  ISETP.GT.AND P0, PT, R8, 0x1b, PT ;  /* 0x0000001b0800780c */ /* 0x000fc60003f04270 */
[----:B------:R-:W0:Y:S01]  /*09c0*/  SHFL.DOWN PT, R3, R2, 0x4, 0x1f ;  /* 0x08801f0002037f89 */ /* 0x000e2200000e0000 */
[----:B--2---:R-:W-:-:S05]  /*09d0*/  @!P1 LEA R5, R6, R5, 0x18 ;  /* 0x0000000506059211 */ /* 0x004fca00078ec0ff */
        /* <DEDUP_REMOVED lines=24> */
.L_x_286:
[----:B------:R-:W1:Y:S01]  /*0b60*/  S2R R9, SR_LANEID ;  /* 0x0000000000097919 */ /* 0x000e620000000000 */
[----:B------:R-:W-:-:S05]  /*0b70*/  LOP3.LUT R2, R0, 0x3e0, RZ, 0xc0, !PT ;  /* 0x000003e000027812 */ /* 0x000fca00078ec0ff */
[----:B------:R-:W-:Y:S01]  /*0b80*/  VIADD R4, R2, 0x20 ;  /* 0x0000002002047836 */ /* 0x000fe20000000000 */
[----:B------:R-:W-:-:S04]  /*0b90*/  LOP3.LUT R2, RZ, R2, RZ, 0x33, !PT ;  /* 0x00000002ff027212 */ /* 0x000fc800078e33ff */
[----:B------:R-:W-:Y:S01]  /*0ba0*/  ISETP.GT.AND P0, PT, R4, R3, PT ;  /* 0x000000030400720c */ /* 0x000fe20003f04270 */
[----:B------:R-:W-:-:S05]  /*0bb0*/  IMAD.IADD R2, R3, 0x1, R2 ;  /* 0x0000000103027824 */ /* 0x000fca00078e0202 */
[----:B------:R-:W-:-:S05]  /*0bc0*/  SEL R2, R2, 0x1f, P0 ;  /* 0x0000001f02027807 */ /* 0x000fca0000000000 */
[----:B------:R-:W2:Y:S01]  /*0bd0*/  SHFL.DOWN PT, R4, R7, 0x1, R2 ;  /* 0x0820000007047989 */ /* 0x000ea200000e0002 */
[C---:B-1----:R-:W-:Y:S01]  /*0be0*/  ISETP.GE.AND P0, PT, R9.reuse, R2, PT ;  /* 0x000000020900720c */ /* 0x042fe20003f06270 */
[C---:B0-----:R-:W-:Y:S01]  /*0bf0*/  VIADD R5, R9.reuse, 0x2 ;  /* 0x0000000209057836 */ /* 0x041fe20000000000 */
[----:B------:R-:W-:-:S11]  /*0c00*/  ISETP.NE.AND P1, PT, R9, RZ, PT ;  /* 0x000000ff0900720c */ /* 0x000fd60003f25270 */
[----:B--2---:R-:W-:Y:S02]  /*0c10*/  @!P0 VIMNMX R7, PT, PT, R4, R7, !PT ;  /* 0x0000000704078248 */ /* 0x004fe40007fe0100 */
[----:B------:R-:W0:Y:S01]  /*0c20*/  @!P1 S2R R11, SR_CgaCtaId ;  /* 0x00000000000b9919 */ /* 0x000e220000008800 */
[----:B------:R-:W-:Y:S01]  /*0c30*/  ISETP.GT.AND P0, PT, R5, R2, PT ;  /* 0x000000020500720c */ /* 0x000fe20003f04270 */
[----:B------:R-:W-:Y:S01]  /*0c40*/  VIADD R5, R9, 0x4 ;  /* 0x0000000409057836 */ /* 0x000fe20000000000 */
[----:B------:R-:W-:Y:S01]  /*0c50*/  @!P1 MOV R6, 0x400 ;  /* 0x0000040000069802 */ /* 0x000fe20000000f00 */
[----:B------:R-:W1:Y:S10]  /*0c60*/  SHFL.DOWN PT, R4, R7, 0x2, R2 ;  /* 0x0840000007047989 */ /* 0x000e7400000e0002 */
        /* <DEDUP_REMOVED lines=28> */
[----:B------:R-:W0:Y:S04]  /*0e30*/  LDS R0, [UR4+0xc] ;  /* 0x00000c04ff007984 */ /* 0x000e280008000800 */
[----:B------:R-:W2:Y:S04]  /*0e40*/  LDS.128 R8, [UR4+0x10] ;  /* 0x00001004ff087984 */ /* 0x000ea80008000c00 */
[----:B-1----:R-:W1:Y:S01]  /*0e50*/  LDS.64 R6, [UR4+0x20] ;  /* 0x00002004ff067984 */ /* 0x002e620008000a00 */
[----:B0-----:R-:W-:Y:S02]  /*0e60*/  @P2 VIMNMX R5, PT, PT, R5, R0, !PT ;  /* 0x0000000005052248 */ /* 0x001fe40007fe0100 */
[----:B------:R-:W-:-:S02]  /*0e70*/  ISETP.GT.AND P2, PT, R3, 0xa0, PT ;  /* 0x000000a00300780c */ /* 0x000fc40003f44270 */
[----:B--2---:R-:W-:Y:S02]  /*0e80*/  @P4 VIMNMX R5, PT, PT, R5, R8, !PT ;  /* 0x0000000805054248 */ /* 0x004fe40007fe0100 */
[----:B------:R-:W-:Y:S02]  /*0e90*/  ISETP.GT.AND P4, PT, R3, 0xc0, PT ;  /* 0x000000c00300780c */ /* 0x000fe40003f84270 */
[----:B------:R-:W-:Y:S02]  /*0ea0*/  @P3 VIMNMX R5, PT, PT, R5, R9, !PT ;  /* 0x0000000905053248 */ /* 0x000fe40007fe0100 */
[----:B------:R-:W-:Y:S02]  /*0eb0*/  ISETP.GT.AND P3, PT, R3, 0xe0, PT ;  /* 0x000000e00300780c */ /* 0x000fe40003f64270 */
[----:B------:R-:W-:-:S04]  /*0ec0*/  @P1 VIMNMX R5, PT, PT, R5, R10, !PT ;  /* 0x0000000a05051248 */ /* 0x000fc80007fe0100 */
[----:B------:R-:W-:-:S04]  /*0ed0*/  @P2 VIMNMX R5, PT, PT, R5, R11, !PT ;  /* 0x0000000b05052248 */ /* 0x000fc80007fe0100 */
[----:B-1----:R-:W-:-:S04]  /*0ee0*/  @P4 VIMNMX R5, PT, PT, R5, R6, !PT ;  /* 0x0000000605054248 */ /* 0x002fc80007fe0100 */
[----:B------:R-:W-:Y:S01]  /*0ef0*/  @P3 VIMNMX R5, PT, PT, R5, R7, !PT ;  /* 0x0000000705053248 */ /* 0x000fe20007fe0100 */
[----:B------:R-:W-:Y:S06]  /*0f00*/  BRA `(.L_x_287) ;  /* 0x0000001000287947 */ /* 0x000fec0003800000 */
.L_x_273:
[----:B------:R-:W0:Y:S01]  /*0f10*/  S2R R0, SR_TID.X ;  /* 0x0000000000007919 */ /* 0x000e220000002100 */
[----:B------:R-:W1:Y:S01]  /*0f20*/  LDC.64 R4, c[0x0][0x380] ;  /* 0x0000e000ff047b82 */ /* 0x000e620000000a00 */
[----:B0-----:R-:W-:-:S04]  /*0f30*/  VIADD R7, R0, UR7 ;  /* 0x0000000700077c36 */ /* 0x001fc80008000000 */
[----:B-1----:R-:W-:-:S05]  /*0f40*/  IMAD.WIDE.U32 R4, R7, 0x4, R4 ;  /* 0x0000000407047825 */ /* 0x002fca00078e0004 */
[----:B------:R-:W2:Y:S04]  /*0f50*/  LDG.E R6, desc[UR14][R4.64] ;  /* 0x0000000e04067981 */ /* 0x000ea8000c1e1900 */
[----:B------:R-:W2:Y:S04]  /*0f60*/  LDG.E R7, desc[UR14][R4.64+0x400] ;  /* 0x0004000e04077981 */ /* 0x000ea8000c1e1900 */
[----:B------:R-:W2:Y:S04]  /*0f70*/  LDG.E R8, desc[UR14][R4.64+0x800] ;  /* 0x0008000e04087981 */ /* 0x000ea8000c1e1900 */
[----:B------:R-:W3:Y:S04]  /*0f80*/  LDG.E R9, desc[UR14][R4.64+0xc00] ;  /* 0x000c000e04097981 */ /* 0x000ee8000c1e1900 */
[----:B------:R-:W3:Y:S04]  /*0f90*/  LDG.E R10, desc[UR14][R4.64+0x1000] ;  /* 0x0010000e040a7981 */ /* 0x000ee8000c1e1900 */
[----:B------:R-:W3:Y:S04]  /*0fa0*/  LDG.E R11, desc[UR14][R4.64+0x1400] ;  /* 0x0014000e040b7981 */ /* 0x000ee8000c1e1900 */
[----:B------:R-:W4:Y:S04]  /*0fb0*/  LDG.E R12, desc[UR14][R4.64+0x1800] ;  /* 0x0018000e040c7981 */ /* 0x000f28000c1e1900 */
[----:B------:R-:W4:Y:S04]  /*0fc0*/  LDG.E R13, desc[UR14][R4.64+0x1c00] ;  /* 0x001c000e040d7981 */ /* 0x000f28000c1e1900 */
[----:B------:R-:W4:Y:S04]  /*0fd0*/  LDG.E R14, desc[UR14][R4.64+0x2000] ;  /* 0x0020000e040e7981 */ /* 0x000f28000c1e1900 */
[----:B------:R-:W5:Y:S04]  /*0fe0*/  LDG.E R15, desc[UR14][R4.64+0x2400] ;  /* 0x0024000e040f7981 */ /* 0x000f68000c1e1900 */
[----:B------:R-:W5:Y:S04]  /*0ff0*/  LDG.E R16, desc[UR14][R4.64+0x2800] ;  /* 0x0028000e04107981 */ /* 0x000f68000c1e1900 */
[----:B------:R-:W5:Y:S04]  /*1000*/  LDG.E R17, desc[UR14][R4.64+0x2c00] ;  /* 0x002c000e04117981 */ /* 0x000f68000c1e1900 */
[----:B------:R-:W5:Y:S04]  /*1010*/  LDG.E R18, desc[UR14][R4.64+0x3000] ;  /* 0x0030000e04127981 */ /* 0x000f68000c1e1900 */
[----:B------:R-:W5:Y:S04]  /*1020*/  LDG.E R19, desc[UR14][R4.64+0x3400] ;  /* 0x0034000e04137981 */ /* 0x000f68000c1e1900 */
[----:B------:R-:W5:Y:S04]  /*1030*/  LDG.E R20, desc[UR14][R4.64+0x3800] ;  /* 0x0038000e04147981 */ /* 0x000f68000c1e1900 */
[----:B------:R-:W5:Y:S01]  /*1040*/  LDG.E R21, desc[UR14][R4.64+0x3c00] ;  /* 0x003c000e04157981 */ /* 0x000f62000c1e1900 */
[----:B------:R-:W-:-:S04]  /*1050*/  ISETP.GE.U32.AND P0, PT, R23, UR5, PT ;  /* 0x0000000517007c0c */ /* 0x000fc8000bf06070 */
[----:B------:R-:W-:Y:S02]  /*1060*/  ISETP.GE.U32.AND.EX P0, PT, R22, UR4, PT, P0 ;  /* 0x0000000416007c0c */ /* 0x000fe4000bf06100 */
[----:B--2---:R-:W-:Y:S02]  /*1070*/  VIMNMX3 R6, R6, R7, R8, !PT ;  /* 0x000000070606720f */ /* 0x004fe40007800108 */
[----:B---3--:R-:W-:Y:S02]  /*1080*/  VIMNMX3 R9, R9, R10, R11, !PT ;  /* 0x0000000a0909720f */ /* 0x008fe4000780010b */
[----:B----4-:R-:W-:-:S04]  /*1090*/  VIMNMX3 R12, R12, R13, R14, !PT ;  /* 0x0000000d0c0c720f */ /* 0x010fc8000780010e */
[----:B------:R-:W-:Y:S02]  /*10a0*/  VIMNMX3 R6, R6, R9, R12, !PT ;  /* 0x000000090606720f */ /* 0x000fe4000780010c */
[----:B-----5:R-:W-:Y:S02]  /*10b0*/  VIMNMX3 R16, R15, R16, R17, !PT ;  /* 0x000000100f10720f */ /* 0x020fe40007800111 */
[----:B------:R-:W-:-:S04]  /*10c0*/  VIMNMX3 R18, R18, R19, R20, !PT ;  /* 0x000000131212720f */ /* 0x000fc80007800114 */
[----:B------:R-:W-:-:S04]  /*10d0*/  VIMNMX3 R21, R16, R18, R21, !PT ;  /* 0x000000121015720f */ /* 0x000fc80007800115 */
[----:B------:R-:W-:Y:S01]  /*10e0*/  VIMNMX R8, PT, PT, R6, R21, !PT ;  /* 0x0000001506087248 */ /* 0x000fe20007fe0100 */
[----:B------:R-:W-:Y:S06]  /*10f0*/  @!P0 BRA `(.L_x_288) ;  /* 0x0000000c00108947 */ /* 0x000fec0003800000 */
[----:B------:R-:W-:Y:S01]  /*1100*/  UIADD3 UR8, UP0, UPT, UR5, UR7, URZ ;  /* 0x0000000705087290 */ /* 0x000fe2000ff1e0ff */
[----:B------:R-:W-:Y:S01]  /*1110*/  IADD3 R25, P2, PT, R2, -0x1000, RZ ;  /* 0xfffff00002197810 */ /* 0x000fe20007f5e0ff */
[----:B------:R-:W0:Y:S01]  /*1120*/  LDCU.64 UR12, c[0x0][0x380] ;  /* 0x00007000ff0c77ac */ /* 0x000e220008000a00 */
[----:B------:R-:W-:Y:S02]  /*1130*/  LOP3.LUT R5, RZ, R0, RZ, 0x33, !PT ;  /* 0x00000000ff057212 */ /* 0x000fe400078e33ff */
[----:B------:R-:W-:Y:S01]  /*1140*/  IADD3.X R10, PT, PT, R3, -0x1, RZ, P2, !PT ;  /* 0xffffffff030a7810 */ /* 0x000fe200017fe4ff */
[----:B------:R-:W-:Y:S01]  /*1150*/  UIADD3.X UR9, UPT, UPT, URZ, UR4, URZ, UP0, !UPT ;  /* 0x00000004ff097290 */ /* 0x000fe200087fe4ff */
[----:B------:R-:W-:Y:S01]  /*1160*/  ISETP.LT.U32.AND P0, PT, R25, UR8, PT ;  /* 0x0000000819007c0c */ /* 0x000fe2000bf01070 */
[----:B------:R-:W-:Y:S01]  /*1170*/  UMOV UR6, UR5 ;  /* 0x0000000500067c82 */ /* 0x000fe20008000000 */
[----:B------:R-:W-:Y:S01]  /*1180*/  IADD3 R9, P1, PT, R0, UR8, RZ ;  /* 0x0000000800097c10 */ /* 0x000fe2000ff3e0ff */
[----:B------:R-:W-:Y:S01]  /*1190*/  UMOV UR4, URZ ;  /* 0x000000ff00047c82 */ /* 0x000fe20008000000 */
[----:B------:R-:W-:Y:S01]  /*11a0*/  IADD3 R5, PT, PT, R2, -UR5, R5 ;  /* 0x8000000502057c10 */ /* 0x000fe2000fffe005 */
[----:B------:R-:W-:Y:S01]  /*11b0*/  IMAD.U32 R7, RZ, RZ, UR9 ;  /* 0x00000009ff077e24 */ /* 0x000fe2000f8e00ff */
[----:B------:R-:W-:Y:S01]  /*11c0*/  UMOV UR10, UR8 ;  /* 0x00000008000a7c82 */ /* 0x000fe20008000000 */
[----:B------:R-:W-:-:S03]  /*11d0*/  IMAD.X R4, RZ, RZ, UR9, P1 ;  /* 0x00000009ff047e24 */ /* 0x000fc600088e06ff */
[----:B------:R-:W-:Y:S01]  /*11e0*/  ISETP.GT.U32.AND.EX P0, PT, R7, R10, PT, P0 ;  /* 0x0000000a0700720c */ /* 0x000fe20003f04100 */
[----:B------:R-:W-:Y:S01]  /*11f0*/  VIADD R7, R5, -UR7 ;  /* 0x8000000705077c36 */ /* 0x000fe20008000000 */
[----:B------:R-:W-:Y:S01]  /*1200*/  UMOV UR7, UR9 ;  /* 0x0000000900077c82 */ /* 0x000fe20008000000 */
[----:B0-----:R-:W-:-:S04]  /*1210*/  LEA R6, P2, R9, UR12, 0x2 ;  /* 0x0000000c09067c11 */ /* 0x001fc8000f8410ff */
[----:B------:R-:W-:Y:S02]  /*1220*/  IADD3 R6, P1, PT, R6, 0x2000, RZ ;  /* 0x0000200006067810 */ /* 0x000fe40007f3e0ff */
[----:B------:R-:W-:-:S05]  /*1230*/  LEA.HI.X R9, R9, UR13, R4, 0x2, P2 ;  /* 0x0000000d09097c11 */ /* 0x000fca00090f1404 */
[----:B------:R-:W-:Y:S01]  /*1240*/  IMAD.X R9, RZ, RZ, R9, P1 ;  /* 0x000000ffff097224 */ /* 0x000fe200008e0609 */
[----:B------:R-:W-:Y:S06]  /*1250*/  @P0 BRA `(.L_x_289) ;  /* 0x0000000000e00947 */ /* 0x000fec0003800000 */
[----:B------:R-:W0:Y:S01]  /*1260*/  LDC.64 R2, c[0x0][0x3b8] ;  /* 0x0000ee00ff027b82 */ /* 0x000e220000000a00 */
[----:B------:R-:W1:Y:S01]  /*1270*/  LDCU.64 UR12, c[0x0][0x380] ;  /* 0x00007000ff0c77ac */ /* 0x000e620008000a00 */
[----:B------:R-:W-:Y:S01]  /*1280*/  NOP ;  /* 0x0000000000007918 */ /* 0x000fe20000000000 */
.L_x_290:
[----:B------:R-:W-:-:S05]  /*1290*/  IADD3 R5, P0, PT, R0, UR8, RZ ;  /* 0x0000000800057c10 */ /* 0x000fca000ff1e0ff */
[----:B------:R-:W-:Y:S01]  /*12a0*/  IMAD.X R12, RZ, RZ, UR9, P0 ;  /* 0x00000009ff0c7e24 */ /* 0x000fe200080e06ff */
[----:B-1----:R-:W-:-:S04]  /*12b0*/  LEA R4, P0, R5, UR12, 0x2 ;  /* 0x0000000c05047c11 */ /* 0x002fc8000f8010ff */
[----:B------:R-:W-:-:S05]  /*12c0*/  LEA.HI.X R5, R5, UR13, R12, 0x2, P0 ;  /* 0x0000000d05057c11 */ /* 0x000fca00080f140c */
        /* <DEDUP_REMOVED lines=16> */
[----:B------:R-:W-:-:S02]  /*13d0*/  USHF.R.S32.HI UR11, URZ, 0x1f, UR5 ;  /* 0x0000001fff0b7899 */ /* 0x000fc40008011405 */
[----:B------:R-:W-:-:S04]  /*13e0*/  UIADD3 UR6, UP0, UPT, UR5, UR10, URZ ;  /* 0x0000000a05067290 */ /* 0x000fc8000ff1e0ff */
[----:B------:R-:W-:Y:S01]  /*13f0*/  UIADD3.X UR7, UPT, UPT, UR11, UR7, URZ, UP0, !UPT ;  /* 0x000000070b077290 */ /* 0x000fe200087fe4ff */
[----:B--2---:R-:W-:Y:S02]  /*1400*/  VIMNMX3 R8, R8, R27, R26, !PT ;  /* 0x0000001b0808720f */ /* 0x004fe4000780011a */
[----:B0-----:R-:W-:-:S04]  /*1410*/  IADD3 R26, P1, PT, R2, -UR8, RZ ;  /* 0x80000008021a7c10 */ /* 0x001fc8000ff3e0ff */
[----:B------:R-:W-:Y:S02]  /*1420*/  ISETP.GE.U32.AND P0, PT, R26, UR5, PT ;  /* 0x000000051a007c0c */ /* 0x000fe4000bf06070 */
[----:B---3--:R-:W-:Y:S02]  /*1430*/  VIMNMX3 R11, R11, R12, R13, !PT ;  /* 0x0000000c0b0b720f */ /* 0x008fe4000780010d */
[----:B------:R-:W-:-:S04]  /*1440*/  IADD3.X R12, PT, PT, R3, ~UR9, RZ, P1, !PT ;  /* 0x80000009030c7c10 */ /* 0x000fc80008ffe4ff */
[----:B------:R-:W-:Y:S02]  /*1450*/  ISETP.GE.U32.AND.EX P0, PT, R12, UR11, PT, P0 ;  /* 0x0000000b0c007c0c */ /* 0x000fe4000bf06100 */
        /* <DEDUP_REMOVED lines=8> */
[----:B------:R-:W-:Y:S02]  /*14e0*/  UIADD3 UR8, UP0, UPT, UR5, UR8, URZ ;  /* 0x0000000805087290 */ /* 0x000fe4000ff1e0ff */
[----:B------:R-:W-:Y:S01]  /*14f0*/  IMAD.U32 R11, RZ, RZ, UR5 ;  /* 0x00000005ff0b7e24 */ /* 0x000fe2000f8e00ff */
[----:B------:R-:W-:Y:S01]  /*1500*/  UIADD3 UR4, UPT, UPT, UR4, 0x1, URZ ;  /* 0x0000000104047890 */ /* 0x000fe2000fffe0ff */
[----:B------:R-:W-:Y:S01]  /*1510*/  IMAD.MOV.U32 R4, RZ, RZ, R6 ;  /* 0x000000ffff047224 */ /* 0x000fe200078e0006 */
[----:B------:R-:W-:Y:S01]  /*1520*/  UIADD3.X UR9, UPT, UPT, UR11, UR9, URZ, UP0, !UPT ;  /* 0x000000090b097290 */ /* 0x000fe200087fe4ff */
[----:B------:R-:W-:Y:S01]  /*1530*/  IMAD.MOV.U32 R5, RZ, RZ, R9 ;  /* 0x000000ffff057224 */ /* 0x000fe200078e0009 */
[----:B------:R-:W-:Y:S01]  /*1540*/  ISETP.LT.U32.AND P0, PT, R25, UR8, PT ;  /* 0x0000000819007c0c */ /* 0x000fe2000bf01070 */
[----:B------:R-:W-:Y:S01]  /*1550*/  VIADD R7, R7, -UR5 ;  /* 0x8000000507077c36 */ /* 0x000fe20008000000 */
[----:B------:R-:W-:Y:S01]  /*1560*/  UMOV UR10, UR6 ;  /* 0x00000006000a7c82 */ /* 0x000fe20008000000 */
[----:B------:R-:W-:-:S04]  /*1570*/  IMAD.WIDE R4, R11, 0x4, R4 ;  /* 0x000000040b047825 */ /* 0x000fc800078e0204 */
[----:B------:R-:W-:Y:S02]  /*1580*/  IMAD.U32 R13, RZ, RZ, UR9 ;  /* 0x00000009ff0d7e24 */ /* 0x000fe4000f8e00ff */
[----:B------:R-:W-:Y:S02]  /*1590*/  IMAD.MOV.U32 R6, RZ, RZ, R4 ;  /* 0x000000ffff067224 */ /* 0x000fe400078e0004 */
[----:B------:R-:W-:Y:S01]  /*15a0*/  IMAD.MOV.U32 R9, RZ, RZ, R5 ;  /* 0x000000ffff097224 */ /* 0x000fe200078e0005 */
[----:B------:R-:W-:-:S13]  /*15b0*/  ISETP.GT.U32.AND.EX P0, PT, R13, R10, PT, P0 ;  /* 0x0000000a0d00720c */ /* 0x000fda0003f04100 */
[----:B------:R-:W-:Y:S05]  /*15c0*/  @!P0 BRA `(.L_x_290) ;  /* 0xfffffffc00308947 */ /* 0x000fea000383ffff */
[----:B------:R-:W-:-:S05]  /*15d0*/  UMOV UR6, UR5 ;  /* 0x0000000500067c82 */ /* 0x000fca0008000000 */
.L_x_289:
[C---:B------:R-:W-:Y:S01]  /*15e0*/  VIADD R5, R2.reuse, -UR8 ;  /* 0x8000000802057c36 */ /* 0x040fe20008000000 */
[----:B------:R-:W-:Y:S01]  /*15f0*/  ISETP.LE.U32.AND P1, PT, R2, UR8, PT ;  /* 0x0000000802007c0c */ /* 0x000fe2000bf23070 */
[----:B------:R-:W-:Y:S01]  /*1600*/  IMAD.U32 R4, RZ, RZ, UR9 ;  /* 0x00000009ff047e24 */ /* 0x000fe2000f8e00ff */
[----:B------:R-:W-:Y:S02]  /*1610*/  BSSY.RECONVERGENT B1, `(.L_x_288) ;  /* 0x0000072000017945 */ /* 0x000fe40003800200 */
[----:B------:R-:W-:-:S04]  /*1620*/  ISETP.GE.AND P0, PT, R0, R5, PT ;  /* 0x000000050000720c */ /* 0x000fc80003f06270 */
[----:B------:R-:W-:-:S13]  /*1630*/  ISETP.GE.U32.OR.EX P0, PT, R4, R3, P0, P1 ;  /* 0x000000030400720c */ /* 0x000fda0000706510 */
[----:B------:R-:W-:Y:S05]  /*1640*/  @P0 BRA `(.L_x_291) ;  /* 0x0000000400b80947 */ /* 0x000fea0003800000 */
[----:B------:R-:W0:Y:S01]  /*1650*/  LDC R4, c[0x0][0x3c0] ;  /* 0x0000f000ff047b82 */ /* 0x000e220000000800 */
[----:B------:R-:W-:Y:S01]  /*1660*/  USHF.L.U32 UR5, UR16, 0xc, URZ ;  /* 0x0000000c10057899 */ /* 0x000fe200080006ff */
[----:B------:R-:W-:Y:S01]  /*1670*/  LOP3.LUT R3, RZ, R0, RZ, 0x33, !PT ;  /* 0x00000000ff037212 */ /* 0x000fe200078e33ff */
[----:B------:R-:W-:Y:S02]  /*1680*/  BSSY.RECONVERGENT B2, `(.L_x_292) ;  /* 0x000002f000027945 */ /* 0x000fe40003800200 */
[----:B------:R-:W-:-:S06]  /*1690*/  UIADD3 UR5, UPT, UPT, UR5, UR6, URZ ;  /* 0x0000000605057290 */ /* 0x000fcc000fffe0ff */
[----:B------:R-:W-:Y:S01]  /*16a0*/  IADD3 R2, PT, PT, R2, -UR5, R3 ;  /* 0x8000000502027c10 */ /* 0x000fe2000fffe003 */
[----:B0-----:R-:W-:Y:S02]  /*16b0*/  IMAD R3, R4, UR4, RZ ;  /* 0x0000000404037c24 */ /* 0x001fe4000f8e02ff */
[----:B------:R-:W-:Y:S02]  /*16c0*/  IMAD.MOV.U32 R4, RZ, RZ, R0 ;  /* 0x000000ffff047224 */ /* 0x000fe400078e0000 */
[----:B------:R-:W-:-:S05]  /*16d0*/  IMAD R2, R3, -0x1000, R2 ;  /* 0xfffff00003027824 */ /* 0x000fca00078e0202 */
[C---:B------:R-:W-:Y:S02]  /*16e0*/  ISETP.GE.U32.AND P0, PT, R2.reuse, 0xf00, PT ;  /* 0x00000f000200780c */ /* 0x040fe40003f06070 */
[----:B------:R-:W-:-:S04]  /*16f0*/  LEA.HI R20, R2, 0x1, RZ, 0x18 ;  /* 0x0000000102147811 */ /* 0x000fc800078fc0ff */
[----:B------:R-:W-:-:S04]  /*1700*/  LOP3.LUT R21, R20, 0xf, RZ, 0xc0, !PT ;  /* 0x0000000f14157812 */ /* 0x000fc800078ec0ff */
[----:B------:R-:W-:-:S03]  /*1710*/  ISETP.NE.AND P1, PT, R21, RZ, PT ;  /* 0x000000ff1500720c */ /* 0x000fc60003f25270 */
[----:B------:R-:W-:Y:S10]  /*1720*/  @!P0 BRA `(.L_x_293) ;  /* 0x0000000000908947 */ /* 0x000ff40003800000 */
[----:B------:R-:W-:Y:S01]  /*1730*/  LEA.HI R2, R7, 0x1, RZ, 0x18 ;  /* 0x0000000107027811 */ /* 0x000fe200078fc0ff */
[----:B------:R-:W-:-:S03]  /*1740*/  IMAD.MOV.U32 R4, RZ, RZ, R0 ;  /* 0x000000ffff047224 */ /* 0x000fc600078e0000 */
[----:B------:R-:W-:-:S05]  /*1750*/  LOP3.LUT R2, R2, 0x1fffff0, RZ, 0xc0, !PT ;  /* 0x01fffff002027812 */ /* 0x000fca00078ec0ff */
[----:B------:R-:W-:-:S07]  /*1760*/  IMAD.MOV R5, RZ, RZ, -R2 ;  /* 0x000000ffff057224 */ /* 0x000fce00078e0a02 */
.L_x_294:
[----:B------:R-:W-:Y:S02]  /*1770*/  IMAD.MOV.U32 R2, RZ, RZ, R6 ;  /* 0x000000ffff027224 */ /* 0x000fe400078e0006 */
[----:B------:R-:W-:-:S05]  /*1780*/  IMAD.MOV.U32 R3, RZ, RZ, R9 ;  /* 0x000000ffff037224 */ /* 0x000fca00078e0009 */
[----:B------:R-:W2:Y:S04]  /*1790*/  LDG.E R15, desc[UR14][R2.64+-0x2000] ;  /* 0xffe0000e020f7981 */ /* 0x000ea8000c1e1900 */
[----:B------:R-:W2:Y:S04]  /*17a0*/  LDG.E R14, desc[UR14][R2.64+-0x1c00] ;  /* 0xffe4000e020e7981 */ /* 0x000ea8000c1e1900 */
[----:B------:R-:W3:Y:S04]  /*17b0*/  LDG.E R17, desc[UR14][R2.64+-0x1800] ;  /* 0xffe8000e02117981 */ /* 0x000ee8000c1e1900 */
[----:B------:R-:W3:Y:S04]  /*17c0*/  LDG.E R16, desc[UR14][R2.64+-0x1400] ;  /* 0xffec000e02107981 */ /* 0x000ee8000c1e1900 */
        /* <DEDUP_REMOVED lines=12> */
[----:B------:R-:W-:-:S02]  /*1890*/  VIADD R5, R5, 0x10 ;  /* 0x0000001005057836 */ /* 0x000fc40000000000 */
[----:B------:R-:W-:-:S03]  /*18a0*/  VIADD R4, R4, 0x1000 ;  /* 0x0000100004047836 */ /* 0x000fc60000000000 */
[----:B------:R-:W-:Y:S02]  /*18b0*/  ISETP.NE.AND P0, PT, R5, RZ, PT ;  /* 0x000000ff0500720c */ /* 0x000fe40003f05270 */
[----:B--2---:R-:W-:-:S04]  /*18c0*/  VIMNMX3 R14, R8, R15, R14, !PT ;  /* 0x0000000f080e720f */ /* 0x004fc8000780010e */
[----:B---3--:R-:W-:-:S04]  /*18d0*/  VIMNMX3 R14, R14, R17, R16, !PT ;  /* 0x000000110e0e720f */ /* 0x008fc80007800110 */
[----:B----4-:R-:W-:-:S04]  /*18e0*/  VIMNMX3 R14, R14, R19, R18, !PT ;  /* 0x000000130e0e720f */ /* 0x010fc80007800112 */
[----:B-----5:R-:W-:-:S04]  /*18f0*/  VIMNMX3 R14, R14, R23, R22, !PT ;  /* 0x000000170e0e720f */ /* 0x020fc80007800116 */
[----:B------:R-:W-:-:S04]  /*1900*/  VIMNMX3 R14, R14, R25, R24, !PT ;  /* 0x000000190e0e720f */ /* 0x000fc80007800118 */
[----:B------:R-:W-:Y:S02]  /*1910*/  VIMNMX3 R13, R14, R13, R6, !PT ;  /* 0x0000000d0e0d720f */ /* 0x000fe40007800106 */
[----:B------:R-:W-:Y:S02]  /*1920*/  IADD3 R6, P2, PT, R2, 0x4000, RZ ;  /* 0x0000400002067810 */ /* 0x000fe40007f5e0ff */
[----:B------:R-:W-:-:S03]  /*1930*/  VIMNMX3 R12, R13, R9, R12, !PT ;  /* 0x000000090d0c720f */ /* 0x000fc6000780010c */
[----:B------:R-:W-:Y:S01]  /*1940*/  IMAD.X R9, RZ, RZ, R3, P2 ;  /* 0x000000ffff097224 */ /* 0x000fe200010e0603 */
[----:B------:R-:W-:Y:S01]  /*1950*/  VIMNMX3 R8, R12, R10, R11, !PT ;  /* 0x0000000a0c08720f */ /* 0x000fe2000780010b */
[----:B------:R-:W-:Y:S06]  /*1960*/  @P0 BRA `(.L_x_294) ;  /* 0xfffffffc00800947 */ /* 0x000fec000383ffff */
.L_x_293:
[----:B------:R-:W-:Y:S05]  /*1970*/  BSYNC.RECONVERGENT B2 ;  /* 0x0000000000027941 */ /* 0x000fea0003800200 */
.L_x_292:
[----:B------:R-:W-:Y:S05]  /*1980*/  @!P1 BRA `(.L_x_291) ;  /* 0x0000000000e89947 */ /* 0x000fea0003800000 */
[----:B------:R-:W-:Y:S01]  /*1990*/  ISETP.GE.U32.AND P0, PT, R21, 0x8, PT ;  /* 0x000000081500780c */ /* 0x000fe20003f06070 */
[----:B------:R-:W-:Y:S01]  /*19a0*/  BSSY.RECONVERGENT B2, `(.L_x_295) ;  /* 0x0000015000027945 */ /* 0x000fe20003800200 */
[----:B------:R-:W-:-:S04]  /*19b0*/  LOP3.LUT R15, R20, 0x7, RZ, 0xc0, !PT ;  /* 0x00000007140f7812 */ /* 0x000fc800078ec0ff */
[----:B------:R-:W-:-:S07]  /*19c0*/  ISETP.NE.AND P1, PT, R15, RZ, PT ;  /* 0x000000ff0f00720c */ /* 0x000fce0003f25270 */
[----:B------:R-:W-:Y:S06]  /*19d0*/  @!P0 BRA `(.L_x_296) ;  /* 0x0000000000448947 */ /* 0x000fec0003800000 */
[----:B------:R-:W-:-:S05]  /*19e0*/  IADD3 R3, P0, PT, R4, UR8, RZ ;  /* 0x0000000804037c10 */ /* 0x000fca000ff1e0ff */
[----:B------:R-:W-:Y:S01]  /*19f0*/  IMAD.X R6, RZ, RZ, UR9, P0 ;  /* 0x00000009ff067e24 */ /* 0x000fe200080e06ff */
[----:B------:R-:W-:-:S04]  /*1a00*/  LEA R2, P0, R3, UR12, 0x2 ;  /* 0x0000000c03027c11 */ /* 0x000fc8000f8010ff */
[----:B------:R-:W-:-:S05]  /*1a10*/  LEA.HI.X R3, R3, UR13, R6, 0x2, P0 ;  /* 0x0000000d03037c11 */ /* 0x000fca00080f1406 */
[----:B------:R-:W2:Y:S04]  /*1a20*/  LDG.E R5, desc[UR14][R2.64] ;  /* 0x0000000e02057981 */ /* 0x000ea8000c1e1900 */
[----:B------:R-:W2:Y:S04]  /*1a30*/  LDG.E R6, desc[UR14][R2.64+0x400] ;  /* 0x0004000e02067981 */ /* 0x000ea8000c1e1900 */
[----:B------:R-:W3:Y:S04]  /*1a40*/  LDG.E R10, desc[UR14][R2.64+0x800] ;  /* 0x0008000e020a7981 */ /* 0x000ee8000c1e1900 */
[----:B------:R-:W3:Y:S04]  /*1a50*/  LDG.E R9, desc[UR14][R2.64+0xc00] ;  /* 0x000c000e02097981 */ /* 0x000ee8000c1e1900 */
[----:B------:R-:W4:Y:S04]  /*1a60*/  LDG.E R12, desc[UR14][R2.64+0x1000] ;  /* 0x0010000e020c7981 */ /* 0x000f28000c1e1900 */
[----:B------:R-:W4:Y:S04]  /*1a70*/  LDG.E R11, desc[UR14][R2.64+0x1400] ;  /* 0x0014000e020b7981 */ /* 0x000f28000c1e1900 */
[----:B------:R-:W5:Y:S04]  /*1a80*/  LDG.E R14, desc[UR14][R2.64+0x1800] ;  /* 0x0018000e020e7981 */ /* 0x000f68000c1e1900 */
[----:B------:R-:W5:Y:S01]  /*1a90*/  LDG.E R13, desc[UR14][R2.64+0x1c00] ;  /* 0x001c000e020d7981 */ /* 0x000f62000c1e1900 */
[----:B------:R-:W-:Y:S01]  /*1aa0*/  VIADD R4, R4, 0x800 ;  /* 0x0000080004047836 */ /* 0x000fe20000000000 */
[----:B--2---:R-:W-:-:S04]  /*1ab0*/  VIMNMX3 R5, R8, R5, R6, !PT ;  /* 0x000000050805720f */ /* 0x004fc80007800106 */
[----:B---3--:R-:W-:-:S04]  /*1ac0*/  VIMNMX3 R5, R5, R10, R9, !PT ;  /* 0x0000000a0505720f */ /* 0x008fc80007800109 */
[----:B----4-:R-:W-:-:S04]  /*1ad0*/  VIMNMX3 R5, R5, R12, R11, !PT ;  /* 0x0000000c0505720f */ /* 0x010fc8000780010b */
[----:B-----5:R-:W-:-:S07]  /*1ae0*/  VIMNMX3 R8, R5, R14, R13, !PT ;  /* 0x0000000e0508720f */ /* 0x020fce000780010d */
.L_x_296:
[----:B------:R-:W-:Y:S05]  /*1af0*/  BSYNC.RECONVERGENT B2 ;  /* 0x0000000000027941 */ /* 0x000fea0003800200 */
.L_x_295:
[----:B------:R-:W-:Y:S05]  /*1b00*/  @!P1 BRA `(.L_x_291) ;  /* 0x0000000000889947 */ /* 0x000fea0003800000 */
[----:B------:R-:W-:Y:S01]  /*1b10*/  ISETP.GE.U32.AND P0, PT, R15, 0x4, PT ;  /* 0x000000040f00780c */ /* 0x000fe20003f06070 */
[----:B------:R-:W-:Y:S01]  /*1b20*/  BSSY.RECONVERGENT B2, `(.L_x_297) ;  /* 0x000000e000027945 */ /* 0x000fe20003800200 */
[----:B------:R-:W-:-:S11]  /*1b30*/  LOP3.LUT P1, RZ, R20, 0x3, RZ, 0xc0, !PT ;  /* 0x0000000314ff7812 */ /* 0x000fd6000782c0ff */
[----:B------:R-:W-:Y:S05]  /*1b40*/  @!P0 BRA `(.L_x_298) ;  /* 0x00000000002c8947 */ /* 0x000fea0003800000 */
[----:B------:R-:W-:-:S05]  /*1b50*/  IADD3 R3, P0, PT, R4, UR8, RZ ;  /* 0x0000000804037c10 */ /* 0x000fca000ff1e0ff */
[----:B------:R-:W-:Y:S01]  /*1b60*/  IMAD.X R6, RZ, RZ, UR9, P0 ;  /* 0x00000009ff067e24 */ /* 0x000fe200080e06ff */
[----:B------:R-:W-:-:S04]  /*1b70*/  LEA R2, P0, R3, UR12, 0x2 ;  /* 0x0000000c03027c11 */ /* 0x000fc8000f8010ff */
[----:B------:R-:W-:-:S05]  /*1b80*/  LEA.HI.X R3, R3, UR13, R6, 0x2, P0 ;  /* 0x0000000d03037c11 */ /* 0x000fca00080f1406 */
[----:B------:R-:W2:Y:S04]  /*1b90*/  LDG.E R5, desc[UR14][R2.64] ;  /* 0x0000000e02057981 */ /* 0x000ea8000c1e1900 */
[----:B------:R-:W2:Y:S04]  /*1ba0*/  LDG.E R6, desc[UR14][R2.64+0x400] ;  /* 0x0004000e02067981 */ /* 0x000ea8000c1e1900 */
[----:B------:R-:W3:Y:S04]  /*1bb0*/  LDG.E R10, desc[UR14][R2.64+0x800] ;  /* 0x0008000e020a7981 */ /* 0x000ee8000c1e1900 */
[----:B------:R-:W3:Y:S01]  /*1bc0*/  LDG.E R9, desc[UR14][R2.64+0xc00] ;  /* 0x000c000e02097981 */ /* 0x000ee2000c1e1900 */
[----:B------:R-:W-:Y:S01]  /*1bd0*/  VIADD R4, R4, 0x400 ;  /* 0x0000040004047836 */ /* 0x000fe20000000000 */
[----:B--2---:R-:W-:-:S04]  /*1be0*/  VIMNMX3 R5, R8, R5, R6, !PT ;  /* 0x000000050805720f */ /* 0x004fc80007800106 */
[----:B---3--:R-:W-:-:S07]  /*1bf0*/  VIMNMX3 R8, R5, R10, R9, !PT ;  /* 0x0000000a0508720f */ /* 0x008fce0007800109 */
.L_x_298:
[----:B------:R-:W-:Y:S05]  /*1c00*/  BSYNC.RECONVERGENT B2 ;  /* 0x0000000000027941 */ /* 0x000fea0003800200 */
.L_x_297:
[----:B------:R-:W-:Y:S05]  /*1c10*/  @!P1 BRA `(.L_x_291) ;  /* 0x0000000000449947 */ /* 0x000fea0003800000 */
[----:B------:R-:W-:Y:S02]  /*1c20*/  LOP3.LUT R2, R7, 0xffff, RZ, 0xc0, !PT ;  /* 0x0000ffff07027812 */ /* 0x000fe400078ec0ff */
[----:B------:R-:W-:Y:S02]  /*1c30*/  IADD3 R6, P0, PT, R4, UR10, RZ ;  /* 0x0000000a04067c10 */ /* 0x000fe4000ff1e0ff */
[----:B------:R-:W-:Y:S02]  /*1c40*/  LEA.HI R2, R2, 0x1, RZ, 0x18 ;  /* 0x0000000102027811 */ /* 0x000fe400078fc0ff */
[----:B------:R-:W-:Y:S01]  /*1c50*/  LEA R5, P1, R6, UR12, 0x2 ;  /* 0x0000000c06057c11 */ /* 0x000fe2000f8210ff */
[----:B------:R-:W-:Y:S01]  /*1c60*/  IMAD.X R3, RZ, RZ, UR7, P0 ;  /* 0x00000007ff037e24 */ /* 0x000fe200080e06ff */
[----:B------:R-:W-:-:S04]  /*1c70*/  LOP3.LUT R2, R2, 0x3, RZ, 0xc0, !PT ;  /* 0x0000000302027812 */ /* 0x000fc800078ec0ff */
[----:B------:R-:W-:Y:S01]  /*1c80*/  LEA.HI.X R6, R6, UR13, R3, 0x2, P1 ;  /* 0x0000000d06067c11 */ /* 0x000fe200088f1403 */
[----:B------:R-:W-:-:S07]  /*1c90*/  IMAD.MOV R4, RZ, RZ, -R2 ;  /* 0x000000ffff047224 */ /* 0x000fce00078e0a02 */
.L_x_299:
[----:B------:R-:W-:Y:S02]  /*1ca0*/  IMAD.MOV.U32 R3, RZ, RZ, R6 ;  /* 0x000000ffff037224 */ /* 0x000fe400078e0006 */
[----:B------:R-:W-:-:S05]  /*1cb0*/  IMAD.MOV.U32 R2, RZ, RZ, R5 ;  /* 0x000000ffff027224 */ /* 0x000fca00078e0005 */
[----:B------:R-:W2:Y:S01]  /*1cc0*/  LDG.E R3, desc[UR14][R2.64] ;  /* 0x0000000e02037981 */ /* 0x000ea2000c1e1900 */
[----:B------:R-:W-:Y:S01]  /*1cd0*/  VIADD R4, R4, 0x1 ;  /* 0x0000000104047836 */ /* 0x000fe20000000000 */
[----:B------:R-:W-:-:S04]  /*1ce0*/  IADD3 R5, P1, PT, R5, 0x400, RZ ;  /* 0x0000040005057810 */ /* 0x000fc80007f3e0ff */
[----:B------:R-:W-:Y:S01]  /*1cf0*/  ISETP.NE.AND P0, PT, R4, RZ, PT ;  /* 0x000000ff0400720c */ /* 0x000fe20003f05270 */
[----:B------:R-:W-:Y:S01]  /*1d00*/  IMAD.X R6, RZ, RZ, R6, P1 ;  /* 0x000000ffff067224 */ /* 0x000fe200008e0606 */
[----:B--2---:R-:W-:-:S11]  /*1d10*/  VIMNMX R8, PT, PT, R3, R8, !PT ;  /* 0x0000000803087248 */ /* 0x004fd60007fe0100 */
[----:B------:R-:W-:Y:S05]  /*1d20*/  @P0 BRA `(.L_x_299) ;  /* 0xfffffffc00dc0947 */ /* 0x000fea000383ffff */
.L_x_291:
[----:B------:R-:W-:Y:S05]  /*1d30*/  BSYNC.RECONVERGENT B1 ;  /* 0x0000000000017941 */ /* 0x000fea0003800200 */
.L_x_288:
        /* <DEDUP_REMOVED lines=38> */
[----:B------:R-:W-:-:S07]  /*1fa0*/  VIMNMX R5, PT, PT, R0, R3, !PT ;  /* 0x0000000300057248 */ /* 0x000fce0007fe0100 */
.L_x_287:
[----:B------:R-:W-:Y:S05]  /*1fb0*/  BSYNC.RECONVERGENT B0 ;  /* 0x0000000000007941 */ /* 0x000fea0003800200 */
.L_x_272:
[----:B------:R-:W-:Y:S05]  /*1fc0*/  @P0 EXIT ;  /* 0x000000000000094d */ /* 0x000fea0003800000 */
[----:B------:R-:W3:Y:S02]  /*1fd0*/  LDCU.64 UR4, c[0x0][0x388] ;  /* 0x00007100ff0477ac */ /* 0x000ee40008000a00 */
[----:B---3--:R-:W-:-:S06]  /*1fe0*/  UIMAD.WIDE.U32 UR4, UR16, 0x4, UR4 ;  /* 0x00000004100478a5 */ /* 0x008fcc000f8e0004 */
[----:B0-----:R-:W-:Y:S02]  /*1ff0*/  IMAD.U32 R2, RZ, RZ, UR4 ;  /* 0x00000004ff027e24 */ /* 0x001fe4000f8e00ff */
[----:B--2---:R-:W-:-:S05]  /*2000*/  IMAD.U32 R3, RZ, RZ, UR5 ;  /* 0x00000005ff037e24 */ /* 0x004fca000f8e00ff */
[----:B------:R-:W-:Y:S01]  /*2010*/  STG.E desc[UR14][R2.64], R5 ;  /* 0x0000000502007986 */ /* 0x000fe2000c10190e */
[----:B------:R-:W-:Y:S05]  /*2020*/  EXIT ;  /* 0x000000000000794d */ /* 0x000fea0003800000 */
.L_x_300:
        /* <DEDUP_REMOVED lines=13> */
.L_x_485:


//--------------------- .text._ZN3cub18CUB_300001_SM_10006detail6reduce28DeviceReduceSingleTileKernelINS2_10policy_hubIiyN4cuda3__47maximumIiEEE10Policy1000EN6thrust24THRUST_300001_SM_1000_NS6detail15normal_iteratorINSC_10device_ptrIiEEEEPiyS8_iiNS5_3std3__410__identityEEEvT0_T1_T2_T3_T4_T6_ --------------------------
	.section	.text._ZN3cub18CUB_300001_SM_10006detail6reduce28DeviceReduceSingleTileKernelINS2_10policy_hubIiyN4cuda3__47maximumIiEEE10Policy1000EN6thrust24THRUST_300001_SM_1000_NS6detail15normal_iteratorINSC_10device_ptrIiEEEEPiyS8_iiNS5_3std3__410__identityEEEvT0_T1_T2_T3_T4_T6_,"ax",@progbits
	.align	128
        .global         _ZN3cub18CUB_300001_SM_10006detail6reduce28DeviceReduceSingleTileKernelINS2_10policy_hubIiyN4cuda3__47maximumIiEEE10Policy1000EN6thrust24THRUST_300001_SM_1000_NS6detail15normal_iteratorINSC_10device_ptrIiEEEEPiyS8_iiNS5_3std3__410__identityEEEvT0_T1_T2_T3_T4_T6_
        .type           _ZN3cub18CUB_300001_SM_10006detail6reduce28DeviceReduceSingleTileKernelINS2_10policy_hubIiyN4cuda3__47maximumIiEEE10Policy1000EN6thrust24THRUST_300001_SM_1000_NS6detail15normal_iteratorINSC_10device_ptrIiEEEEPiyS8_iiNS5_3std3__410__identityEEEvT0_T1_T2_T3_T4_T6_,@function
        .size           _ZN3cub18CUB_300001_SM_10006detail6reduce28DeviceReduceSingleTileKernelINS2_10policy_hubIiyN4cuda3__47maximumIiEEE10Policy1000EN6thrust24THRUST_300001_SM_1000_NS6detail15normal_iteratorINSC_10device_ptrIiEEEEPiyS8_iiNS5_3std3__410__identityEEEvT0_T1_T2_T3_T4_T6_,(.L_x_486 - _ZN3cub18CUB_300001_SM_10006detail6reduce28DeviceReduceSingleTileKernelINS2_10policy_hubIiyN4cuda3__47maximumIiEEE10Policy1000EN6thrust24THRUST_300001_SM_1000_NS6detail15normal_iteratorINSC_10device_ptrIiEEEEPiyS8_iiNS5_3std3__410__identityEEEvT0_T1_T2_T3_T4_T6_)
        .other          _ZN3cub18CUB_300001_SM_10006detail6reduce28DeviceReduceSingleTileKernelINS2_10policy_hubIiyN4cuda3__47maximumIiEEE10Policy1000EN6thrust24THRUST_300001_SM_1000_NS6detail15normal_iteratorINSC_10device_ptrIiEEEEPiyS8_iiNS5_3std3__410__identityEEEvT0_T1_T2_T3_T4_T6_,@"STO_CUDA_ENTRY STV_DEFAULT"
_ZN3cub18CUB_300001_SM_10006detail6reduce28DeviceReduceSingleTileKernelINS2_10policy_hubIiyN4cuda3__47maximumIiEEE10Policy1000EN6thrust24THRUST_300001_SM_1000_NS6detail15normal_iteratorINSC_10device_ptrIiEEEEPiyS8_iiNS5_3std3__410__identityEEEvT0_T1_T2_T3_T4_T6_:
.text._ZN3cub18CUB_300001_SM_10006detail6reduce28DeviceReduceSingleTileKernelINS2_10policy_hubIiyN4cuda3__47maximumIiEEE10Policy1000EN6thrust24THRUST_300001_SM_1000_NS6detail15normal_iteratorINSC_10device_ptrIiEEEEPiyS8_iiNS5_3std3__410__identityEEEvT0_T1_T2_T3_T4_T6_:
[----:B------:R-:W-:Y:S01]  /*0000*/  LDC R1, c[0x0][0x37c] ;  /* 0x0000df00ff017b82 */ /* 0x000fe20000000800 */
[----:B------:R-:W0:Y:S01]  /*0010*/  LDCU.64 UR4, c[0x0][0x390] ;  /* 0x00007200ff0477ac */ /* 0x000e220008000a00 */
[----:B------:R-:W1:Y:S01]  /*0020*/  LDCU.64 UR6, c[0x0][0x358] ;  /* 0x00006b00ff0677ac */ /* 0x000e620008000a00 */
[----:B0-----:R-:W-:Y:S02]  /*0030*/  IMAD.U32 R4, RZ, RZ, UR4 ;  /* 0x00000004ff047e24 */ /* 0x001fe4000f8e00ff */
[----:B------:R-:W-:-:S03]  /*0040*/  IMAD.U32 R5, RZ, RZ, UR5 ;  /* 0x00000005ff057e24 */ /* 0x000fc6000f8e00ff */
[----:B------:R-:W-:-:S04]  /*0050*/  ISETP.NE.U32.AND P0, PT, R4, RZ, PT ;  /* 0x000000ff0400720c */ /* 0x000fc80003f05070 */
[----:B------:R-:W-:-:S13]  /*0060*/  ISETP.NE.AND.EX P0, PT, R5, RZ, PT, P0 ;  /* 0x000000ff0500720c */ /* 0x000fda0003f05300 */
        /* <DEDUP_REMOVED lines=8> */
.L_x_301:
[----:B------:R-:W-:Y:S01]  /*00f0*/  ISETP.GT.U32.AND P0, PT, R4, 0xfff, PT ;  /* 0x00000fff0400780c */ /* 0x000fe20003f04070 */
[----:B------:R-:W-:Y:S03]  /*0100*/  BSSY.RECONVERGENT B0, `(.L_x_302) ;  /* 0x00001c4000007945 */ /* 0x000fe60003800200 */
[----:B------:R-:W-:-:S13]  /*0110*/  ISETP.GT.U32.AND.EX P0, PT, R5, RZ, PT, P0 ;  /* 0x000000ff0500720c */ /* 0x000fda0003f04100 */
[----:B------:R-:W-:Y:S05]  /*0120*/  @P0 BRA `(.L_x_303) ;  /* 0x0000000c006c0947 */ /* 0x000fea0003800000 */
[----:B------:R-:W0:Y:S01]  /*0130*/  S2R R7, SR_TID.X ;  /* 0x0000000000077919 */ /* 0x000e220000002100 */
[----:B------:R-:W-:Y:S01]  /*0140*/  BSSY.RECONVERGENT B1, `(.L_x_304) ;  /* 0x0000009000017945 */ /* 0x000fe20003800200 */
[----:B------:R-:W-:Y:S01]  /*0150*/  IMAD.MOV.U32 R0, RZ, RZ, RZ ;  /* 0x000000ffff007224 */ /* 0x000fe200078e00ff */
[----:B0-----:R-:W-:Y:S01]  /*0160*/  ISETP.GE.U32.AND P0, PT, R7, R4, PT ;  /* 0x000000040700720c */ /* 0x001fe20003f06070 */
[----:B------:R-:W-:-:S12]  /*0170*/  IMAD.MOV.U32 R9, RZ, RZ, R7 ;  /* 0x000000ffff097224 */ /* 0x000fd800078e0007 */
[----:B------:R-:W-:Y:S05]  /*0180*/  @P0 BRA `(.L_x_305) ;  /* 0x0000000000100947 */ /* 0x000fea0003800000 */
[----:B------:R-:W0:Y:S02]  /*0190*/  LDC.64 R2, c[0x0][0x380] ;  /* 0x0000e000ff027b82 */ /* 0x000e240000000a00 */
[----:B0-----:R-:W-:-:S05]  /*01a0*/  IMAD.WIDE.U32 R2, R7, 0x4, R2 ;  /* 0x0000000407027825 */ /* 0x001fca00078e0002 */
[----:B------:R0:W5:Y:S01]  /*01b0*/  LDG.E R0, desc[UR6][R2.64] ;  /* 0x0000000602007981 */ /* 0x000162000c1e1900 */
[----:B------:R-:W-:-:S07]  /*01c0*/  VIADD R9, R7, 0x100 ;  /* 0x0000010007097836 */ /* 0x000fce0000000000 */
.L_x_305:
[----:B------:R-:W-:Y:S05]  /*01d0*/  BSYNC.RECONVERGENT B1 ;  /* 0x0000000000017941 */ /* 0x000fea0003800200 */
.L_x_304:
[----:B------:R-:W-:Y:S01]  /*01e0*/  ISETP.GE.U32.AND P0, PT, R9, R4, PT ;  /* 0x000000040900720c */ /* 0x000fe20003f06070 */
[----:B------:R-:W-:-:S12]  /*01f0*/  BSSY.RECONVERGENT B1, `(.L_x_306) ;  /* 0x0000060000017945 */ /* 0x000fd80003800200 */
[----:B------:R-:W-:Y:S05]  /*0200*/  @P0 BRA `(.L_x_307) ;  /* 0x0000000400780947 */ /* 0x000fea0003800000 */
[----:B0-----:R-:W-:Y:S01]  /*0210*/  LOP3.LUT R3, RZ, R9, RZ, 0x33, !PT ;  /* 0x00000009ff037212 */ /* 0x001fe200078e33ff */
[----:B------:R-:W-:Y:S04]  /*0220*/  BSSY.RECONVERGENT B2, `(.L_x_308) ;  /* 0x000002c000027945 */ /* 0x000fe80003800200 */
[----:B------:R-:W-:-:S05]  /*0230*/  IMAD.IADD R3, R3, 0x1, R4 ;  /* 0x0000000103037824 */ /* 0x000fca00078e0204 */
[C---:B------:R-:W-:Y:S02]  /*0240*/  ISETP.GE.U32.AND P0, PT, R3.reuse, 0xf00, PT ;  /* 0x00000f000300780c */ /* 0x040fe40003f06070 */
[----:B------:R-:W-:-:S04]  /*0250*/  LEA.HI R6, R3, 0x1, RZ, 0x18 ;  /* 0x0000000103067811 */ /* 0x000fc800078fc0ff */
[----:B------:R-:W-:-:S04]  /*0260*/  LOP3.LUT R22, R6, 0xf, RZ, 0xc0, !PT ;  /* 0x0000000f06167812 */ /* 0x000fc800078ec0ff */
[----:B------:R-:W-:-:S03]  /*0270*/  ISETP.NE.AND P1, PT, R22, RZ, PT ;  /* 0x000000ff1600720c */ /* 0x000fc60003f25270 */
[----:B------:R-:W-:Y:S10]  /*0280*/  @!P0 BRA `(.L_x_309) ;  /* 0x0000000000948947 */ /* 0x000ff40003800000 */
[----:B------:R-:W0:Y:S01]  /*0290*/  LDC.64 R2, c[0x0][0x380] ;  /* 0x0000e000ff027b82 */ /* 0x000e220000000a00 */
[----:B------:R-:W-:-:S05]  /*02a0*/  LOP3.LUT R8, R6, 0x1fffff0, RZ, 0xc0, !PT ;  /* 0x01fffff006087812 */ /* 0x000fca00078ec0ff */
[----:B------:R-:W-:Y:S02]  /*02b0*/  IMAD.MOV R8, RZ, RZ, -R8 ;  /* 0x000000ffff087224 */ /* 0x000fe400078e0a08 */
[----:B0-----:R-:W-:-:S03]  /*02c0*/  IMAD.WIDE.U32 R2, R9, 0x4, R2 ;  /* 0x0000000409027825 */ /* 0x001fc600078e0002 */
[----:B------:R-:W-:-:S05]  /*02d0*/  IADD3 R15, P0, PT, R2, 0x2000, RZ ;  /* 0x00002000020f7810 */ /* 0x000fca0007f1e0ff */
[----:B------:R-:W-:-:S08]  /*02e0*/  IMAD.X R3, RZ, RZ, R3, P0 ;  /* 0x000000ffff037224 */ /* 0x000fd000000e0603 */
.L_x_310:
        /* <DEDUP_REMOVED lines=31> */
.L_x_309:
[----:B------:R-:W-:Y:S05]  /*04e0*/  BSYNC.RECONVERGENT B2 ;  /* 0x0000000000027941 */ /* 0x000fea0003800200 */
.L_x_308:
[----:B------:R-:W-:Y:S05]  /*04f0*/  @!P1 BRA `(.L_x_307) ;  /* 0x0000000000bc9947 */ /* 0x000fea0003800000 */
[----:B------:R-:W-:Y:S01]  /*0500*/  ISETP.GE.U32.AND P0, PT, R22, 0x8, PT ;  /* 0x000000081600780c */ /* 0x000fe20003f06070 */
[----:B------:R-:W-:Y:S01]  /*0510*/  BSSY.RECONVERGENT B2, `(.L_x_311) ;  /* 0x0000013000027945 */ /* 0x000fe20003800200 */
[----:B------:R-:W-:-:S04]  /*0520*/  LOP3.LUT R16, R6, 0x7, RZ, 0xc0, !PT ;  /* 0x0000000706107812 */ /* 0x000fc800078ec0ff */
[----:B------:R-:W-:-:S07]  /*0530*/  ISETP.NE.AND P1, PT, R16, RZ, PT ;  /* 0x000000ff1000720c */ /* 0x000fce0003f25270 */
[----:B------:R-:W-:Y:S06]  /*0540*/  @!P0 BRA `(.L_x_312) ;  /* 0x00000000003c8947 */ /* 0x000fec0003800000 */
[----:B------:R-:W0:Y:S02]  /*0550*/  LDC.64 R2, c[0x0][0x380] ;  /* 0x0000e000ff027b82 */ /* 0x000e240000000a00 */
[----:B0-----:R-:W-:-:S05]  /*0560*/  IMAD.WIDE R2, R9, 0x4, R2 ;  /* 0x0000000409027825 */ /* 0x001fca00078e0202 */
        /* <DEDUP_REMOVED lines=13> */
.L_x_312:
[----:B------:R-:W-:Y:S05]  /*0640*/  BSYNC.RECONVERGENT B2 ;  /* 0x0000000000027941 */ /* 0x000fea0003800200 */
.L_x_311:
        /* <DEDUP_REMOVED lines=11> */
[----:B------:R-:W3:Y:S01]  /*0700*/  LDG.E R10, desc[UR6][R2.64+0xc00] ;  /* 0x000c0006020a7981 */ /* 0x000ee2000c1e1900 */
[----:B------:R-:W-:Y:S01]  /*0710*/  VIADD R9, R9, 0x400 ;  /* 0x0000040009097836 */ /* 0x000fe20000000000 */
[----:B--2--5:R-:W-:-:S04]  /*0720*/  VIMNMX3 R0, R0, R11, R8, !PT ;  /* 0x0000000b0000720f */ /* 0x024fc80007800108 */
[----:B---3--:R-:W-:-:S07]  /*0730*/  VIMNMX3 R0, R0, R13, R10, !PT ;  /* 0x0000000d0000720f */ /* 0x008fce000780010a */
.L_x_314:
[----:B------:R-:W-:Y:S05]  /*0740*/  BSYNC.RECONVERGENT B2 ;  /* 0x0000000000027941 */ /* 0x000fea0003800200 */
.L_x_313:
[----:B------:R-:W-:Y:S05]  /*0750*/  @!P1 BRA `(.L_x_307) ;  /* 0x0000000000249947 */ /* 0x000fea0003800000 */
[----:B------:R-:W0:Y:S01]  /*0760*/  LDC.64 R10, c[0x0][0x380] ;  /* 0x0000e000ff0a7b82 */ /* 0x000e220000000a00 */
[----:B------:R-:W-:-:S07]  /*0770*/  IMAD.MOV R6, RZ, RZ, -R6 ;  /* 0x000000ffff067224 */ /* 0x000fce00078e0a06 */
.L_x_315:
[----:B0-----:R-:W-:-:S06]  /*0780*/  IMAD.WIDE R2, R9, 0x4, R10 ;  /* 0x0000000409027825 */ /* 0x001fcc00078e020a */
[----:B------:R-:W2:Y:S01]  /*0790*/  LDG.E R3, desc[UR6][R2.64] ;  /* 0x0000000602037981 */ /* 0x000ea2000c1e1900 */
[----:B------:R-:W-:Y:S02]  /*07a0*/  VIADD R6, R6, 0x1 ;  /* 0x0000000106067836 */ /* 0x000fe40000000000 */
[----:B------:R-:W-:-:S03]  /*07b0*/  VIADD R9, R9, 0x100 ;  /* 0x0000010009097836 */ /* 0x000fc60000000000 */
[----:B------:R-:W-:Y:S02]  /*07c0*/  ISETP.NE.AND P0, PT, R6, RZ, PT ;  /* 0x000000ff0600720c */ /* 0x000fe40003f05270 */
[----:B--2--5:R-:W-:-:S11]  /*07d0*/  VIMNMX R0, PT, PT, R3, R0, !PT ;  /* 0x0000000003007248 */ /* 0x024fd60007fe0100 */
[----:B------:R-:W-:Y:S05]  /*07e0*/  @P0 BRA `(.L_x_315) ;  /* 0xfffffffc00e40947 */ /* 0x000fea000383ffff */
.L_x_307:
[----:B------:R-:W-:Y:S05]  /*07f0*/  BSYNC.RECONVERGENT B1 ;  /* 0x0000000000017941 */ /* 0x000fea0003800200 */
.L_x_306:
[----:B------:R-:W-:Y:S01]  /*0800*/  ISETP.GE.U32.AND P0, PT, R4, 0x100, PT ;  /* 0x000001000400780c */ /* 0x000fe20003f06070 */
[----:B-----5:R-:W-:-:S03]  /*0810*/  IMAD.MOV.U32 R11, RZ, RZ, R0 ;  /* 0x000000ffff0b7224 */ /* 0x020fc600078e0000 */
[----:B------:R-:W-:-:S13]  /*0820*/  ISETP.GE.U32.AND.EX P0, PT, R5, RZ, PT, P0 ;  /* 0x000000ff0500720c */ /* 0x000fda0003f06100 */
[----:B------:R-:W-:Y:S05]  /*0830*/  @!P0 BRA `(.L_x_316) ;  /* 0x0000000000a08947 */ /* 0x000fea0003800000 */
[----:B------:R-:W1:Y:S01]  /*0840*/  S2R R6, SR_LANEID ;  /* 0x0000000000067919 */ /* 0x000e620000000000 */
[----:B------:R-:W-:Y:S01]  /*0850*/  ISETP.NE.AND P5, PT, R7, RZ, PT ;  /* 0x000000ff0700720c */ /* 0x000fe20003fa5270 */
[----:B------:R-:W2:Y:S02]  /*0860*/  SHFL.DOWN PT, R0, R11, 0x1, 0x1f ;  /* 0x08201f000b007f89 */ /* 0x000ea400000e0000 */
[----:B--2---:R-:W-:Y:S02]  /*0870*/  VIMNMX R0, PT, PT, R0, R11, !PT ;  /* 0x0000000b00007248 */ /* 0x004fe40007fe0100 */
[C---:B-1----:R-:W-:Y:S02]  /*0880*/  ISETP.GT.AND P0, PT, R6.reuse, 0x1e, PT ;  /* 0x0000001e0600780c */ /* 0x042fe40003f04270 */
[----:B------:R-:W-:Y:S02]  /*0890*/  ISETP.NE.AND P1, PT, R6, RZ, PT ;  /* 0x000000ff0600720c */ /* 0x000fe40003f25270 */
[----:B------:R-:W-:-:S02]  /*08a0*/  SEL R0, R11, R0, P0 ;  /* 0x000000000b007207 */ /* 0x000fc40000000000 */
        /* <DEDUP_REMOVED lines=15> */
[----:B------:R-:W-:-:S03]  /*09a0*/  ISETP.GT.AND P0, PT, R6, 0xf, PT ;  /* 0x0000000f0600780c */ /* 0x000fc60003f04270 */
[----:B------:R-:W0:Y:S02]  /*09b0*/  SHFL.DOWN PT, R3, R0, 0x10, 0x1f ;  /* 0x0a001f0000037f89 */ /* 0x000e2400000e0000 */
[----:B0-----:R-:W-:-:S04]  /*09c0*/  VIMNMX R3, PT, PT, R0, R3, !PT ;  /* 0x0000000300037248 */ /* 0x001fc80007fe0100 */
[----:B------:R-:W-:Y:S01]  /*09d0*/  SEL R9, R0, R3, P0 ;  /* 0x0000000300097207 */ /* 0x000fe20000000000 */
[----:B------:R1:W-:Y:S01]  /*09e0*/  @!P1 STS [R2+0x8], R3 ;  /* 0x0000080302009388 */ /* 0x0003e20000000800 */
[----:B------:R-:W-:Y:S06]  /*09f0*/  BAR.SYNC.DEFER_BLOCKING 0x0 ;  /* 0x0000000000007b1d */ /* 0x000fec0000010000 */
[----:B------:R-:W-:Y:S05]  /*0a00*/  @P5 BRA `(.L_x_317) ;  /* 0x0000001000cc5947 */ /* 0x000fea0003800000 */
[----:B------:R-:W0:Y:S01]  /*0a10*/  S2UR UR5, SR_CgaCtaId ;  /* 0x00000000000579c3 */ /* 0x000e220000008800 */
[----:B------:R-:W-:Y:S02]  /*0a20*/  UMOV UR4, 0x400 ;  /* 0x0000040000047882 */ /* 0x000fe40000000000 */
[----:B0-----:R-:W-:-:S09]  /*0a30*/  ULEA UR4, UR5, UR4, 0x18 ;  /* 0x0000000405047291 */ /* 0x001fd2000f8ec0ff */
[----:B------:R-:W-:Y:S04]  /*0a40*/  LDS R0, [UR4+0xc] ;  /* 0x00000c04ff007984 */ /* 0x000fe80008000800 */
[----:B------:R-:W0:Y:S04]  /*0a50*/  LDS.128 R4, [UR4+0x10] ;  /* 0x00001004ff047984 */ /* 0x000e280008000c00 */
[----:B-1----:R-:W1:Y:S01]  /*0a60*/  LDS.64 R2, [UR4+0x20] ;  /* 0x00002004ff027984 */ /* 0x002e620008000a00 */
[----:B0-----:R-:W-:-:S04]  /*0a70*/  VIMNMX3 R0, R9, R0, R4, !PT ;  /* 0x000000000900720f */ /* 0x001fc80007800104 */
[----:B------:R-:W-:-:S04]  /*0a80*/  VIMNMX3 R0, R0, R5, R6, !PT ;  /* 0x000000050000720f */ /* 0x000fc80007800106 */
[----:B-1----:R-:W-:-:S04]  /*0a90*/  VIMNMX3 R0, R0, R7, R2, !PT ;  /* 0x000000070000720f */ /* 0x002fc80007800102 */
[----:B------:R-:W-:Y:S01]  /*0aa0*/  VIMNMX R9, PT, PT, R0, R3, !PT ;  /* 0x0000000300097248 */ /* 0x000fe20007fe0100 */
[----:B------:R-:W-:Y:S06]  /*0ab0*/  BRA `(.L_x_317) ;  /* 0x0000001000a07947 */ /* 0x000fec0003800000 */
.L_x_316:
[----:B------:R-:W1:Y:S01]  /*0ac0*/  S2R R13, SR_LANEID ;  /* 0x00000000000d7919 */ /* 0x000e620000000000 */
[C---:B------:R-:W-:Y:S02]  /*0ad0*/  LOP3.LUT R0, R7.reuse, 0x3e0, RZ, 0xc0, !PT ;  /* 0x000003e007007812 */ /* 0x040fe400078ec0ff */
[----:B------:R-:W-:Y:S02]  /*0ae0*/  ISETP.NE.AND P5, PT, R7, RZ, PT ;  /* 0x000000ff0700720c */ /* 0x000fe40003fa5270 */
[----:B------:R-:W-:Y:S01]  /*0af0*/  LOP3.LUT R9, RZ, R0, RZ, 0x33, !PT ;  /* 0x00000000ff097212 */ /* 0x000fe200078e33ff */
[----:B0-----:R-:W-:-:S04]  /*0b00*/  VIADD R3, R0, 0x20 ;  /* 0x0000002000037836 */ /* 0x001fc80000000000 */
[----:B------:R-:W-:Y:S01]  /*0b10*/  IMAD.IADD R9, R9, 0x1, R4 ;  /* 0x0000000109097824 */ /* 0x000fe200078e0204 */
[----:B------:R-:W-:-:S04]  /*0b20*/  ISETP.GT.U32.AND P0, PT, R3, R4, PT ;  /* 0x000000040300720c */ /* 0x000fc80003f04070 */
        /* <DEDUP_REMOVED lines=26> */
[----:B0-----:R-:W-:-:S05]  /*0cd0*/  @!P0 VIMNMX R11, PT, PT, R11, R2, !PT ;  /* 0x000000020b0b8248 */ /* 0x001fca0007fe0100 */
[----:B------:R-:W-:-:S05]  /*0ce0*/  IMAD.MOV.U32 R9, RZ, RZ, R11 ;  /* 0x000000ffff097224 */ /* 0x000fca00078e000b */
[----:B------:R0:W-:Y:S01]  /*0cf0*/  @!P1 STS [R6+0x8], R9 ;  /* 0x0000080906009388 */ /* 0x0001e20000000800 */
[----:B------:R-:W-:Y:S06]  /*0d00*/  BAR.SYNC.DEFER_BLOCKING 0x0 ;  /* 0x0000000000007b1d */ /* 0x000fec0000010000 */
[----:B------:R-:W-:Y:S05]  /*0d10*/  @P5 BRA `(.L_x_317) ;  /* 0x0000001000085947 */ /* 0x000fea0003800000 */
[----:B------:R-:W1:Y:S01]  /*0d20*/  S2UR UR5, SR_CgaCtaId ;  /* 0x00000000000579c3 */ /* 0x000e620000008800 */
[----:B------:R-:W-:Y:S01]  /*0d30*/  UMOV UR4, 0x400 ;  /* 0x0000040000047882 */ /* 0x000fe20000000000 */
[C---:B------:R-:W-:Y:S02]  /*0d40*/  ISETP.GT.U32.AND P3, PT, R4.reuse, 0x20, PT ;  /* 0x000000200400780c */ /* 0x040fe40003f64070 */
[C---:B------:R-:W-:Y:S02]  /*0d50*/  ISETP.GT.U32.AND P1, PT, R4.reuse, 0x40, PT ;  /* 0x000000400400780c */ /* 0x040fe40003f24070 */
[C---:B------:R-:W-:Y:S02]  /*0d60*/  ISETP.GT.U32.AND.EX P3, PT, R5.reuse, RZ, PT, P3 ;  /* 0x000000ff0500720c */ /* 0x040fe40003f64130 */
[----:B------:R-:W-:Y:S02]  /*0d70*/  ISETP.GT.U32.AND P0, PT, R4, 0x60, PT ;  /* 0x000000600400780c */ /* 0x000fe40003f04070 */
[----:B------:R-:W-:-:S02]  /*0d80*/  ISETP.GT.U32.AND.EX P1, PT, R5, RZ, PT, P1 ;  /* 0x000000ff0500720c */ /* 0x000fc40003f24110 */
[C---:B------:R-:W-:Y:S02]  /*0d90*/  ISETP.GT.U32.AND P2, PT, R4.reuse, 0x80, PT ;  /* 0x000000800400780c */ /* 0x040fe40003f44070 */
[C---:B------:R-:W-:Y:S02]  /*0da0*/  ISETP.GT.U32.AND.EX P0, PT, R5.reuse, RZ, PT, P0 ;  /* 0x000000ff0500720c */ /* 0x040fe40003f04100 */
[----:B------:R-:W-:Y:S02]  /*0db0*/  ISETP.GT.U32.AND P4, PT, R4, 0xa0, PT ;  /* 0x000000a00400780c */ /* 0x000fe40003f84070 */
[C---:B------:R-:W-:Y:S02]  /*0dc0*/  ISETP.GT.U32.AND.EX P2, PT, R5.reuse, RZ, PT, P2 ;  /* 0x000000ff0500720c */ /* 0x040fe40003f44120 */
[----:B------:R-:W-:Y:S01]  /*0dd0*/  ISETP.GT.U32.AND.EX P4, PT, R5, RZ, PT, P4 ;  /* 0x000000ff0500720c */ /* 0x000fe20003f84140 */
[----:B-1----:R-:W-:-:S09]  /*0de0*/  ULEA UR4, UR5, UR4, 0x18 ;  /* 0x0000000405047291 */ /* 0x002fd2000f8ec0ff */
[----:B------:R-:W0:Y:S04]  /*0df0*/  LDS R0, [UR4+0xc] ;  /* 0x00000c04ff007984 */ /* 0x000e280008000800 */
[----:B------:R-:W1:Y:S04]  /*0e00*/  LDS.128 R12, [UR4+0x10] ;  /* 0x00001004ff0c7984 */ /* 0x000e680008000c00 */
[----:B------:R-:W2:Y:S01]  /*0e10*/  LDS.64 R2, [UR4+0x20] ;  /* 0x00002004ff027984 */ /* 0x000ea20008000a00 */
[----:B0-----:R-:W-:Y:S02]  /*0e20*/  @P3 VIMNMX R9, PT, PT, R9, R0, !PT ;  /* 0x0000000009093248 */ /* 0x001fe40007fe0100 */
[----:B------:R-:W-:-:S02]  /*0e30*/  ISETP.GT.U32.AND P3, PT, R4, 0xc0, PT ;  /* 0x000000c00400780c */ /* 0x000fc40003f64070 */
[----:B-1----:R-:W-:Y:S02]  /*0e40*/  @P1 VIMNMX R9, PT, PT, R9, R12, !PT ;  /* 0x0000000c09091248 */ /* 0x002fe40007fe0100 */
[----:B------:R-:W-:Y:S02]  /*0e50*/  ISETP.GT.U32.AND P1, PT, R4, 0xe0, PT ;  /* 0x000000e00400780c */ /* 0x000fe40003f24070 */
[----:B------:R-:W-:Y:S02]  /*0e60*/  ISETP.GT.U32.AND.EX P3, PT, R5, RZ, PT, P3 ;  /* 0x000000ff0500720c */ /* 0x000fe40003f64130 */
[----:B------:R-:W-:Y:S02]  /*0e70*/  @P0 VIMNMX R9, PT, PT, R9, R13, !PT ;  /* 0x0000000d09090248 */ /* 0x000fe40007fe0100 */
[----:B------:R-:W-:Y:S02]  /*0e80*/  ISETP.GT.U32.AND.EX P1, PT, R5, RZ, PT, P1 ;  /* 0x000000ff0500720c */ /* 0x000fe40003f24110 */
[----:B------:R-:W-:-:S04]  /*0e90*/  @P2 VIMNMX R9, PT, PT, R9, R14, !PT ;  /* 0x0000000e09092248 */ /* 0x000fc80007fe0100 */
[----:B------:R-:W-:-:S04]  /*0ea0*/  @P4 VIMNMX R9, PT, PT, R9, R15, !PT ;  /* 0x0000000f09094248 */ /* 0x000fc80007fe0100 */
[----:B--2---:R-:W-:-:S04]  /*0eb0*/  @P3 VIMNMX R9, PT, PT, R9, R2, !PT ;  /* 0x0000000209093248 */ /* 0x004fc80007fe0100 */
[----:B------:R-:W-:Y:S01]  /*0ec0*/  @P1 VIMNMX R9, PT, PT, R9, R3, !PT ;  /* 0x0000000309091248 */ /* 0x000fe20007fe0100 */
[----:B------:R-:W-:Y:S06]  /*0ed0*/  BRA `(.L_x_317) ;  /* 0x0000000c00987947 */ /* 0x000fec0003800000 */
.L_x_303:
[----:B------:R-:W0:Y:S01]  /*0ee0*/  S2R R0, SR_TID.X ;  /* 0x0000000000007919 */ /* 0x000e220000002100 */
[----:B------:R-:W0:Y:S02]  /*0ef0*/  LDC.64 R2, c[0x0][0x380] ;  /* 0x0000e000ff027b82 */ /* 0x000e240000000a00 */
[----:B0-----:R-:W-:-:S05]  /*0f00*/  IMAD.WIDE.U32 R2, R0, 0x4, R2 ;  /* 0x0000000400027825 */ /* 0x001fca00078e0002 */
        /* <DEDUP_REMOVED lines=16> */
[----:B------:R-:W-:-:S04]  /*1010*/  IADD3 R12, P1, PT, R4, -0x1000, RZ ;  /* 0xfffff000040c7810 */ /* 0x000fc80007f3e0ff */
[----:B------:R-:W-:Y:S02]  /*1020*/  ISETP.GE.U32.AND P0, PT, R12, 0x1000, PT ;  /* 0x000010000c00780c */ /* 0x000fe40003f06070 */
[----:B--2---:R-:W-:Y:S02]  /*1030*/  VIMNMX3 R9, R9, R10, R11, !PT ;  /* 0x0000000a0909720f */ /* 0x004fe4000780010b */
[----:B------:R-:W-:-:S04]  /*1040*/  IADD3.X R11, PT, PT, R5, -0x1, RZ, P1, !PT ;  /* 0xffffffff050b7810 */ /* 0x000fc80000ffe4ff */
[----:B------:R-:W-:Y:S02]  /*1050*/  ISETP.GE.U32.AND.EX P0, PT, R11, RZ, PT, P0 ;  /* 0x000000ff0b00720c */ /* 0x000fe40003f06100 */
[----:B---3--:R-:W-:Y:S01]  /*1060*/  VIMNMX3 R6, R6, R7, R8, !PT ;  /* 0x000000070606720f */ /* 0x008fe20007800108 */
[----:B------:R-:W-:Y:S01]  /*1070*/  IMAD.MOV.U32 R8, RZ, RZ, RZ ;  /* 0x000000ffff087224 */ /* 0x000fe200078e00ff */
[----:B----4-:R-:W-:-:S04]  /*1080*/  VIMNMX3 R13, R13, R14, R15, !PT ;  /* 0x0000000e0d0d720f */ /* 0x010fc8000780010f */
[----:B------:R-:W-:Y:S02]  /*1090*/  VIMNMX3 R6, R6, R9, R13, !PT ;  /* 0x000000090606720f */ /* 0x000fe4000780010d */
[----:B-----5:R-:W-:Y:S01]  /*10a0*/  VIMNMX3 R17, R16, R17, R18, !PT ;  /* 0x000000111011720f */ /* 0x020fe20007800112 */
[----:B------:R-:W-:Y:S01]  /*10b0*/  IMAD.MOV.U32 R9, RZ, RZ, 0x1000 ;  /* 0x00001000ff097424 */ /* 0x000fe200078e00ff */
[----:B------:R-:W-:-:S04]  /*10c0*/  VIMNMX3 R19, R19, R20, R21, !PT ;  /* 0x000000141313720f */ /* 0x000fc80007800115 */
[----:B------:R-:W-:-:S04]  /*10d0*/  VIMNMX3 R17, R17, R19, R22, !PT ;  /* 0x000000131111720f */ /* 0x000fc80007800116 */
[----:B------:R-:W-:Y:S01]  /*10e0*/  VIMNMX R10, PT, PT, R6, R17, !PT ;  /* 0x00000011060a7248 */ /* 0x000fe20007fe0100 */
[----:B------:R-:W-:Y:S06]  /*10f0*/  @!P0 BRA `(.L_x_318) ;  /* 0x0000000000a08947 */ /* 0x000fec0003800000 */
[----:B------:R-:W0:Y:S01]  /*1100*/  LDC.64 R4, c[0x0][0x390] ;  /* 0x0000e400ff047b82 */ /* 0x000e220000000a00 */
[----:B------:R-:W-:Y:S02]  /*1110*/  IMAD.MOV.U32 R9, RZ, RZ, 0x1000 ;  /* 0x00001000ff097424 */ /* 0x000fe400078e00ff */
[----:B------:R-:W-:-:S07]  /*1120*/  IMAD.MOV.U32 R8, RZ, RZ, RZ ;  /* 0x000000ffff087224 */ /* 0x000fce00078e00ff */
.L_x_320:
[----:B------:R-:W-:-:S04]  /*1130*/  LEA R6, P0, R9, R2, 0x2 ;  /* 0x0000000209067211 */ /* 0x000fc800078010ff */
[----:B------:R-:W-:-:S05]  /*1140*/  LEA.HI.X R7, R9, R3, R8, 0x2, P0 ;  /* 0x0000000309077211 */ /* 0x000fca00000f1408 */
[----:B------:R-:W2:Y:S04]  /*1150*/  LDG.E R13, desc[UR6][R6.64+0x800] ;  /* 0x00080006060d7981 */ /* 0x000ea8000c1e1900 */
[----:B------:R-:W2:Y:S04]  /*1160*/  LDG.E R14, desc[UR6][R6.64+0xc00] ;  /* 0x000c0006060e7981 */ /* 0x000ea8000c1e1900 */
[----:B------:R-:W2:Y:S04]  /*1170*/  LDG.E R15, desc[UR6][R6.64+0x1000] ;  /* 0x00100006060f7981 */ /* 0x000ea8000c1e1900 */
        /* <DEDUP_REMOVED lines=13> */
[----:B0-----:R-:W-:-:S04]  /*1250*/  IADD3 R29, P1, PT, -R9, R4, RZ ;  /* 0x00000004091d7210 */ /* 0x001fc80007f3e1ff */
[----:B------:R-:W-:Y:S02]  /*1260*/  ISETP.GE.U32.AND P0, PT, R29, 0x1000, PT ;  /* 0x000010001d00780c */ /* 0x000fe40003f06070 */
[----:B--2---:R-:W-:Y:S01]  /*1270*/  VIMNMX3 R13, R13, R14, R15, !PT ;  /* 0x0000000e0d0d720f */ /* 0x004fe2000780010f */
[----:B------:R-:W-:-:S05]  /*1280*/  IMAD.X R14, R5, 0x1, ~R8, P1 ;  /* 0x00000001050e7824 */ /* 0x000fca00008e0e08 */
[----:B------:R-:W-:Y:S02]  /*1290*/  ISETP.GE.U32.AND.EX P0, PT, R14, RZ, PT, P0 ;  /* 0x000000ff0e00720c */ /* 0x000fe40003f06100 */
        /* <DEDUP_REMOVED lines=9> */
[----:B------:R-:W-:-:S05]  /*1330*/  IADD3 R9, P0, PT, R9, 0x1000, RZ ;  /* 0x0000100009097810 */ /* 0x000fca0007f1e0ff */
[----:B------:R-:W-:Y:S01]  /*1340*/  IMAD.X R8, RZ, RZ, R8, P0 ;  /* 0x000000ffff087224 */ /* 0x000fe200000e0608 */
[----:B------:R-:W-:-:S04]  /*1350*/  ISETP.GT.U32.AND P0, PT, R9, R12, PT ;  /* 0x0000000c0900720c */ /* 0x000fc80003f04070 */
[----:B------:R-:W-:-:S13]  /*1360*/  ISETP.GT.U32.AND.EX P0, PT, R8, R11, PT, P0 ;  /* 0x0000000b0800720c */ /* 0x000fda0003f04100 */
[----:B------:R-:W-:Y:S05]  /*1370*/  @!P0 BRA `(.L_x_320) ;  /* 0xfffffffc006c8947 */ /* 0x000fea000383ffff */
.L_x_318:
[----:B------:R-:W-:Y:S01]  /*1380*/  IMAD.IADD R3, R4, 0x1, -R9 ;  /* 0x0000000104037824 */ /* 0x000fe200078e0a09 */
[----:B------:R-:W-:Y:S01]  /*1390*/  ISETP.GE.U32.AND P1, PT, R9, R4, PT ;  /* 0x000000040900720c */ /* 0x000fe20003f26070 */
[----:B------:R-:W-:Y:S03]  /*13a0*/  BSSY.RECONVERGENT B1, `(.L_x_319) ;  /* 0x0000072000017945 */ /* 0x000fe60003800200 */
[----:B------:R-:W-:-:S04]  /*13b0*/  ISETP.GE.AND P0, PT, R0, R3, PT ;  /* 0x000000030000720c */ /* 0x000fc80003f06270 */
[----:B------:R-:W-:-:S13]  /*13c0*/  ISETP.GE.U32.OR.EX P0, PT, R8, R5, P0, P1 ;  /* 0x000000050800720c */ /* 0x000fda0000706510 */
[----:B------:R-:W-:Y:S05]  /*13d0*/  @P0 BRA `(.L_x_321) ;  /* 0x0000000400b80947 */ /* 0x000fea0003800000 */
[----:B------:R-:W-:Y:S01]  /*13e0*/  LOP3.LUT R2, RZ, R0, RZ, 0x33, !PT ;  /* 0x00000000ff027212 */ /* 0x000fe200078e33ff */
[----:B------:R-:W-:Y:S03]  /*13f0*/  BSSY.RECONVERGENT B2, `(.L_x_322) ;  /* 0x0000031000027945 */ /* 0x000fe60003800200 */
[----:B------:R-:W-:Y:S01]  /*1400*/  IADD3 R2, PT, PT, -R9, R4, R2 ;  /* 0x0000000409027210 */ /* 0x000fe20007ffe102 */
[----:B------:R-:W-:-:S03]  /*1410*/  IMAD.MOV.U32 R4, RZ, RZ, R0 ;  /* 0x000000ffff047224 */ /* 0x000fc600078e0000 */
[C---:B------:R-:W-:Y:S02]  /*1420*/  ISETP.GE.U32.AND P1, PT, R2.reuse, 0xf00, PT ;  /* 0x00000f000200780c */ /* 0x040fe40003f26070 */
[----:B------:R-:W-:-:S04]  /*1430*/  LEA.HI R5, R2, 0x1, RZ, 0x18 ;  /* 0x0000000102057811 */ /* 0x000fc800078fc0ff */
[----:B------:R-:W-:-:S04]  /*1440*/  LOP3.LUT R24, R5, 0xf, RZ, 0xc0, !PT ;  /* 0x0000000f05187812 */ /* 0x000fc800078ec0ff */
[----:B------:R-:W-:-:S03]  /*1450*/  ISETP.NE.AND P0, PT, R24, RZ, PT ;  /* 0x000000ff1800720c */ /* 0x000fc60003f05270 */
[----:B------:R-:W-:Y:S10]  /*1460*/  @!P1 BRA `(.L_x_323) ;  /* 0x0000000000a49947 */ /* 0x000ff40003800000 */
[----:B------:R-:W0:Y:S01]  /*1470*/  LDCU.64 UR4, c[0x0][0x380] ;  /* 0x00007000ff0477ac */ /* 0x000e220008000a00 */
[----:B------:R-:W-:Y:S01]  /*1480*/  IADD3 R3, P1, PT, R0, R9, RZ ;  /* 0x0000000900037210 */ /* 0x000fe20007f3e0ff */
[----:B------:R-:W-:Y:S01]  /*1490*/  IMAD.MOV.U32 R4, RZ, RZ, R0 ;  /* 0x000000ffff047224 */ /* 0x000fe200078e0000 */
[----:B------:R-:W-:-:S03]  /*14a0*/  LOP3.LUT R14, R5, 0x1fffff0, RZ, 0xc0, !PT ;  /* 0x01fffff0050e7812 */ /* 0x000fc600078ec0ff */
[----:B------:R-:W-:Y:S02]  /*14b0*/  IMAD.X R2, RZ, RZ, R8, P1 ;  /* 0x000000ffff027224 */ /* 0x000fe400008e0608 */
[----:B------:R-:W-:Y:S01]  /*14c0*/  IMAD.MOV R14, RZ, RZ, -R14 ;  /* 0x000000ffff0e7224 */ /* 0x000fe200078e0a0e */
[----:B0-----:R-:W-:-:S04]  /*14d0*/  LEA R15, P2, R3, UR4, 0x2 ;  /* 0x00000004030f7c11 */ /* 0x001fc8000f8410ff */
[----:B------:R-:W-:Y:S02]  /*14e0*/  IADD3 R15, P1, PT, R15, 0x2000, RZ ;  /* 0x000020000f0f7810 */ /* 0x000fe40007f3e0ff */
[----:B------:R-:W-:-:S05]  /*14f0*/  LEA.HI.X R3, R3, UR5, R2, 0x2, P2 ;  /* 0x0000000503037c11 */ /* 0x000fca00090f1402 */
[----:B------:R-:W-:-:S07]  /*1500*/  IMAD.X R3, RZ, RZ, R3, P1 ;  /* 0x000000ffff037224 */ /* 0x000fce00008e0603 */
.L_x_324:
        /* <DEDUP_REMOVED lines=16> */
[----:B------:R0:W5:Y:S01]  /*1610*/  LDG.E R6, desc[UR6][R2.64+0x1c00] ;  /* 0x001c000602067981 */ /* 0x000162000c1e1900 */
        /* <DEDUP_REMOVED lines=9> */
[----:B------:R-:W-:-:S05]  /*16b0*/  IADD3 R15, P2, PT, R2, 0x4000, RZ ;  /* 0x00004000020f7810 */ /* 0x000fca0007f5e0ff */
[----:B0-----:R-:W-:Y:S01]  /*16c0*/  IMAD.X R3, RZ, RZ, R3, P2 ;  /* 0x000000ffff037224 */ /* 0x001fe200010e0603 */
[----:B------:R-:W-:-:S04]  /*16d0*/  VIMNMX3 R7, R11, R12, R7, !PT ;  /* 0x0000000c0b07720f */ /* 0x000fc80007800107 */
[----:B------:R-:W-:Y:S01]  /*16e0*/  VIMNMX3 R10, R7, R13, R6, !PT ;  /* 0x0000000d070a720f */ /* 0x000fe20007800106 */
[----:B------:R-:W-:Y:S06]  /*16f0*/  @P1 BRA `(.L_x_324) ;  /* 0xfffffffc00841947 */ /* 0x000fec000383ffff */
.L_x_323:
[----:B------:R-:W-:Y:S05]  /*1700*/  BSYNC.RECONVERGENT B2 ;  /* 0x0000000000027941 */ /* 0x000fea0003800200 */
.L_x_322:
[----:B------:R-:W-:Y:S05]  /*1710*/  @!P0 BRA `(.L_x_321) ;  /* 0x0000000000e88947 */ /* 0x000fea0003800000 */
[----:B------:R-:W-:Y:S01]  /*1720*/  ISETP.GE.U32.AND P0, PT, R24, 0x8, PT ;  /* 0x000000081800780c */ /* 0x000fe20003f06070 */
[----:B------:R-:W-:Y:S01]  /*1730*/  BSSY.RECONVERGENT B2, `(.L_x_325) ;  /* 0x0000016000027945 */ /* 0x000fe20003800200 */
[----:B------:R-:W-:-:S04]  /*1740*/  LOP3.LUT R17, R5, 0x7, RZ, 0xc0, !PT ;  /* 0x0000000705117812 */ /* 0x000fc800078ec0ff */
[----:B------:R-:W-:-:S07]  /*1750*/  ISETP.NE.AND P1, PT, R17, RZ, PT ;  /* 0x000000ff1100720c */ /* 0x000fce0003f25270 */
[----:B------:R-:W-:Y:S06]  /*1760*/  @!P0 BRA `(.L_x_326) ;  /* 0x0000000000488947 */ /* 0x000fec0003800000 */
[----:B------:R-:W0:Y:S01]  /*1770*/  LDCU.64 UR4, c[0x0][0x380] ;  /* 0x00007000ff0477ac */ /* 0x000e220008000a00 */
[----:B------:R-:W-:-:S05]  /*1780*/  IADD3 R3, P0, PT, R4, R9, RZ ;  /* 0x0000000904037210 */ /* 0x000fca0007f1e0ff */
[----:B------:R-:W-:Y:S01]  /*1790*/  IMAD.X R6, RZ, RZ, R8, P0 ;  /* 0x000000ffff067224 */ /* 0x000fe200000e0608 */
        /* <DEDUP_REMOVED lines=15> */
.L_x_326:
[----:B------:R-:W-:Y:S05]  /*1890*/  BSYNC.RECONVERGENT B2 ;  /* 0x0000000000027941 */ /* 0x000fea0003800200 */
.L_x_325:
        /* <DEDUP_REMOVED lines=18> */
.L_x_328:
[----:B------:R-:W-:Y:S05]  /*19c0*/  BSYNC.RECONVERGENT B2 ;  /* 0x0000000000027941 */ /* 0x000fea0003800200 */
.L_x_327:
[----:B------:R-:W-:Y:S05]  /*19d0*/  @!P1 BRA `(.L_x_321) ;  /* 0x0000000000389947 */ /* 0x000fea0003800000 */
[----:B------:R-:W0:Y:S01]  /*19e0*/  LDCU.64 UR4, c[0x0][0x380] ;  /* 0x00007000ff0477ac */ /* 0x000e220008000a00 */
[----:B------:R-:W-:Y:S01]  /*19f0*/  IADD3 R5, P0, PT, R4, R9, RZ ;  /* 0x0000000904057210 */ /* 0x000fe20007f1e0ff */
[----:B------:R-:W-:-:S04]  /*1a00*/  IMAD.MOV R4, RZ, RZ, -R6 ;  /* 0x000000ffff047224 */ /* 0x000fc800078e0a06 */
[----:B------:R-:W-:Y:S01]  /*1a10*/  IMAD.X R8, RZ, RZ, R8, P0 ;  /* 0x000000ffff087224 */ /* 0x000fe200000e0608 */
[----:B0-----:R-:W-:-:S04]  /*1a20*/  LEA R2, P1, R5, UR4, 0x2 ;  /* 0x0000000405027c11 */ /* 0x001fc8000f8210ff */
[----:B------:R-:W-:-:S09]  /*1a30*/  LEA.HI.X R5, R5, UR5, R8, 0x2, P1 ;  /* 0x0000000505057c11 */ /* 0x000fd200088f1408 */
.L_x_329:
[----:B------:R-:W-:-:S06]  /*1a40*/  IMAD.MOV.U32 R3, RZ, RZ, R5 ;  /* 0x000000ffff037224 */ /* 0x000fcc00078e0005 */
[----:B------:R0:W2:Y:S01]  /*1a50*/  LDG.E R3, desc[UR6][R2.64] ;  /* 0x0000000602037981 */ /* 0x0000a2000c1e1900 */
[----:B------:R-:W-:-:S05]  /*1a60*/  VIADD R4, R4, 0x1 ;  /* 0x0000000104047836 */ /* 0x000fca0000000000 */
[----:B------:R-:W-:Y:S02]  /*1a70*/  ISETP.NE.AND P0, PT, R4, RZ, PT ;  /* 0x000000ff0400720c */ /* 0x000fe40003f05270 */
[----:B0-----:R-:W-:-:S05]  /*1a80*/  IADD3 R2, P1, PT, R2, 0x400, RZ ;  /* 0x0000040002027810 */ /* 0x001fca0007f3e0ff */
[----:B------:R-:W-:Y:S01]  /*1a90*/  IMAD.X R5, RZ, RZ, R5, P1 ;  /* 0x000000ffff057224 */ /* 0x000fe200008e0605 */
[----:B--2---:R-:W-:-:S05]  /*1aa0*/  VIMNMX R10, PT, PT, R3, R10, !PT ;  /* 0x0000000a030a7248 */ /* 0x004fca0007fe0100 */
[----:B------:R-:W-:Y:S05]  /*1ab0*/  @P0 BRA `(.L_x_329) ;  /* 0xfffffffc00e00947 */ /* 0x000fea000383ffff */
.L_x_321:
[----:B------:R-:W-:Y:S05]  /*1ac0*/  BSYNC.RECONVERGENT B1 ;  /* 0x0000000000017941 */ /* 0x000fea0003800200 */
.L_x_319:
[----:B------:R-:W0:Y:S01]  /*1ad0*/  S2R R6, SR_LANEID ;  /* 0x0000000000067919 */ /* 0x000e220000000000 */
[----:B------:R-:W-:Y:S01]  /*1ae0*/  IMAD.MOV.U32 R9, RZ, RZ, R10 ;  /* 0x000000ffff097224 */ /* 0x000fe200078e000a */
[----:B------:R-:W-:-:S04]  /*1af0*/  ISETP.NE.AND P5, PT, R0, RZ, PT ;  /* 0x000000ff0000720c */ /* 0x000fc80003fa5270 */
        /* <DEDUP_REMOVED lines=35> */
[----:B------:R-:W-:-:S07]  /*1d30*/  VIMNMX R9, PT, PT, R0, R3, !PT ;  /* 0x0000000300097248 */ /* 0x000fce0007fe0100 */
.L_x_317:
[----:B------:R-:W-:Y:S05]  /*1d40*/  BSYNC.RECONVERGENT B0 ;  /* 0x0000000000007941 */ /* 0x000fea0003800200 */
.L_x_302:
[----:B------:R-:W-:Y:S05]  /*1d50*/  @P5 EXIT ;  /* 0x000000000000594d */ /* 0x000fea0003800000 */
[----:B-12---:R-:W1:Y:S01]  /*1d60*/  LDC.64 R2, c[0x0][0x388] ;  /* 0x0000e200ff027b82 */ /* 0x006e620000000a00 */
[----:B------:R-:W0:Y:S02]  /*1d70*/  LDCU UR4, c[0x0][0x39c] ;  /* 0x00007380ff0477ac */ /* 0x000e240008000800 */
[----:B0-----:R-:W-:-:S05]  /*1d80*/  VIMNMX R9, PT, PT, R9, UR4, !PT ;  /* 0x0000000409097c48 */ /* 0x001fca000ffe0100 */
[----:B-1----:R-:W-:Y:S01]  /*1d90*/  STG.E desc[UR6][R2.64], R9 ;  /* 0x0000000902007986 */ /* 0x002fe2000c101906 */
[----:B------:R-:W-:Y:S05]  /*1da0*/  EXIT ;  /* 0x000000000000794d */ /* 0x000fea0003800000 */
.L_x_330:
        /* <DEDUP_REMOVED lines=13> */
.L_x_486:


//--------------------- .text._ZN3cub18CUB_300001_SM_10006detail6reduce28DeviceReduceSingleTileKernelINS2_10policy_hubIijN4cuda3__47maximumIiEEE10Policy1000EPiSB_iS8_iiNS5_3std3__410__identityEEEvT0_T1_T2_T3_T4_T6_ --------------------------
	.section	.text._ZN3cub18CUB_300001_SM_10006detail6reduce28DeviceReduceSingleTileKernelINS2_10policy_hubIijN4cuda3__47maximumIiEEE10Policy1000EPiSB_iS8_iiNS5_3std3__410__identityEEEvT0_T1_T2_T3_T4_T6_,"ax",@progbits
	.align	128
        .global         _ZN3cub18CUB_300001_SM_10006detail6reduce28DeviceReduceSingleTileKernelINS2_10policy_hubIijN4cuda3__47maximumIiEEE10Policy1000EPiSB_iS8_iiNS5_3std3__410__identityEEEvT0_T1_T2_T3_T4_T6_
        .type           _ZN3cub18CUB_300001_SM_10006detail6reduce28DeviceReduceSingleTileKernelINS2_10policy_hubIijN4cuda3__47maximumIiEEE10Policy1000EPiSB_iS8_iiNS5_3std3__410__identityEEEvT0_T1_T2_T3_T4_T6_,@function
        .size           _ZN3cub18CUB_300001_SM_10006detail6reduce28DeviceReduceSingleTileKernelINS2_10policy_hubIijN4cuda3__47maximumIiEEE10Policy1000EPiSB_iS8_iiNS5_3std3__410__identityEEEvT0_T1_T2_T3_T4_T6_,(.L_x_487 - _ZN3cub18CUB_300001_SM_10006detail6reduce28DeviceReduceSingleTileKernelINS2_10policy_hubIijN4cuda3__47maximumIiEEE10Policy1000EPiSB_iS8_iiNS5_3std3__410__identityEEEvT0_T1_T2_T3_T4_T6_)
        .other          _ZN3cub18CUB_300001_SM_10006detail6reduce28DeviceReduceSingleTileKernelINS2_10policy_hubIijN4cuda3__47maximumIiEEE10Policy1000EPiSB_iS8_iiNS5_3std3__410__identityEEEvT0_T1_T2_T3_T4_T6_,@"STO_CUDA_ENTRY STV_DEFAULT"
_ZN3cub18CUB_300001_SM_10006detail6reduce28DeviceReduceSingleTileKernelINS2_10policy_hubIijN4cuda3__47maximumIiEEE10Policy1000EPiSB_iS8_iiNS5_3std3__410__identityEEEvT0_T1_T2_T3_T4_T6_:
.text._ZN3cub18CUB_300001_SM_10006detail6reduce28DeviceReduceSingleTileKernelINS2_10policy_hubIijN4cuda3__47maximumIiEEE10Policy1000EPiSB_iS8_iiNS5_3std3__410__identityEEEvT0_T1_T2_T3_T4_T6_:
        /* <DEDUP_REMOVED lines=13> */
.L_x_331:
        /* <DEDUP_REMOVED lines=16> */
.L_x_336:
[----:B------:R-:W-:Y:S05]  /*01d0*/  BSYNC.RECONVERGENT B1 ;  /* 0x0000000000017941 */ /* 0x000fea0003800200 */
.L_x_335:
        /* <DEDUP_REMOVED lines=16> */
.L_x_341:
        /* <DEDUP_REMOVED lines=9> */
.L_x_340:
[----:B------:R-:W-:Y:S05]  /*0370*/  BSYNC.RECONVERGENT B2 ;  /* 0x0000000000027941 */ /* 0x000fea0003800200 */
.L_x_339:
        /* <DEDUP_REMOVED lines=8> */
.L_x_344:
        /* <DEDUP_REMOVED lines=35> */
.L_x_343:
[----:B------:R-:W-:Y:S05]  /*0630*/  BSYNC.RECONVERGENT B2 ;  /* 0x0000000000027941 */ /* 0x000fea0003800200 */
.L_x_342:
        /* <DEDUP_REMOVED lines=22> */
.L_x_346:
[----:B------:R-:W-:Y:S05]  /*07a0*/  BSYNC.RECONVERGENT B2 ;  /* 0x0000000000027941 */ /* 0x000fea0003800200 */
.L_x_345:
        /* <DEDUP_REMOVED lines=10> */
.L_x_338:
[----:B------:R-:W-:Y:S05]  /*0850*/  BSYNC.RECONVERGENT B1 ;  /* 0x0000000000017941 */ /* 0x000fea0003800200 */
.L_x_337:
        /* <DEDUP_REMOVED lines=43> */
.L_x_347:
        /* <DEDUP_REMOVED lines=59> */
.L_x_334:
        /* <DEDUP_REMOVED lines=22> */
.L_x_351:
        /* <DEDUP_REMOVED lines=21> */
.L_x_349:
        /* <DEDUP_REMOVED lines=20> */
.L_x_355:
        /* <DEDUP_REMOVED lines=8> */
.L_x_354:
[----:B------:R-:W-:Y:S05]  /*1330*/  BSYNC.RECONVERGENT B2 ;  /* 0x0000000000027941 */ /* 0x000fea0003800200 */
.L_x_353:
        /* <DEDUP_REMOVED lines=16> */
.L_x_358:
        /* <DEDUP_REMOVED lines=39> */
.L_x_357:
[----:B------:R-:W-:Y:S05]  /*16b0*/  BSYNC.RECONVERGENT B2 ;  /* 0x0000000000027941 */ /* 0x000fea0003800200 */
.L_x_356:
        /* <DEDUP_REMOVED lines=27> */
.L_x_360:
[----:B------:R-:W-:Y:S05]  /*1870*/  BSYNC.RECONVERGENT B2 ;  /* 0x0000000000027941 */ /* 0x000fea0003800200 */
.L_x_359:
        /* <DEDUP_REMOVED lines=10> */
.L_x_352:
[----:B------:R-:W-:Y:S05]  /*1920*/  BSYNC.RECONVERGENT B1 ;  /* 0x0000000000017941 */ /* 0x000fea0003800200 */
.L_x_350:
        /* <DEDUP_REMOVED lines=39> */
.L_x_333:
        /* <DEDUP_REMOVED lines=12> */
.L_x_363:
[----:B------:R-:W-:Y:S05]  /*1c60*/  BSYNC.RECONVERGENT B1 ;  /* 0x0000000000017941 */ /* 0x000fea0003800200 */
.L_x_362:
        /* <DEDUP_REMOVED lines=16> */
.L_x_368:
        /* <DEDUP_REMOVED lines=9> */
.L_x_367:
[----:B------:R-:W-:Y:S05]  /*1e00*/  BSYNC.RECONVERGENT B2 ;  /* 0x0000000000027941 */ /* 0x000fea0003800200 */
.L_x_366:
        /* <DEDUP_REMOVED lines=8> */
.L_x_371:
        /* <DEDUP_REMOVED lines=35> */
.L_x_370:
[----:B------:R-:W-:Y:S05]  /*20c0*/  BSYNC.RECONVERGENT B2 ;  /* 0x0000000000027941 */ /* 0x000fea0003800200 */
.L_x_369:
        /* <DEDUP_REMOVED lines=22> */
.L_x_373:
[----:B------:R-:W-:Y:S05]  /*2230*/  BSYNC.RECONVERGENT B2 ;  /* 0x0000000000027941 */ /* 0x000fea0003800200 */
.L_x_372:
        /* <DEDUP_REMOVED lines=10> */
.L_x_365:
[----:B------:R-:W-:Y:S05]  /*22e0*/  BSYNC.RECONVERGENT B1 ;  /* 0x0000000000017941 */ /* 0x000fea0003800200 */
.L_x_364:
        /* <DEDUP_REMOVED lines=43> */
.L_x_374:
        /* <DEDUP_REMOVED lines=59> */
.L_x_361:
        /* <DEDUP_REMOVED lines=33> */
.L_x_377:
        /* <DEDUP_REMOVED lines=33> */
.L_x_375:
        /* <DEDUP_REMOVED lines=20> */
.L_x_381:
        /* <DEDUP_REMOVED lines=8> */
.L_x_380:
[----:B------:R-:W-:Y:S05]  /*2f30*/  BSYNC.RECONVERGENT B2 ;  /* 0x0000000000027941 */ /* 0x000fea0003800200 */
.L_x_379:
        /* <DEDUP_REMOVED lines=16> */
.L_x_384:
        /* <DEDUP_REMOVED lines=39> */
.L_x_383:
[----:B------:R-:W-:Y:S05]  /*32b0*/  BSYNC.RECONVERGENT B2 ;  /* 0x0000000000027941 */ /* 0x000fea0003800200 */
.L_x_382:
        /* <DEDUP_REMOVED lines=27> */
.L_x_386:
[----:B------:R-:W-:Y:S05]  /*3470*/  BSYNC.RECONVERGENT B2 ;  /* 0x0000000000027941 */ /* 0x000fea0003800200 */
.L_x_385:
        /* <DEDUP_REMOVED lines=10> */
.L_x_378:
[----:B------:R-:W-:Y:S05]  /*3520*/  BSYNC.RECONVERGENT B1 ;  /* 0x0000000000017941 */ /* 0x000fea0003800200 */
.L_x_376:
        /* <DEDUP_REMOVED lines=39> */
.L_x_348:
[----:B------:R-:W-:Y:S05]  /*37a0*/  BSYNC.RECONVERGENT B0 ;  /* 0x0000000000007941 */ /* 0x000fea0003800200 */
.L_x_332:
[----:B------:R-:W-:Y:S05]  /*37b0*/  @P0 EXIT ;  /* 0x000000000000094d */ /* 0x000fea0003800000 */
[----:B0-23--:R-:W0:Y:S01]  /*37c0*/  LDC.64 R2, c[0x0][0x388] ;  /* 0x0000e200ff027b82 */ /* 0x00de220000000a00 */
[----:B------:R-:W1:Y:S02]  /*37d0*/  LDCU UR4, c[0x0][0x398] ;  /* 0x00007300ff0477ac */ /* 0x000e640008000800 */
[----:B-1--4-:R-:W-:-:S05]  /*37e0*/  VIMNMX R5, PT, PT, R5, UR4, !PT ;  /* 0x0000000405057c48 */ /* 0x012fca000ffe0100 */
[----:B0-----:R-:W-:Y:S01]  /*37f0*/  STG.E desc[UR6][R2.64], R5 ;  /* 0x0000000502007986 */ /* 0x001fe2000c101906 */
[----:B------:R-:W-:Y:S05]  /*3800*/  EXIT ;  /* 0x000000000000794d */ /* 0x000fea0003800000 */
.L_x_387:
        /* <DEDUP_REMOVED lines=15> */
.L_x_487:


//--------------------- .text._ZN3cub18CUB_300001_SM_10006detail6reduce18DeviceReduceKernelINS2_10policy_hubIijN4cuda3__47maximumIiEEE10Policy1000EN6thrust24THRUST_300001_SM_1000_NS6detail15normal_iteratorINSC_10device_ptrIiEEEEjS8_iNS5_3std3__410__identityEEEvT0_PT3_T1_NS0_13GridEvenShareISO_EET2_T4_ --------------------------
	.section	.text._ZN3cub18CUB_300001_SM_10006detail6reduce18DeviceReduceKernelINS2_10policy_hubIijN4cuda3__47maximumIiEEE10Policy1000EN6thrust24THRUST_300001_SM_1000_NS6detail15normal_iteratorINSC_10device_ptrIiEEEEjS8_iNS5_3std3__410__identityEEEvT0_PT3_T1_NS0_13GridEvenShareISO_EET2_T4_,"ax",@progbits
	.align	128
        .global         _ZN3cub18CUB_300001_SM_10006detail6reduce18DeviceReduceKernelINS2_10policy_hubIijN4cuda3__47maximumIiEEE10Policy1000EN6thrust24THRUST_300001_SM_1000_NS6detail15normal_iteratorINSC_10device_ptrIiEEEEjS8_iNS5_3std3__410__identityEEEvT0_PT3_T1_NS0_13GridEvenShareISO_EET2_T4_
        .type           _ZN3cub18CUB_300001_SM_10006detail6reduce18DeviceReduceKernelINS2_10policy_hubIijN4cuda3__47maximumIiEEE10Policy1000EN6thrust24THRUST_300001_SM_1000_NS6detail15normal_iteratorINSC_10device_ptrIiEEEEjS8_iNS5_3std3__410__identityEEEvT0_PT3_T1_NS0_13GridEvenShareISO_EET2_T4_,@function
        .size           _ZN3cub18CUB_300001_SM_10006detail6reduce18DeviceReduceKernelINS2_10policy_hubIijN4cuda3__47maximumIiEEE10Policy1000EN6thrust24THRUST_300001_SM_1000_NS6detail15normal_iteratorINSC_10device_ptrIiEEEEjS8_iNS5_3std3__410__identityEEEvT0_PT3_T1_NS0_13GridEvenShareISO_EET2_T4_,(.L_x_488 - _ZN3cub18CUB_300001_SM_10006detail6reduce18DeviceReduceKernelINS2_10policy_hubIijN4cuda3__47maximumIiEEE10Policy1000EN6thrust24THRUST_300001_SM_1000_NS6detail15normal_iteratorINSC_10device_ptrIiEEEEjS8_iNS5_3std3__410__identityEEEvT0_PT3_T1_NS0_13GridEvenShareISO_EET2_T4_)
        .other          _ZN3cub18CUB_300001_SM_10006detail6reduce18DeviceReduceKernelINS2_10policy_hubIijN4cuda3__47maximumIiEEE10Policy1000EN6thrust24THRUST_300001_SM_1000_NS6detail15normal_iteratorINSC_10device_ptrIiEEEEjS8_iNS5_3std3__410__identityEEEvT0_PT3_T1_NS0_13GridEvenShareISO_EET2_T4_,@"STO_CUDA_ENTRY STV_DEFAULT"
_ZN3cub18CUB_300001_SM_10006detail6reduce18DeviceReduceKernelINS2_10policy_hubIijN4cuda3__47maximumIiEEE10Policy1000EN6thrust24THRUST_300001_SM_1000_NS6detail15normal_iteratorINSC_10device_ptrIiEEEEjS8_iNS5_3std3__410__identityEEEvT0_PT3_T1_NS0_13GridEvenShareISO_EET2_T4_:
.text._ZN3cub18CUB_300001_SM_10006detail6reduce18DeviceReduceKernelINS2_10policy_hubIijN4cuda3__47maximumIiEEE10Policy1000EN6thrust24THRUST_300001_SM_1000_NS6detail15normal_iteratorINSC_10device_ptrIiEEEEjS8_iNS5_3std3__410__identityEEEvT0_PT3_T1_NS0_13GridEvenShareISO_EET2_T4_:
[----:B------:R-:W-:Y:S01]  /*0000*/  LDC R1, c[0x0][0x37c] ;  /* 0x0000df00ff017b82 */ /* 0x000fe20000000800 */
[----:B------:R-:W0:Y:S07]  /*0010*/  S2R R3, SR_CTAID.X ;  /* 0x0000000000037919 */ /* 0x000e2e0000002500 */
[----:B------:R-:W1:Y:S01]  /*0020*/  LDC.64 R8, c[0x0][0x3a8] ;  /* 0x0000ea00ff087b82 */ /* 0x000e620000000a00 */
[----:B------:R-:W2:Y:S01]  /*0030*/  LDCU.64 UR6, c[0x0][0x358] ;  /* 0x00006b00ff0677ac */ /* 0x000ea20008000a00 */
[----:B------:R-:W-:Y:S01]  /*0040*/  BSSY.RECONVERGENT B0, `(.L_x_388) ;  /* 0x0000228000007945 */ /* 0x000fe20003800200 */
[----:B-1----:R-:W-:-:S02]  /*0050*/  IMAD.SHL.U32 R13, R9, 0x1000, RZ ;  /* 0x00001000090d7824 */ /* 0x002fc400078e00ff */
[----:B0-----:R-:W-:-:S05]  /*0060*/  IMAD R0, R3, -0x1000, R8 ;  /* 0xfffff00003007824 */ /* 0x001fca00078e0208 */
[----:B------:R-:W-:-:S13]  /*0070*/  ISETP.GT.U32.AND P0, PT, R0, 0xfff, PT ;  /* 0x00000fff0000780c */ /* 0x000fda0003f04070 */
[----:B--2---:R-:W-:Y:S05]  /*0080*/  @P0 BRA `(.L_x_389) ;  /* 0x0000001000280947 */ /* 0x004fea0003800000 */
[----:B------:R-:W0:Y:S01]  /*0090*/  S2R R2, SR_TID.X ;  /* 0x0000000000027919 */ /* 0x000e220000002100 */
[----:B------:R-:W-:Y:S01]  /*00a0*/  BSSY.RECONVERGENT B1, `(.L_x_390) ;  /* 0x000000a000017945 */ /* 0x000fe20003800200 */
[----:B------:R-:W-:Y:S01]  /*00b0*/  IMAD.MOV.U32 R14, RZ, RZ, RZ ;  /* 0x000000ffff0e7224 */ /* 0x000fe200078e00ff */
[----:B0-----:R-:W-:Y:S01]  /*00c0*/  ISETP.GE.U32.AND P0, PT, R2, R0, PT ;  /* 0x000000000200720c */ /* 0x001fe20003f06070 */
[----:B------:R-:W-:-:S12]  /*00d0*/  IMAD.MOV.U32 R4, RZ, RZ, R2 ;  /* 0x000000ffff047224 */ /* 0x000fd800078e0002 */
[----:B------:R-:W-:Y:S05]  /*00e0*/  @P0 BRA `(.L_x_391) ;  /* 0x0000000000140947 */ /* 0x000fea0003800000 */
[----:B------:R-:W0:Y:S01]  /*00f0*/  LDC.64 R14, c[0x0][0x380] ;  /* 0x0000e000ff0e7b82 */ /* 0x000e220000000a00 */
[----:B------:R-:W-:-:S04]  /*0100*/  IMAD R5, R3, 0x1000, R2 ;  /* 0x0000100003057824 */ /* 0x000fc800078e0202 */
[----:B0-----:R-:W-:-:S06]  /*0110*/  IMAD.WIDE.U32 R14, R5, 0x4, R14 ;  /* 0x00000004050e7825 */ /* 0x001fcc00078e000e */
[----:B------:R0:W5:Y:S01]  /*0120*/  LDG.E R14, desc[UR6][R14.64] ;  /* 0x000000060e0e7981 */ /* 0x000162000c1e1900 */
[----:B------:R-:W-:-:S07]  /*0130*/  VIADD R4, R2, 0x100 ;  /* 0x0000010002047836 */ /* 0x000fce0000000000 */
.L_x_391:
[----:B------:R-:W-:Y:S05]  /*0140*/  BSYNC.RECONVERGENT B1 ;  /* 0x0000000000017941 */ /* 0x000fea0003800200 */
.L_x_390:
[----:B------:R-:W-:Y:S01]  /*0150*/  ISETP.GE.U32.AND P0, PT, R4, R0, PT ;  /* 0x000000000400720c */ /* 0x000fe20003f06070 */
[----:B------:R-:W-:-:S12]  /*0160*/  BSSY.RECONVERGENT B1, `(.L_x_392) ;  /* 0x0000097000017945 */ /* 0x000fd80003800200 */
[----:B------:R-:W-:Y:S05]  /*0170*/  @P0 BRA `(.L_x_393) ;  /* 0x0000000800540947 */ /* 0x000fea0003800000 */
[----:B------:R-:W-:Y:S01]  /*0180*/  LOP3.LUT R5, RZ, R4, RZ, 0x33, !PT ;  /* 0x00000004ff057212 */ /* 0x000fe200078e33ff */
[----:B------:R-:W-:Y:S04]  /*0190*/  BSSY.RECONVERGENT B2, `(.L_x_394) ;  /* 0x000004b000027945 */ /* 0x000fe80003800200 */
[----:B------:R-:W-:-:S04]  /*01a0*/  IMAD.IADD R8, R5, 0x1, R8 ;  /* 0x0000000105087824 */ /* 0x000fc800078e0208 */
[----:B------:R-:W-:-:S05]  /*01b0*/  IMAD R8, R3, -0x1000, R8 ;  /* 0xfffff00003087824 */ /* 0x000fca00078e0208 */
[C---:B------:R-:W-:Y:S02]  /*01c0*/  ISETP.GE.U32.AND P0, PT, R8.reuse, 0xf00, PT ;  /* 0x00000f000800780c */ /* 0x040fe40003f06070 */
[----:B------:R-:W-:-:S04]  /*01d0*/  LEA.HI R5, R8, 0x1, RZ, 0x18 ;  /* 0x0000000108057811 */ /* 0x000fc800078fc0ff */
[----:B------:R-:W-:-:S07]  /*01e0*/  LOP3.LUT R6, R5, 0xf, RZ, 0xc0, !PT ;  /* 0x0000000f05067812 */ /* 0x000fce00078ec0ff */
[----:B------:R-:W-:Y:S05]  /*01f0*/  @!P0 BRA `(.L_x_395) ;  /* 0x0000000400108947 */ /* 0x000fea0003800000 */
[----:B------:R-:W-:Y:S01]  /*0200*/  LOP3.LUT R9, R5, 0x1fffff0, RZ, 0xc0, !PT ;  /* 0x01fffff005097812 */ /* 0x000fe200078ec0ff */
[----:B------:R-:W-:Y:S01]  /*0210*/  BSSY.RECONVERGENT B3, `(.L_x_396) ;  /* 0x0000041000037945 */ /* 0x000fe20003800200 */
[----:B------:R-:W-:Y:S01]  /*0220*/  LOP3.LUT R8, R4, 0x800, RZ, 0xfc, !PT ;  /* 0x0000080004087812 */ /* 0x000fe200078efcff */
[----:B------:R-:W-:Y:S02]  /*0230*/  IMAD R4, R3, 0x1000, R4 ;  /* 0x0000100003047824 */ /* 0x000fe400078e0204 */
[----:B------:R-:W-:-:S07]  /*0240*/  IMAD.MOV R9, RZ, RZ, -R9 ;  /* 0x000000ffff097224 */ /* 0x000fce00078e0a09 */
.L_x_397:
[----:B------:R-:W1:Y:S01]  /*0250*/  LDC.64 R12, c[0x0][0x380] ;  /* 0x0000e000ff0c7b82 */ /* 0x000e620000000a00 */
[C---:B------:R-:W-:Y:S02]  /*0260*/  VIADD R17, R4.reuse, 0x100 ;  /* 0x0000010004117836 */ /* 0x040fe40000000000 */
[----:B-1----:R-:W-:-:S04]  /*0270*/  IMAD.WIDE.U32 R26, R4, 0x4, R12 ;  /* 0x00000004041a7825 */ /* 0x002fc800078e000c */
[--C-:B------:R-:W-:Y:S02]  /*0280*/  IMAD.WIDE.U32 R16, R17, 0x4, R12.reuse ;  /* 0x0000000411107825 */ /* 0x100fe400078e000c */
[----:B------:R-:W2:Y:S04]  /*0290*/  LDG.E R26, desc[UR6][R26.64] ;  /* 0x000000061a1a7981 */ /* 0x000ea8000c1e1900 */
[----:B0-----:R0:W2:Y:S01]  /*02a0*/  LDG.E R15, desc[UR6][R16.64] ;  /* 0x00000006100f7981 */ /* 0x0010a2000c1e1900 */
[C---:B------:R-:W-:Y:S02]  /*02b0*/  VIADD R29, R4.reuse, 0x200 ;  /* 0x00000200041d7836 */ /* 0x040fe40000000000 */
[----:B------:R-:W-:Y:S02]  /*02c0*/  VIADD R23, R4, 0x600 ;  /* 0x0000060004177836 */ /* 0x000fe40000000000 */
[----:B------:R-:W-:-:S04]  /*02d0*/  IMAD.WIDE.U32 R28, R29, 0x4, R12 ;  /* 0x000000041d1c7825 */ /* 0x000fc800078e000c */
[----:B------:R-:W-:Y:S01]  /*02e0*/  VIADD R11, R4, 0x300 ;  /* 0x00000300040b7836 */ /* 0x000fe20000000000 */
[----:B------:R1:W3:Y:S01]  /*02f0*/  LDG.E R25, desc[UR6][R28.64] ;  /* 0x000000061c197981 */ /* 0x0002e2000c1e1900 */
[----:B0-----:R-:W-:-:S04]  /*0300*/  IMAD.WIDE.U32 R16, R23, 0x4, R12 ;  /* 0x0000000417107825 */ /* 0x001fc800078e000c */
[C---:B------:R-:W-:Y:S01]  /*0310*/  VIADD R19, R4.reuse, 0x400 ;  /* 0x0000040004137836 */ /* 0x040fe20000000000 */
[----:B------:R0:W4:Y:S01]  /*0320*/  LDG.E R22, desc[UR6][R16.64] ;  /* 0x0000000610167981 */ /* 0x000122000c1e1900 */
[C---:B------:R-:W-:Y:S02]  /*0330*/  VIADD R21, R4.reuse, 0x500 ;  /* 0x0000050004157836 */ /* 0x040fe40000000000 */
[C---:B------:R-:W-:Y:S02]  /*0340*/  VIADD R27, R4.reuse, 0x700 ;  /* 0x00000700041b7836 */ /* 0x040fe40000000000 */
[----:B-1----:R-:W-:Y:S02]  /*0350*/  VIADD R29, R4, 0x800 ;  /* 0x00000800041d7836 */ /* 0x002fe40000000000 */
[----:B------:R-:W-:-:S04]  /*0360*/  IMAD.WIDE.U32 R10, R11, 0x4, R12 ;  /* 0x000000040b0a7825 */ /* 0x000fc800078e000c */
[--C-:B------:R-:W-:Y:S01]  /*0370*/  IMAD.WIDE.U32 R18, R19, 0x4, R12.reuse ;  /* 0x0000000413127825 */ /* 0x100fe200078e000c */
[----:B------:R1:W3:Y:S03]  /*0380*/  LDG.E R7, desc[UR6][R10.64] ;  /* 0x000000060a077981 */ /* 0x0002e6000c1e1900 */
[--C-:B------:R-:W-:Y:S01]  /*0390*/  IMAD.WIDE.U32 R20, R21, 0x4, R12.reuse ;  /* 0x0000000415147825 */ /* 0x100fe200078e000c */
[----:B------:R-:W4:Y:S03]  /*03a0*/  LDG.E R24, desc[UR6][R18.64] ;  /* 0x0000000612187981 */ /* 0x000f26000c1e1900 */
[--C-:B0-----:R-:W-:Y:S01]  /*03b0*/  IMAD.WIDE.U32 R16, R27, 0x4, R12.reuse ;  /* 0x000000041b107825 */ /* 0x101fe200078e000c */
[----:B------:R0:W4:Y:S03]  /*03c0*/  LDG.E R23, desc[UR6][R20.64] ;  /* 0x0000000614177981 */ /* 0x000126000c1e1900 */
[----:B------:R-:W-:Y:S01]  /*03d0*/  IMAD.WIDE.U32 R28, R29, 0x4, R12 ;  /* 0x000000041d1c7825 */ /* 0x000fe200078e000c */
[----:B------:R-:W4:Y:S03]  /*03e0*/  LDG.E R19, desc[UR6][R16.64] ;  /* 0x0000000610137981 */ /* 0x000f26000c1e1900 */
[----:B------:R-:W-:-:S02]  /*03f0*/  VIADD R27, R4, 0xa00 ;  /* 0x00000a00041b7836 */ /* 0x000fc40000000000 */
[----:B-1----:R-:W-:Y:S01]  /*0400*/  VIADD R11, R4, 0x900 ;  /* 0x00000900040b7836 */ /* 0x002fe20000000000 */
[----:B------:R1:W4:Y:S01]  /*0410*/  LDG.E R18, desc[UR6][R28.64] ;  /* 0x000000061c127981 */ /* 0x000322000c1e1900 */
[----:B0-----:R-:W-:-:S04]  /*0420*/  IMAD.WIDE.U32 R20, R27, 0x4, R12 ;  /* 0x000000041b147825 */ /* 0x001fc800078e000c */
[----:B------:R-:W-:Y:S02]  /*0430*/  VIADD R27, R4, 0xb00 ;  /* 0x00000b00041b7836 */ /* 0x000fe40000000000 */
[----:B------:R-:W-:-:S04]  /*0440*/  IMAD.WIDE.U32 R10, R11, 0x4, R12 ;  /* 0x000000040b0a7825 */ /* 0x000fc800078e000c */
[----:B-1----:R-:W-:Y:S02]  /*0450*/  VIADD R29, R4, 0xc00 ;  /* 0x00000c00041d7836 */ /* 0x002fe40000000000 */
[----:B------:R-:W4:Y:S02]  /*0460*/  LDG.E R11, desc[UR6][R10.64] ;  /* 0x000000060a0b7981 */ /* 0x000f24000c1e1900 */
[----:B------:R-:W-:-:S06]  /*0470*/  IMAD.WIDE.U32 R16, R29, 0x4, R12 ;  /* 0x000000041d107825 */ /* 0x000fcc00078e000c */
[----:B------:R0:W4:Y:S04]  /*0480*/  LDG.E R16, desc[UR6][R16.64] ;  /* 0x0000000610107981 */ /* 0x000128000c1e1900 */
[----:B------:R1:W4:Y:S01]  /*0490*/  LDG.E R10, desc[UR6][R20.64] ;  /* 0x00000006140a7981 */ /* 0x000322000c1e1900 */
[----:B0-----:R-:W-:Y:S01]  /*04a0*/  VIADD R17, R4, 0xf00 ;  /* 0x00000f0004117836 */ /* 0x001fe20000000000 */
[----:B--2--5:R-:W-:Y:S01]  /*04b0*/  VIMNMX3 R26, R14, R26, R15, !PT ;  /* 0x0000001a0e1a720f */ /* 0x024fe2000780010f */
[----:B------:R-:W-:-:S04]  /*04c0*/  IMAD.WIDE.U32 R14, R27, 0x4, R12 ;  /* 0x000000041b0e7825 */ /* 0x000fc800078e000c */
[----:B------:R-:W-:Y:S02]  /*04d0*/  VIADD R27, R4, 0xd00 ;  /* 0x00000d00041b7836 */ /* 0x000fe40000000000 */
[----:B------:R-:W2:Y:S02]  /*04e0*/  LDG.E R15, desc[UR6][R14.64] ;  /* 0x000000060e0f7981 */ /* 0x000ea4000c1e1900 */
[----:B------:R-:W-:-:S04]  /*04f0*/  IMAD.WIDE.U32 R28, R27, 0x4, R12 ;  /* 0x000000041b1c7825 */ /* 0x000fc800078e000c */
[----:B------:R-:W-:Y:S02]  /*0500*/  VIADD R27, R4, 0xe00 ;  /* 0x00000e00041b7836 */ /* 0x000fe40000000000 */
[----:B------:R-:W2:Y:S02]  /*0510*/  LDG.E R29, desc[UR6][R28.64] ;  /* 0x000000061c1d7981 */ /* 0x000ea4000c1e1900 */
[----:B-1----:R-:W-:-:S04]  /*0520*/  IMAD.WIDE.U32 R20, R27, 0x4, R12 ;  /* 0x000000041b147825 */ /* 0x002fc800078e000c */
[----:B------:R-:W-:Y:S02]  /*0530*/  IMAD.WIDE.U32 R12, R17, 0x4, R12 ;  /* 0x00000004110c7825 */ /* 0x000fe400078e000c */
[----:B------:R-:W2:Y:S04]  /*0540*/  LDG.E R20, desc[UR6][R20.64] ;  /* 0x0000000614147981 */ /* 0x000ea8000c1e1900 */
[----:B------:R-:W2:Y:S01]  /*0550*/  LDG.E R12, desc[UR6][R12.64] ;  /* 0x000000060c0c7981 */ /* 0x000ea2000c1e1900 */
[----:B---3--:R-:W-:Y:S01]  /*0560*/  VIMNMX3 R7, R26, R25, R7, !PT ;  /* 0x000000191a07720f */ /* 0x008fe20007800107 */
[----:B------:R-:W-:-:S03]  /*0570*/  VIADD R9, R9, 0x10 ;  /* 0x0000001009097836 */ /* 0x000fc60000000000 */
[----:B----4-:R-:W-:Y:S02]  /*0580*/  VIMNMX3 R7, R7, R24, R23, !PT ;  /* 0x000000180707720f */ /* 0x010fe40007800117 */
[----:B------:R-:W-:Y:S02]  /*0590*/  ISETP.NE.AND P0, PT, R9, RZ, PT ;  /* 0x000000ff0900720c */ /* 0x000fe40003f05270 */
[----:B------:R-:W-:Y:S01]  /*05a0*/  VIMNMX3 R7, R7, R22, R19, !PT ;  /* 0x000000160707720f */ /* 0x000fe20007800113 */
[----:B------:R-:W-:Y:S02]  /*05b0*/  VIADD R8, R8, 0x1000 ;  /* 0x0000100008087836 */ /* 0x000fe40000000000 */
[----:B------:R-:W-:Y:S01]  /*05c0*/  VIADD R4, R4, 0x1000 ;  /* 0x0000100004047836 */ /* 0x000fe20000000000 */
[----:B------:R-:W-:-:S04]  /*05d0*/  VIMNMX3 R7, R7, R18, R11, !PT ;  /* 0x000000120707720f */ /* 0x000fc8000780010b */
[----:B--2---:R-:W-:-:S04]  /*05e0*/  VIMNMX3 R7, R7, R10, R15, !PT ;  /* 0x0000000a0707720f */ /* 0x004fc8000780010f */
[----:B------:R-:W-:-:S04]  /*05f0*/  VIMNMX3 R7, R7, R16, R29, !PT ;  /* 0x000000100707720f */ /* 0x000fc8000780011d */
[----:B------:R-:W-:Y:S01]  /*0600*/  VIMNMX3 R14, R7, R20, R12, !PT ;  /* 0x00000014070e720f */ /* 0x000fe2000780010c */
[----:B------:R-:W-:Y:S06]  /*0610*/  @P0 BRA `(.L_x_397) ;  /* 0xfffffffc000c0947 */ /* 0x000fec000383ffff */
[----:B------:R-:W-:Y:S05]  /*0620*/  BSYNC.RECONVERGENT B3 ;  /* 0x0000000000037941 */ /* 0x000fea0003800200 */
.L_x_396:
[----:B------:R-:W-:-:S07]  /*0630*/  VIADD R4, R8, 0xfffff800 ;  /* 0xfffff80008047836 */ /* 0x000fce0000000000 */
.L_x_395:
[----:B------:R-:W-:Y:S05]  /*0640*/  BSYNC.RECONVERGENT B2 ;  /* 0x0000000000027941 */ /* 0x000fea0003800200 */
.L_x_394:
[----:B------:R-:W-:-:S13]  /*0650*/  ISETP.NE.AND P0, PT, R6, RZ, PT ;  /* 0x000000ff0600720c */ /* 0x000fda0003f05270 */
[----:B------:R-:W-:Y:S05]  /*0660*/  @!P0 BRA `(.L_x_393) ;  /* 0x0000000400188947 */ /* 0x000fea0003800000 */
[----:B------:R-:W-:Y:S01]  /*0670*/  ISETP.GE.U32.AND P0, PT, R6, 0x8, PT ;  /* 0x000000080600780c */ /* 0x000fe20003f06070 */
[----:B------:R-:W-:Y:S01]  /*0680*/  BSSY.RECONVERGENT B2, `(.L_x_398) ;  /* 0x0000022000027945 */ /* 0x000fe20003800200 */
[----:B------:R-:W-:-:S04]  /*0690*/  LOP3.LUT R24, R5, 0x7, RZ, 0xc0, !PT ;  /* 0x0000000705187812 */ /* 0x000fc800078ec0ff */
[----:B------:R-:W-:-:S07]  /*06a0*/  ISETP.NE.AND P1, PT, R24, RZ, PT ;  /* 0x000000ff1800720c */ /* 0x000fce0003f25270 */
[----:B------:R-:W-:Y:S06]  /*06b0*/  @!P0 BRA `(.L_x_399) ;  /* 0x0000000000788947 */ /* 0x000fec0003800000 */
[----:B------:R-:W1:Y:S01]  /*06c0*/  LDC.64 R10, c[0x0][0x380] ;  /* 0x0000e000ff0a7b82 */ /* 0x000e620000000a00 */
[----:B------:R-:W-:-:S05]  /*06d0*/  LEA R27, R3, R4, 0xc ;  /* 0x00000004031b7211 */ /* 0x000fca00078e60ff */
[C---:B------:R-:W-:Y:S02]  /*06e0*/  VIADD R21, R27.reuse, 0x100 ;  /* 0x000001001b157836 */ /* 0x040fe40000000000 */
[C---:B------:R-:W-:Y:S02]  /*06f0*/  VIADD R17, R27.reuse, 0x300 ;  /* 0x000003001b117836 */ /* 0x040fe40000000000 */
[C---:B------:R-:W-:Y:S02]  /*0700*/  VIADD R23, R27.reuse, 0x200 ;  /* 0x000002001b177836 */ /* 0x040fe40000000000 */
[C---:B------:R-:W-:Y:S02]  /*0710*/  VIADD R7, R27.reuse, 0x400 ;  /* 0x000004001b077836 */ /* 0x040fe40000000000 */
[C---:B------:R-:W-:Y:S02]  /*0720*/  VIADD R9, R27.reuse, 0x500 ;  /* 0x000005001b097836 */ /* 0x040fe40000000000 */
[----:B------:R-:W-:-:S02]  /*0730*/  VIADD R25, R27, 0x600 ;  /* 0x000006001b197836 */ /* 0x000fc40000000000 */
[----:B-1----:R-:W-:-:S04]  /*0740*/  IMAD.WIDE.U32 R12, R27, 0x4, R10 ;  /* 0x000000041b0c7825 */ /* 0x002fc800078e000a */
[--C-:B------:R-:W-:Y:S01]  /*0750*/  IMAD.WIDE.U32 R20, R21, 0x4, R10.reuse ;  /* 0x0000000415147825 */ /* 0x100fe200078e000a */
[----:B0-----:R0:W2:Y:S03]  /*0760*/  LDG.E R15, desc[UR6][R12.64] ;  /* 0x000000060c0f7981 */ /* 0x0010a6000c1e1900 */
[--C-:B------:R-:W-:Y:S01]  /*0770*/  IMAD.WIDE.U32 R16, R17, 0x4, R10.reuse ;  /* 0x0000000411107825 */ /* 0x100fe200078e000a */
[----:B------:R-:W2:Y:S03]  /*0780*/  LDG.E R18, desc[UR6][R20.64] ;  /* 0x0000000614127981 */ /* 0x000ea6000c1e1900 */
[----:B------:R-:W-:Y:S02]  /*0790*/  IMAD.WIDE.U32 R22, R23, 0x4, R10 ;  /* 0x0000000417167825 */ /* 0x000fe400078e000a */
[----:B------:R-:W3:Y:S02]  /*07a0*/  LDG.E R16, desc[UR6][R16.64] ;  /* 0x0000000610107981 */ /* 0x000ee4000c1e1900 */
[----:B------:R-:W-:-:S02]  /*07b0*/  VIADD R27, R27, 0x700 ;  /* 0x000007001b1b7836 */ /* 0x000fc40000000000 */
[--C-:B------:R-:W-:Y:S01]  /*07c0*/  IMAD.WIDE.U32 R6, R7, 0x4, R10.reuse ;  /* 0x0000000407067825 */ /* 0x100fe200078e000a */
[----:B------:R-:W3:Y:S03]  /*07d0*/  LDG.E R19, desc[UR6][R22.64] ;  /* 0x0000000616137981 */ /* 0x000ee6000c1e1900 */
[--C-:B------:R-:W-:Y:S02]  /*07e0*/  IMAD.WIDE.U32 R8, R9, 0x4, R10.reuse ;  /* 0x0000000409087825 */ /* 0x100fe400078e000a */
[----:B------:R-:W4:Y:S02]  /*07f0*/  LDG.E R7, desc[UR6][R6.64] ;  /* 0x0000000606077981 */ /* 0x000f24000c1e1900 */
[--C-:B0-----:R-:W-:Y:S02]  /*0800*/  IMAD.WIDE.U32 R12, R25, 0x4, R10.reuse ;  /* 0x00000004190c7825 */ /* 0x101fe400078e000a */
[----:B------:R-:W4:Y:S02]  /*0810*/  LDG.E R8, desc[UR6][R8.64] ;  /* 0x0000000608087981 */ /* 0x000f24000c1e1900 */
[----:B------:R-:W-:-:S02]  /*0820*/  IMAD.WIDE.U32 R10, R27, 0x4, R10 ;  /* 0x000000041b0a7825 */ /* 0x000fc400078e000a */
[----:B------:R-:W4:Y:S04]  /*0830*/  LDG.E R13, desc[UR6][R12.64] ;  /* 0x000000060c0d7981 */ /* 0x000f28000c1e1900 */
[----:B------:R-:W4:Y:S01]  /*0840*/  LDG.E R10, desc[UR6][R10.64] ;  /* 0x000000060a0a7981 */ /* 0x000f22000c1e1900 */
[----:B------:R-:W-:Y:S01]  /*0850*/  VIADD R4, R4, 0x800 ;  /* 0x0000080004047836 */ /* 0x000fe20000000000 */
[----:B--2--5:R-:W-:-:S04]  /*0860*/  VIMNMX3 R18, R14, R15, R18, !PT ;  /* 0x0000000f0e12720f */ /* 0x024fc80007800112 */
[----:B---3--:R-:W-:-:S04]  /*0870*/  VIMNMX3 R18, R18, R19, R16, !PT ;  /* 0x000000131212720f */ /* 0x008fc80007800110 */
[----:B----4-:R-:W-:-:S04]  /*0880*/  VIMNMX3 R18, R18, R7, R8, !PT ;  /* 0x000000071212720f */ /* 0x010fc80007800108 */
[----:B------:R-:W-:-:S07]  /*0890*/  VIMNMX3 R14, R18, R13, R10, !PT ;  /* 0x0000000d120e720f */ /* 0x000fce000780010a */
.L_x_399:
[----:B------:R-:W-:Y:S05]  /*08a0*/  BSYNC.RECONVERGENT B2 ;  /* 0x0000000000027941 */ /* 0x000fea0003800200 */
.L_x_398:
[----:B------:R-:W-:Y:S05]  /*08b0*/  @!P1 BRA `(.L_x_393) ;  /* 0x0000000000849947 */ /* 0x000fea0003800000 */
[----:B------:R-:W-:Y:S01]  /*08c0*/  ISETP.GE.U32.AND P0, PT, R24, 0x4, PT ;  /* 0x000000041800780c */ /* 0x000fe20003f06070 */
[----:B------:R-:W-:Y:S01]  /*08d0*/  BSSY.RECONVERGENT B2, `(.L_x_400) ;  /* 0x0000014000027945 */ /* 0x000fe20003800200 */
[----:B------:R-:W-:-:S04]  /*08e0*/  LOP3.LUT R5, R5, 0x3, RZ, 0xc0, !PT ;  /* 0x0000000305057812 */ /* 0x000fc800078ec0ff */
[----:B------:R-:W-:-:S07]  /*08f0*/  ISETP.NE.AND P1, PT, R5, RZ, PT ;  /* 0x000000ff0500720c */ /* 0x000fce0003f25270 */
[----:B------:R-:W-:Y:S06]  /*0900*/  @!P0 BRA `(.L_x_401) ;  /* 0x0000000000408947 */ /* 0x000fec0003800000 */
[----:B------:R-:W1:Y:S01]  /*0910*/  LDC.64 R6, c[0x0][0x380] ;  /* 0x0000e000ff067b82 */ /* 0x000e620000000a00 */
[----:B------:R-:W-:-:S04]  /*0920*/  IMAD R11, R3, 0x1000, R4 ;  /* 0x00001000030b7824 */ /* 0x000fc800078e0204 */
[C---:B------:R-:W-:Y:S02]  /*0930*/  VIADD R13, R11.reuse, 0x100 ;  /* 0x000001000b0d7836 */ /* 0x040fe40000000000 */
[C---:B0-----:R-:W-:Y:S02]  /*0940*/  VIADD R15, R11.reuse, 0x200 ;  /* 0x000002000b0f7836 */ /* 0x041fe40000000000 */
[C---:B------:R-:W-:Y:S02]  /*0950*/  VIADD R17, R11.reuse, 0x300 ;  /* 0x000003000b117836 */ /* 0x040fe40000000000 */
[----:B-1----:R-:W-:-:S04]  /*0960*/  IMAD.WIDE.U32 R8, R11, 0x4, R6 ;  /* 0x000000040b087825 */ /* 0x002fc800078e0006 */
[--C-:B------:R-:W-:Y:S02]  /*0970*/  IMAD.WIDE.U32 R10, R13, 0x4, R6.reuse ;  /* 0x000000040d0a7825 */ /* 0x100fe400078e0006 */
[----:B------:R-:W2:Y:S02]  /*0980*/  LDG.E R9, desc[UR6][R8.64] ;  /* 0x0000000608097981 */ /* 0x000ea4000c1e1900 */
[--C-:B------:R-:W-:Y:S02]  /*0990*/  IMAD.WIDE.U32 R12, R15, 0x4, R6.reuse ;  /* 0x000000040f0c7825 */ /* 0x100fe400078e0006 */
[----:B------:R-:W2:Y:S02]  /*09a0*/  LDG.E R10, desc[UR6][R10.64] ;  /* 0x000000060a0a7981 */ /* 0x000ea4000c1e1900 */
[----:B------:R-:W-:Y:S02]  /*09b0*/  IMAD.WIDE.U32 R6, R17, 0x4, R6 ;  /* 0x0000000411067825 */ /* 0x000fe400078e0006 */
[----:B------:R-:W3:Y:S04]  /*09c0*/  LDG.E R13, desc[UR6][R12.64] ;  /* 0x000000060c0d7981 */ /* 0x000ee8000c1e1900 */
[----:B------:R-:W3:Y:S01]  /*09d0*/  LDG.E R6, desc[UR6][R6.64] ;  /* 0x0000000606067981 */ /* 0x000ee2000c1e1900 */
[----:B------:R-:W-:Y:S01]  /*09e0*/  VIADD R4, R4, 0x400 ;  /* 0x0000040004047836 */ /* 0x000fe20000000000 */
[----:B--2--5:R-:W-:-:S04]  /*09f0*/  VIMNMX3 R14, R14, R9, R10, !PT ;  /* 0x000000090e0e720f */ /* 0x024fc8000780010a */
[----:B---3--:R-:W-:-:S07]  /*0a00*/  VIMNMX3 R14, R14, R13, R6, !PT ;  /* 0x0000000d0e0e720f */ /* 0x008fce0007800106 */
.L_x_401:
[----:B------:R-:W-:Y:S05]  /*0a10*/  BSYNC.RECONVERGENT B2 ;  /* 0x0000000000027941 */ /* 0x000fea0003800200 */
.L_x_400:
[----:B------:R-:W-:Y:S05]  /*0a20*/  @!P1 BRA `(.L_x_393) ;  /* 0x0000000000289947 */ /* 0x000fea0003800000 */
[----:B------:R-:W1:Y:S01]  /*0a30*/  LDC.64 R6, c[0x0][0x380] ;  /* 0x0000e000ff067b82 */ /* 0x000e620000000a00 */
[----:B------:R-:W-:Y:S02]  /*0a40*/  IMAD R9, R3, 0x1000, R4 ;  /* 0x0000100003097824 */ /* 0x000fe400078e0204 */
[----:B------:R-:W-:-:S07]  /*0a50*/  IMAD.MOV R8, RZ, RZ, -R5 ;  /* 0x000000ffff087224 */ /* 0x000fce00078e0a05 */
.L_x_402:
[----:B-1----:R-:W-:-:S06]  /*0a60*/  IMAD.WIDE.U32 R4, R9, 0x4, R6 ;  /* 0x0000000409047825 */ /* 0x002fcc00078e0006 */
[----:B------:R-:W2:Y:S01]  /*0a70*/  LDG.E R5, desc[UR6][R4.64] ;  /* 0x0000000604057981 */ /* 0x000ea2000c1e1900 */
[----:B------:R-:W-:Y:S02]  /*0a80*/  VIADD R8, R8, 0x1 ;  /* 0x0000000108087836 */ /* 0x000fe40000000000 */
[----:B------:R-:W-:-:S03]  /*0a90*/  VIADD R9, R9, 0x100 ;  /* 0x0000010009097836 */ /* 0x000fc60000000000 */
[----:B------:R-:W-:Y:S02]  /*0aa0*/  ISETP.NE.AND P0, PT, R8, RZ, PT ;  /* 0x000000ff0800720c */ /* 0x000fe40003f05270 */
[----:B--2--5:R-:W-:-:S11]  /*0ab0*/  VIMNMX R14, PT, PT, R5, R14, !PT ;  /* 0x0000000e050e7248 */ /* 0x024fd60007fe0100 */
[----:B------:R-:W-:Y:S05]  /*0ac0*/  @P0 BRA `(.L_x_402) ;  /* 0xfffffffc00e40947 */ /* 0x000fea000383ffff */
.L_x_393:
[----:B------:R-:W-:Y:S05]  /*0ad0*/  BSYNC.RECONVERGENT B1 ;  /* 0x0000000000017941 */ /* 0x000fea0003800200 */
.L_x_392:
[----:B------:R-:W-:-:S13]  /*0ae0*/  ISETP.GE.U32.AND P0, PT, R0, 0x100, PT ;  /* 0x000001000000780c */ /* 0x000fda0003f06070 */
[----:B------:R-:W-:Y:S05]  /*0af0*/  @!P0 BRA `(.L_x_403) ;  /* 0x0000000000a08947 */ /* 0x000fea0003800000 */
[----:B------:R-:W1:Y:S01]  /*0b00*/  S2R R8, SR_LANEID ;  /* 0x0000000000087919 */ /* 0x000e620000000000 */
[----:B-----5:R-:W2:Y:S02]  /*0b10*/  SHFL.DOWN PT, R0, R14, 0x1, 0x1f ;  /* 0x08201f000e007f89 */ /* 0x020ea400000e0000 */
[----:B--2---:R-:W-:Y:S02]  /*0b20*/  VIMNMX R0, PT, PT, R0, R14, !PT ;  /* 0x0000000e00007248 */ /* 0x004fe40007fe0100 */
[C---:B-1----:R-:W-:Y:S02]  /*0b30*/  ISETP.GT.AND P0, PT, R8.reuse, 0x1e, PT ;  /* 0x0000001e0800780c */ /* 0x042fe40003f04270 */
[----:B------:R-:W-:Y:S02]  /*0b40*/  ISETP.NE.AND P1, PT, R8, RZ, PT ;  /* 0x000000ff0800720c */ /* 0x000fe40003f25270 */
[----:B------:R-:W-:Y:S02]  /*0b50*/  SEL R0, R14, R0, P0 ;  /* 0x000000000e007207 */ /* 0x000fe40000000000 */
[----:B------:R-:W-:-:S03]  /*0b60*/  ISETP.GT.AND P0, PT, R8, 0x1d, PT ;  /* 0x0000001d0800780c */ /* 0x000fc60003f04270 */
[----:B------:R-:W1:Y:S06]  /*0b70*/  SHFL.DOWN PT, R5, R0, 0x2, 0x1f ;  /* 0x08401f0000057f89 */ /* 0x000e6c00000e0000 */
[----:B------:R-:W2:Y:S01]  /*0b80*/  @!P1 S2R R7, SR_CgaCtaId ;  /* 0x0000000000079919 */ /* 0x000ea20000008800 */
[----:B------:R-:W-:Y:S02]  /*0b90*/  @!P1 MOV R6, 0x400 ;  /* 0x0000040000069802 */ /* 0x000fe40000000f00 */
[----:B------:R-:W-:-:S04]  /*0ba0*/  @!P1 SHF.R.U32.HI R4, RZ, 0x3, R2 ;  /* 0x00000003ff049819 */ /* 0x000fc80000011602 */
[----:B------:R-:W-:Y:S02]  /*0bb0*/  @!P1 LOP3.LUT R4, R4, 0x7c, RZ, 0xc0, !PT ;  /* 0x0000007c04049812 */ /* 0x000fe400078ec0ff */
[----:B-1----:R-:W-:Y:S02]  /*0bc0*/  @!P0 VIMNMX R0, PT, PT, R0, R5, !PT ;  /* 0x0000000500008248 */ /* 0x002fe40007fe0100 */
[----:B------:R-:W-:-:S03]  /*0bd0*/  ISETP.GT.AND P0, PT, R8, 0x1b, PT ;  /* 0x0000001b0800780c */ /* 0x000fc60003f04270 */
[----:B------:R-:W1:Y:S01]  /*0be0*/  SHFL.DOWN PT, R5, R0, 0x4, 0x1f ;  /* 0x08801f0000057f89 */ /* 0x000e6200000e0000 */
[----:B--2---:R-:W-:-:S05]  /*0bf0*/  @!P1 LEA R7, R7, R6, 0x18 ;  /* 0x0000000607079211 */ /* 0x004fca00078ec0ff */
[----:B------:R-:W-:-:S04]  /*0c00*/  @!P1 IMAD.IADD R4, R4, 0x1, R7 ;  /* 0x0000000104049824 */ /* 0x000fc800078e0207 */
[----:B-1----:R-:W-:Y:S02]  /*0c10*/  @!P0 VIMNMX R0, PT, PT, R0, R5, !PT ;  /* 0x0000000500008248 */ /* 0x002fe40007fe0100 */
[----:B------:R-:W-:-:S03]  /*0c20*/  ISETP.GT.AND P0, PT, R8, 0x17, PT ;  /* 0x000000170800780c */ /* 0x000fc60003f04270 */
[----:B------:R-:W1:Y:S10]  /*0c30*/  SHFL.DOWN PT, R5, R0, 0x8, 0x1f ;  /* 0x09001f0000057f89 */ /* 0x000e7400000e0000 */
[----:B-1----:R-:W-:-:S02]  /*0c40*/  @!P0 VIMNMX R0, PT, PT, R0, R5, !PT ;  /* 0x0000000500008248 */ /* 0x002fc40007fe0100 */
[----:B------:R-:W-:-:S03]  /*0c50*/  ISETP.NE.AND P0, PT, R2, RZ, PT ;  /* 0x000000ff0200720c */ /* 0x000fc60003f05270 */
[----:B------:R-:W1:Y:S02]  /*0c60*/  SHFL.DOWN PT, R5, R0, 0x10, 0x1f ;  /* 0x0a001f0000057f89 */ /* 0x000e6400000e0000 */
[----:B-1----:R-:W-:-:S05]  /*0c70*/  VIMNMX R5, PT, PT, R0, R5, !PT ;  /* 0x0000000500057248 */ /* 0x002fca0007fe0100 */
        /* <DEDUP_REMOVED lines=9> */
[----:B--2---:R-:W1:Y:S04]  /*0d10*/  LDS.128 R4, [UR4+0x10] ;  /* 0x00001004ff047984 */ /* 0x004e680008000c00 */
[----:B------:R-:W2:Y:S01]  /*0d20*/  LDS.64 R10, [UR4+0x20] ;  /* 0x00002004ff0a7984 */ /* 0x000ea20008000a00 */
[----:B-1----:R-:W-:-:S04]  /*0d30*/  VIMNMX3 R0, R9, R0, R4, !PT ;  /* 0x000000000900720f */ /* 0x002fc80007800104 */
[----:B------:R-:W-:-:S04]  /*0d40*/  VIMNMX3 R0, R0, R5, R6, !PT ;  /* 0x000000050000720f */ /* 0x000fc80007800106 */
[----:B--2---:R-:W-:-:S04]  /*0d50*/  VIMNMX3 R0, R0, R7, R10, !PT ;  /* 0x000000070000720f */ /* 0x004fc8000780010a */
[----:B------:R-:W-:Y:S01]  /*0d60*/  VIMNMX R9, PT, PT, R0, R11, !PT ;  /* 0x0000000b00097248 */ /* 0x000fe20007fe0100 */
[----:B------:R-:W-:Y:S06]  /*0d70*/  BRA `(.L_x_404) ;  /* 0x0000001400507947 */ /* 0x000fec0003800000 */
.L_x_403:
[----:B------:R-:W1:Y:S01]  /*0d80*/  S2R R8, SR_LANEID ;  /* 0x0000000000087919 */ /* 0x000e620000000000 */
[----:B------:R-:W-:-:S04]  /*0d90*/  LOP3.LUT R4, R2, 0x3e0, RZ, 0xc0, !PT ;  /* 0x000003e002047812 */ /* 0x000fc800078ec0ff */
[----:B------:R-:W-:Y:S01]  /*0da0*/  LOP3.LUT R7, RZ, R4, RZ, 0x33, !PT ;  /* 0x00000004ff077212 */ /* 0x000fe200078e33ff */
[----:B------:R-:W-:-:S04]  /*0db0*/  VIADD R5, R4, 0x20 ;  /* 0x0000002004057836 */ /* 0x000fc80000000000 */
[----:B------:R-:W-:Y:S01]  /*0dc0*/  IMAD.IADD R7, R0, 0x1, R7 ;  /* 0x0000000100077824 */ /* 0x000fe200078e0207 */
[----:B------:R-:W-:-:S04]  /*0dd0*/  ISETP.GT.U32.AND P0, PT, R5, R0, PT ;  /* 0x000000000500720c */ /* 0x000fc80003f04070 */
[----:B------:R-:W-:-:S05]  /*0de0*/  SEL R7, R7, 0x1f, P0 ;  /* 0x0000001f07077807 */ /* 0x000fca0000000000 */
[----:B-----5:R-:W2:Y:S01]  /*0df0*/  SHFL.DOWN PT, R4, R14, 0x1, R7 ;  /* 0x082000000e047989 */ /* 0x020ea200000e0007 */
[C---:B-1----:R-:W-:Y:S02]  /*0e00*/  ISETP.GE.AND P0, PT, R8.reuse, R7, PT ;  /* 0x000000070800720c */ /* 0x042fe40003f06270 */
[C---:B------:R-:W-:Y:S02]  /*0e10*/  IADD3 R6, PT, PT, R8.reuse, 0x2, RZ ;  /* 0x0000000208067810 */ /* 0x040fe40007ffe0ff */
[----:B------:R-:W-:-:S09]  /*0e20*/  ISETP.NE.AND P1, PT, R8, RZ, PT ;  /* 0x000000ff0800720c */ /* 0x000fd20003f25270 */
[----:B--2---:R-:W-:Y:S02]  /*0e30*/  @!P0 VIMNMX R14, PT, PT, R4, R14, !PT ;  /* 0x0000000e040e8248 */ /* 0x004fe40007fe0100 */
[----:B------:R-:W-:Y:S01]  /*0e40*/  ISETP.GT.AND P0, PT, R6, R7, PT ;  /* 0x000000070600720c */ /* 0x000fe20003f04270 */
[----:B------:R-:W-:Y:S01]  /*0e50*/  VIADD R6, R8, 0x4 ;  /* 0x0000000408067836 */ /* 0x000fe20000000000 */
[----:B------:R-:W1:Y:S01]  /*0e60*/  @!P1 S2R R9, SR_CgaCtaId ;  /* 0x0000000000099919 */ /* 0x000e620000008800 */
[----:B------:R-:W-:Y:S01]  /*0e70*/  @!P1 SHF.R.U32.HI R5, RZ, 0x3, R2 ;  /* 0x00000003ff059819 */ /* 0x000fe20000011602 */
[----:B------:R-:W2:Y:S03]  /*0e80*/  SHFL.DOWN PT, R4, R14, 0x2, R7 ;  /* 0x084000000e047989 */ /* 0x000ea600000e0007 */
[----:B------:R-:W-:-:S06]  /*0e90*/  @!P1 LOP3.LUT R5, R5, 0x7c, RZ, 0xc0, !PT ;  /* 0x0000007c05059812 */ /* 0x000fcc00078ec0ff */
[----:B--2---:R-:W-:Y:S02]  /*0ea0*/  @!P0 VIMNMX R14, PT, PT, R14, R4, !PT ;  /* 0x000000040e0e8248 */ /* 0x004fe40007fe0100 */
[----:B------:R-:W-:Y:S01]  /*0eb0*/  ISETP.GT.AND P0, PT, R6, R7, PT ;  /* 0x000000070600720c */ /* 0x000fe20003f04270 */
[----:B------:R-:W-:Y:S02]  /*0ec0*/  VIADD R6, R8, 0x8 ;  /* 0x0000000808067836 */ /* 0x000fe40000000000 */
[----:B------:R-:W2:Y:S10]  /*0ed0*/  SHFL.DOWN PT, R4, R14, 0x4, R7 ;  /* 0x088000000e047989 */ /* 0x000eb400000e0007 */
[----:B--2---:R-:W-:-:S02]  /*0ee0*/  @!P0 VIMNMX R14, PT, PT, R14, R4, !PT ;  /* 0x000000040e0e8248 */ /* 0x004fc40007fe0100 */
[----:B------:R-:W-:Y:S01]  /*0ef0*/  ISETP.GT.AND P0, PT, R6, R7, PT ;  /* 0x000000070600720c */ /* 0x000fe20003f04270 */
[----:B------:R-:W-:Y:S02]  /*0f00*/  VIADD R6, R8, 0x10 ;  /* 0x0000001008067836 */ /* 0x000fe40000000000 */
[----:B------:R-:W2:Y:S10]  /*0f10*/  SHFL.DOWN PT, R4, R14, 0x8, R7 ;  /* 0x090000000e047989 */ /* 0x000eb400000e0007 */
[----:B--2---:R-:W-:-:S02]  /*0f20*/  @!P0 VIMNMX R14, PT, PT, R14, R4, !PT ;  /* 0x000000040e0e8248 */ /* 0x004fc40007fe0100 */
[----:B------:R-:W-:Y:S02]  /*0f30*/  ISETP.GT.AND P0, PT, R6, R7, PT ;  /* 0x000000070600720c */ /* 0x000fe40003f04270 */
[----:B------:R-:W-:Y:S01]  /*0f40*/  @!P1 MOV R6, 0x400 ;  /* 0x0000040000069802 */ /* 0x000fe20000000f00 */
[----:B------:R-:W2:Y:S03]  /*0f50*/  SHFL.DOWN PT, R4, R14, 0x10, R7 ;  /* 0x0a0000000e047989 */ /* 0x000ea600000e0007 */
[----:B-1----:R-:W-:-:S05]  /*0f60*/  @!P1 LEA R6, R9, R6, 0x18 ;  /* 0x0000000609069211 */ /* 0x002fca00078ec0ff */
[----:B------:R-:W-:Y:S02]  /*0f70*/  @!P1 IMAD.IADD R6, R5, 0x1, R6 ;  /* 0x0000000105069824 */ /* 0x000fe400078e0206 */
[----:B--2---:R-:W-:Y:S02]  /*0f80*/  @!P0 VIMNMX R14, PT, PT, R14, R4, !PT ;  /* 0x000000040e0e8248 */ /* 0x004fe40007fe0100 */
[----:B------:R-:W-:-:S03]  /*0f90*/  ISETP.NE.AND P0, PT, R2, RZ, PT ;  /* 0x000000ff0200720c */ /* 0x000fc60003f05270 */
[----:B------:R-:W-:-:S05]  /*0fa0*/  IMAD.MOV.U32 R9, RZ, RZ, R14 ;  /* 0x000000ffff097224 */ /* 0x000fca00078e000e */
[----:B------:R1:W-:Y:S01]  /*0fb0*/  @!P1 STS [R6+0x8], R9 ;  /* 0x0000080906009388 */ /* 0x0003e20000000800 */
[----:B------:R-:W-:Y:S06]  /*0fc0*/  BAR.SYNC.DEFER_BLOCKING 0x0 ;  /* 0x0000000000007b1d */ /* 0x000fec0000010000 */
[----:B------:R-:W-:Y:S05]  /*0fd0*/  @P0 BRA `(.L_x_404) ;  /* 0x0000001000b80947 */ /* 0x000fea0003800000 */
[----:B------:R-:W2:Y:S01]  /*0fe0*/  S2UR UR5, SR_CgaCtaId ;  /* 0x00000000000579c3 */ /* 0x000ea20000008800 */
[----:B------:R-:W-:Y:S01]  /*0ff0*/  UMOV UR4, 0x400 ;  /* 0x0000040000047882 */ /* 0x000fe20000000000 */
[C---:B------:R-:W-:Y:S02]  /*1000*/  ISETP.GT.U32.AND P2, PT, R0.reuse, 0x20, PT ;  /* 0x000000200000780c */ /* 0x040fe40003f44070 */
[C---:B------:R-:W-:Y:S02]  /*1010*/  ISETP.GT.U32.AND P4, PT, R0.reuse, 0x40, PT ;  /* 0x000000400000780c */ /* 0x040fe40003f84070 */
[C---:B------:R-:W-:Y:S02]  /*1020*/  ISETP.GT.U32.AND P3, PT, R0.reuse, 0x60, PT ;  /* 0x000000600000780c */ /* 0x040fe40003f64070 */
[----:B------:R-:W-:Y:S01]  /*1030*/  ISETP.GT.U32.AND P1, PT, R0, 0x80, PT ;  /* 0x000000800000780c */ /* 0x000fe20003f24070 */
[----:B--2---:R-:W-:-:S09]  /*1040*/  ULEA UR4, UR5, UR4, 0x18 ;  /* 0x0000000405047291 */ /* 0x004fd2000f8ec0ff */
[----:B------:R-:W2:Y:S04]  /*1050*/  LDS R2, [UR4+0xc] ;  /* 0x00000c04ff027984 */ /* 0x000ea80008000800 */
[----:B-1----:R-:W1:Y:S04]  /*1060*/  LDS.128 R4, [UR4+0x10] ;  /* 0x00001004ff047984 */ /* 0x002e680008000c00 */
[----:B------:R-:W3:Y:S01]  /*1070*/  LDS.64 R10, [UR4+0x20] ;  /* 0x00002004ff0a7984 */ /* 0x000ee20008000a00 */
[----:B--2---:R-:W-:Y:S02]  /*1080*/  @P2 VIMNMX R9, PT, PT, R9, R2, !PT ;  /* 0x0000000209092248 */ /* 0x004fe40007fe0100 */
[----:B------:R-:W-:-:S02]  /*1090*/  ISETP.GT.U32.AND P2, PT, R0, 0xa0, PT ;  /* 0x000000a00000780c */ /* 0x000fc40003f44070 */
[----:B-1----:R-:W-:Y:S02]  /*10a0*/  @P4 VIMNMX R9, PT, PT, R9, R4, !PT ;  /* 0x0000000409094248 */ /* 0x002fe40007fe0100 */
[C---:B------:R-:W-:Y:S02]  /*10b0*/  ISETP.GT.U32.AND P4, PT, R0.reuse, 0xc0, PT ;  /* 0x000000c00000780c */ /* 0x040fe40003f84070 */
[----:B------:R-:W-:Y:S02]  /*10c0*/  @P3 VIMNMX R9, PT, PT, R9, R5, !PT ;  /* 0x0000000509093248 */ /* 0x000fe40007fe0100 */
[----:B------:R-:W-:Y:S02]  /*10d0*/  ISETP.GT.U32.AND P3, PT, R0, 0xe0, PT ;  /* 0x000000e00000780c */ /* 0x000fe40003f64070 */
[----:B------:R-:W-:-:S04]  /*10e0*/  @P1 VIMNMX R9, PT, PT, R9, R6, !PT ;  /* 0x0000000609091248 */ /* 0x000fc80007fe0100 */
[----:B------:R-:W-:-:S04]  /*10f0*/  @P2 VIMNMX R9, PT, PT, R9, R7, !PT ;  /* 0x0000000709092248 */ /* 0x000fc80007fe0100 */
[----:B---3--:R-:W-:-:S04]  /*1100*/  @P4 VIMNMX R9, PT, PT, R9, R10, !PT ;  /* 0x0000000a09094248 */ /* 0x008fc80007fe0100 */
[----:B------:R-:W-:Y:S01]  /*1110*/  @P3 VIMNMX R9, PT, PT, R9, R11, !PT ;  /* 0x0000000b09093248 */ /* 0x000fe20007fe0100 */
[----:B------:R-:W-:Y:S06]  /*1120*/  BRA `(.L_x_404) ;  /* 0x0000001000647947 */ /* 0x000fec0003800000 */
.L_x_389:
[----:B------:R-:W0:Y:S01]  /*1130*/  S2R R2, SR_TID.X ;  /* 0x0000000000027919 */ /* 0x000e220000002100 */
[----:B------:R-:W1:Y:S02]  /*1140*/  LDCU.64 UR4, c[0x0][0x380] ;  /* 0x00007000ff0477ac */ /* 0x000e640008000a00 */
[----:B-1----:R-:W-:Y:S02]  /*1150*/  IMAD.U32 R4, RZ, RZ, UR4 ;  /* 0x00000004ff047e24 */ /* 0x002fe4000f8e00ff */
[----:B------:R-:W-:Y:S02]  /*1160*/  IMAD.U32 R5, RZ, RZ, UR5 ;  /* 0x00000005ff057e24 */ /* 0x000fe4000f8e00ff */
[----:B0-----:R-:W-:-:S04]  /*1170*/  IMAD R7, R3, 0x1000, R2 ;  /* 0x0000100003077824 */ /* 0x001fc800078e0202 */
[----:B------:R-:W-:-:S05]  /*1180*/  IMAD.WIDE.U32 R6, R7, 0x4, R4 ;  /* 0x0000000407067825 */ /* 0x000fca00078e0004 */
        /* <DEDUP_REMOVED lines=16> */
[----:B------:R-:W-:-:S02]  /*1290*/  ISETP.GE.U32.AND P0, PT, R0, R13, PT ;  /* 0x0000000d0000720c */ /* 0x000fc40003f06070 */
        /* <DEDUP_REMOVED lines=9> */
[----:B------:R-:W-:Y:S01]  /*1330*/  IMAD R9, R3, 0x1000, R13 ;  /* 0x0000100003097824 */ /* 0x000fe200078e020d */
[----:B------:R-:W-:Y:S01]  /*1340*/  LOP3.LUT R6, RZ, R2, RZ, 0x33, !PT ;  /* 0x00000002ff067212 */ /* 0x000fe200078e33ff */
[----:B------:R-:W-:Y:S01]  /*1350*/  VIADD R0, R8, 0xfffff000 ;  /* 0xfffff00008007836 */ /* 0x000fe20000000000 */
[----:B------:R-:W-:Y:S02]  /*1360*/  UMOV UR4, URZ ;  /* 0x000000ff00047c82 */ /* 0x000fe40008000000 */
[----:B------:R-:W-:Y:S02]  /*1370*/  IADD3 R6, PT, PT, -R13, R8, R6 ;  /* 0x000000080d067210 */ /* 0x000fe40007ffe106 */
[C---:B------:R-:W-:Y:S02]  /*1380*/  ISETP.GT.U32.AND P0, PT, R9.reuse, R0, PT ;  /* 0x000000000900720c */ /* 0x040fe40003f04070 */
[----:B------:R-:W-:Y:S01]  /*1390*/  IADD3 R7, PT, PT, R9, 0x800, R2 ;  /* 0x0000080009077810 */ /* 0x000fe20007ffe002 */
[----:B------:R-:W-:-:S02]  /*13a0*/  IMAD.MOV.U32 R2, RZ, RZ, R9 ;  /* 0x000000ffff027224 */ /* 0x000fc400078e0009 */
[----:B------:R-:W-:-:S08]  /*13b0*/  IMAD R6, R3, -0x1000, R6 ;  /* 0xfffff00003067824 */ /* 0x000fd000078e0206 */
[----:B------:R-:W-:Y:S05]  /*13c0*/  @P0 BRA `(.L_x_406) ;  /* 0x0000000000a00947 */ /* 0x000fea0003800000 */
[----:B------:R-:W0:Y:S08]  /*13d0*/  LDC R8, c[0x0][0x3a8] ;  /* 0x0000ea00ff087b82 */ /* 0x000e300000000800 */
[----:B------:R-:W1:Y:S02]  /*13e0*/  LDC.64 R4, c[0x0][0x380] ;  /* 0x0000e000ff047b82 */ /* 0x000e640000000a00 */
.L_x_407:
[----:B------:R-:W2:Y:S02]  /*13f0*/  S2R R10, SR_TID.X ;  /* 0x00000000000a7919 */ /* 0x000ea40000002100 */
[----:B--2---:R-:W-:-:S04]  /*1400*/  IMAD.IADD R11, R10, 0x1, R9 ;  /* 0x000000010a0b7824 */ /* 0x004fc800078e0209 */
[----:B-1----:R-:W-:-:S05]  /*1410*/  IMAD.WIDE.U32 R10, R11, 0x4, R4 ;  /* 0x000000040b0a7825 */ /* 0x002fca00078e0004 */
        /* <DEDUP_REMOVED lines=11> */
[----:B------:R-:W5:Y:S01]  /*14d0*/  LDG.E R20, desc[UR6][R10.64+0x3c00] ;  /* 0x003c00060a147981 */ /* 0x000f62000c1e1900 */
[----:B--2---:R-:W-:-:S03]  /*14e0*/  VIMNMX3 R29, R29, R12, R14, !PT ;  /* 0x0000000c1d1d720f */ /* 0x004fc6000780010e */
[----:B------:R-:W5:Y:S04]  /*14f0*/  LDG.E R12, desc[UR6][R10.64+0x1400] ;  /* 0x001400060a0c7981 */ /* 0x000f68000c1e1900 */
[----:B------:R-:W2:Y:S01]  /*1500*/  LDG.E R14, desc[UR6][R10.64+0x3400] ;  /* 0x003400060a0e7981 */ /* 0x000ea2000c1e1900 */
[----:B---3--:R-:W-:-:S03]  /*1510*/  VIMNMX3 R16, R16, R15, R17, !PT ;  /* 0x0000000f1010720f */ /* 0x008fc60007800111 */
[----:B------:R-:W2:Y:S04]  /*1520*/  LDG.E R17, desc[UR6][R10.64+0x2c00] ;  /* 0x002c00060a117981 */ /* 0x000ea8000c1e1900 */
[----:B------:R-:W3:Y:S01]  /*1530*/  LDG.E R15, desc[UR6][R10.64+0x3800] ;  /* 0x003800060a0f7981 */ /* 0x000ee2000c1e1900 */
[----:B----4-:R-:W-:Y:S01]  /*1540*/  VIMNMX3 R22, R22, R23, R24, !PT ;  /* 0x000000171616720f */ /* 0x010fe20007800118 */
[----:B0-----:R-:W-:-:S05]  /*1550*/  IMAD.IADD R24, R8, 0x1, -R9 ;  /* 0x0000000108187824 */ /* 0x001fca00078e0a09 */
[----:B------:R-:W-:Y:S02]  /*1560*/  ISETP.GE.U32.AND P0, PT, R24, R13, PT ;  /* 0x0000000d1800720c */ /* 0x000fe40003f06070 */
[----:B-----5:R-:W-:-:S04]  /*1570*/  VIMNMX3 R12, R12, R19, R21, !PT ;  /* 0x000000130c0c720f */ /* 0x020fc80007800115 */
[----:B------:R-:W-:Y:S02]  /*1580*/  VIMNMX3 R29, R29, R16, R12, !PT ;  /* 0x000000101d1d720f */ /* 0x000fe4000780010c */
[----:B--2---:R-:W-:Y:S02]  /*1590*/  VIMNMX3 R17, R17, R18, R14, !PT ;  /* 0x000000121111720f */ /* 0x004fe4000780010e */
[----:B---3--:R-:W-:-:S04]  /*15a0*/  VIMNMX R15, PT, PT, R15, R20, !PT ;  /* 0x000000140f0f7248 */ /* 0x008fc80007fe0100 */
[----:B------:R-:W-:-:S04]  /*15b0*/  VIMNMX3 R22, R22, R17, R15, !PT ;  /* 0x000000111616720f */ /* 0x000fc8000780010f */
[----:B------:R-:W-:Y:S01]  /*15c0*/  VIMNMX R29, PT, PT, R29, R22, !PT ;  /* 0x000000161d1d7248 */ /* 0x000fe20007fe0100 */
[----:B------:R-:W-:Y:S06]  /*15d0*/  @!P0 BRA `(.L_x_405) ;  /* 0x00000008009c8947 */ /* 0x000fec0003800000 */
[C---:B------:R-:W-:Y:S01]  /*15e0*/  IMAD.IADD R9, R13.reuse, 0x1, R9 ;  /* 0x000000010d097824 */ /* 0x040fe200078e0209 */
[----:B------:R-:W-:Y:S01]  /*15f0*/  UIADD3 UR4, UPT, UPT, UR4, 0x1, URZ ;  /* 0x0000000104047890 */ /* 0x000fe2000fffe0ff */
[----:B------:R-:W-:Y:S02]  /*1600*/  IMAD.IADD R2, R13, 0x1, R2 ;  /* 0x000000010d027824 */ /* 0x000fe400078e0202 */
[----:B------:R-:W-:Y:S01]  /*1610*/  IMAD.IADD R6, R6, 0x1, -R13 ;  /* 0x0000000106067824 */ /* 0x000fe200078e0a0d */
[----:B------:R-:W-:Y:S01]  /*1620*/  ISETP.GT.U32.AND P0, PT, R9, R0, PT ;  /* 0x000000000900720c */ /* 0x000fe20003f04070 */
[----:B------:R-:W-:-:S12]  /*1630*/  IMAD.IADD R7, R13, 0x1, R7 ;  /* 0x000000010d077824 */ /* 0x000fd800078e0207 */
[----:B------:R-:W-:Y:S05]  /*1640*/  @!P0 BRA `(.L_x_407) ;  /* 0xfffffffc00688947 */ /* 0x000fea000383ffff */
.L_x_406:
[----:B------:R-:W0:Y:S01]  /*1650*/  S2R R13, SR_TID.X ;  /* 0x00000000000d7919 */ /* 0x000e220000002100 */
[----:B------:R-:W-:Y:S01]  /*1660*/  IMAD.IADD R0, R8, 0x1, -R9 ;  /* 0x0000000108007824 */ /* 0x000fe200078e0a09 */
[----:B------:R-:W-:Y:S04]  /*1670*/  BSSY.RECONVERGENT B1, `(.L_x_405) ;  /* 0x000009d000017945 */ /* 0x000fe80003800200 */
[----:B0-----:R-:W-:-:S04]  /*1680*/  ISETP.GE.AND P0, PT, R13, R0, PT ;  /* 0x000000000d00720c */ /* 0x001fc80003f06270 */
[----:B------:R-:W-:-:S13]  /*1690*/  ISETP.GE.U32.OR P0, PT, R9, R8, P0 ;  /* 0x000000080900720c */ /* 0x000fda0000706470 */
[----:B------:R-:W-:Y:S05]  /*16a0*/  @P0 BRA `(.L_x_408) ;  /* 0x0000000800640947 */ /* 0x000fea0003800000 */
[----:B------:R-:W0:Y:S01]  /*16b0*/  LDC R10, c[0x0][0x3ac] ;  /* 0x0000eb00ff0a7b82 */ /* 0x000e220000000800 */
[----:B------:R-:W-:Y:S01]  /*16c0*/  LOP3.LUT R11, RZ, R13, RZ, 0x33, !PT ;  /* 0x0000000dff0b7212 */ /* 0x000fe200078e33ff */
[----:B------:R-:W-:Y:S06]  /*16d0*/  BSSY.RECONVERGENT B2, `(.L_x_409) ;  /* 0x000004f000027945 */ /* 0x000fec0003800200 */
[----:B------:R-:W1:Y:S01]  /*16e0*/  LDC R0, c[0x0][0x3ac] ;  /* 0x0000eb00ff007b82 */ /* 0x000e620000000800 */
[----:B0-----:R-:W-:-:S04]  /*16f0*/  IMAD.SHL.U32 R10, R10, 0x1000, RZ ;  /* 0x000010000a0a7824 */ /* 0x001fc800078e00ff */
[----:B------:R-:W-:-:S05]  /*1700*/  IMAD R10, R3, 0x1000, R10 ;  /* 0x00001000030a7824 */ /* 0x000fca00078e020a */
[----:B------:R-:W-:Y:S01]  /*1710*/  IADD3 R8, PT, PT, -R10, R8, R11 ;  /* 0x000000080a087210 */ /* 0x000fe20007ffe10b */
[----:B-1----:R-:W-:Y:S01]  /*1720*/  IMAD R11, R0, UR4, RZ ;  /* 0x00000004000b7c24 */ /* 0x002fe2000f8e02ff */
[----:B------:R-:W-:-:S03]  /*1730*/  MOV R0, R13 ;  /* 0x0000000d00007202 */ /* 0x000fc60000000f00 */
[----:B------:R-:W-:-:S05]  /*1740*/  IMAD R8, R11, -0x1000, R8 ;  /* 0xfffff0000b087824 */ /* 0x000fca00078e0208 */
[C---:B------:R-:W-:Y:S02]  /*1750*/  ISETP.GE.U32.AND P0, PT, R8.reuse, 0xf00, PT ;  /* 0x00000f000800780c */ /* 0x040fe40003f06070 */
[----:B------:R-:W-:-:S04]  /*1760*/  LEA.HI R8, R8, 0x1, RZ, 0x18 ;  /* 0x0000000108087811 */ /* 0x000fc800078fc0ff */
[----:B------:R-:W-:-:S07]  /*1770*/  LOP3.LUT R10, R8, 0xf, RZ, 0xc0, !PT ;  /* 0x0000000f080a7812 */ /* 0x000fce00078ec0ff */
[----:B------:R-:W-:Y:S05]  /*1780*/  @!P0 BRA `(.L_x_410) ;  /* 0x00000004000c8947 */ /* 0x000fea0003800000 */
[----:B------:R-:W-:Y:S01]  /*1790*/  LEA.HI R0, R6, 0x1, RZ, 0x18 ;  /* 0x0000000106007811 */ /* 0x000fe200078fc0ff */
[----:B------:R-:W-:Y:S01]  /*17a0*/  BSSY.RECONVERGENT B3, `(.L_x_411) ;  /* 0x0000040000037945 */ /* 0x000fe20003800200 */
[----:B------:R-:W-:Y:S02]  /*17b0*/  LOP3.LUT R11, R13, 0x800, RZ, 0xfc, !PT ;  /* 0x000008000d0b7812 */ /* 0x000fe400078efcff */
[----:B------:R-:W-:-:S05]  /*17c0*/  LOP3.LUT R0, R0, 0x1fffff0, RZ, 0xc0, !PT ;  /* 0x01fffff000007812 */ /* 0x000fca00078ec0ff */
[----:B------:R-:W-:-:S07]  /*17d0*/  IMAD.MOV R12, RZ, RZ, -R0 ;  /* 0x000000ffff0c7224 */ /* 0x000fce00078e0a00 */
.L_x_412:
[C---:B------:R-:W-:Y:S02]  /*17e0*/  VIADD R15, R7.reuse, 0xfffff800 ;  /* 0xfffff800070f7836 */ /* 0x040fe40000000000 */
[----:B------:R-:W-:Y:S02]  /*17f0*/  VIADD R21, R7, 0xfffff900 ;  /* 0xfffff90007157836 */ /* 0x000fe40000000000 */
[----:B------:R-:W-:-:S04]  /*1800*/  IMAD.WIDE.U32 R14, R15, 0x4, R4 ;  /* 0x000000040f0e7825 */ /* 0x000fc800078e0004 */
[--C-:B------:R-:W-:Y:S01]  /*1810*/  IMAD.WIDE.U32 R20, R21, 0x4, R4.reuse ;  /* 0x0000000415147825 */ /* 0x100fe200078e0004 */
[----:B------:R0:W2:Y:S04]  /*1820*/  LDG.E R28, desc[UR6][R14.64] ;  /* 0x000000060e1c7981 */ /* 0x0000a8000c1e1900 */
[----:B------:R1:W2:Y:S01]  /*1830*/  LDG.E R27, desc[UR6][R20.64] ;  /* 0x00000006141b7981 */ /* 0x0002a2000c1e1900 */
[C---:B------:R-:W-:Y:S02]  /*1840*/  VIADD R17, R7.reuse, 0xfffffa00 ;  /* 0xfffffa0007117836 */ /* 0x040fe40000000000 */
[----:B------:R-:W-:Y:S02]  /*1850*/  VIADD R19, R7, 0xfffffb00 ;  /* 0xfffffb0007137836 */ /* 0x000fe40000000000 */
[----:B------:R-:W-:-:S04]  /*1860*/  IMAD.WIDE.U32 R16, R17, 0x4, R4 ;  /* 0x0000000411107825 */ /* 0x000fc800078e0004 */
[--C-:B------:R-:W-:Y:S01]  /*1870*/  IMAD.WIDE.U32 R18, R19, 0x4, R4.reuse ;  /* 0x0000000413127825 */ /* 0x100fe200078e0004 */
[----:B------:R3:W4:Y:S04]  /*1880*/  LDG.E R0, desc[UR6][R16.64] ;  /* 0x0000000610007981 */ /* 0x000728000c1e1900 */
[----:B------:R5:W4:Y:S01]  /*1890*/  LDG.E R13, desc[UR6][R18.64] ;  /* 0x00000006120d7981 */ /* 0x000b22000c1e1900 */
[C---:B------:R-:W-:Y:S02]  /*18a0*/  VIADD R22, R7.reuse, 0xfffffd00 ;  /* 0xfffffd0007167836 */ /* 0x040fe40000000000 */
[C---:B------:R-:W-:Y:S02]  /*18b0*/  VIADD R23, R7.reuse, 0xfffffc00 ;  /* 0xfffffc0007177836 */ /* 0x040fe40000000000 */
[----:B------:R-:W-:-:S04]  /*18c0*/  IMAD.WIDE.U32 R24, R7, 0x4, R4 ;  /* 0x0000000407187825 */ /* 0x000fc800078e0004 */
[----:B------:R-:W-:Y:S02]  /*18d0*/  VIADD R26, R7, 0xfffffe00 ;  /* 0xfffffe00071a7836 */ /* 0x000fe40000000000 */
[--C-:B0-----:R-:W-:Y:S01]  /*18e0*/  IMAD.WIDE.U32 R14, R22, 0x4, R4.reuse ;  /* 0x00000004160e7825 */ /* 0x101fe200078e0004 */
[----:B------:R-:W4:Y:S03]  /*18f0*/  LDG.E R24, desc[UR6][R24.64] ;  /* 0x0000000618187981 */ /* 0x000f26000c1e1900 */
[----:B-1----:R-:W-:-:S04]  /*1900*/  IMAD.WIDE.U32 R20, R23, 0x4, R4 ;  /* 0x0000000417147825 */ /* 0x002fc800078e0004 */
[----:B---3--:R-:W-:Y:S02]  /*1910*/  IMAD.WIDE.U32 R16, R26, 0x4, R4 ;  /* 0x000000041a107825 */ /* 0x008fe400078e0004 */
[----:B------:R0:W3:Y:S02]  /*1920*/  LDG.E R26, desc[UR6][R14.64] ;  /* 0x000000060e1a7981 */ /* 0x0000e4000c1e1900 */
[C---:B-----5:R-:W-:Y:S02]  /*1930*/  VIADD R19, R7.reuse, 0xffffff00 ;  /* 0xffffff0007137836 */ /* 0x060fe40000000000 */
[----:B------:R1:W3:Y:S01]  /*1940*/  LDG.E R25, desc[UR6][R20.64] ;  /* 0x0000000614197981 */ /* 0x0002e2000c1e1900 */
[----:B------:R-:W-:-:S03]  /*1950*/  VIADD R23, R7, 0x100 ;  /* 0x0000010007177836 */ /* 0x000fc60000000000 */
[----:B------:R-:W5:Y:S01]  /*1960*/  LDG.E R16, desc[UR6][R16.64] ;  /* 0x0000000610107981 */ /* 0x000f62000c1e1900 */
[C---:B0-----:R-:W-:Y:S02]  /*1970*/  VIADD R15, R7.reuse, 0x200 ;  /* 0x00000200070f7836 */ /* 0x041fe40000000000 */
[----:B-1----:R-:W-:Y:S02]  /*1980*/  VIADD R21, R7, 0x300 ;  /* 0x0000030007157836 */ /* 0x002fe40000000000 */
[----:B------:R-:W-:-:S04]  /*1990*/  IMAD.WIDE.U32 R18, R19, 0x4, R4 ;  /* 0x0000000413127825 */ /* 0x000fc800078e0004 */
[--C-:B------:R-:W-:Y:S02]  /*19a0*/  IMAD.WIDE.U32 R20, R21, 0x4, R4.reuse ;  /* 0x0000000415147825 */ /* 0x100fe400078e0004 */
[----:B------:R-:W5:Y:S02]  /*19b0*/  LDG.E R19, desc[UR6][R18.64] ;  /* 0x0000000612137981 */ /* 0x000f64000c1e1900 */
[----:B------:R-:W-:Y:S02]  /*19c0*/  IMAD.WIDE.U32 R22, R23, 0x4, R4 ;  /* 0x0000000417167825 */ /* 0x000fe400078e0004 */
[----:B------:R0:W5:Y:S04]  /*19d0*/  LDG.E R17, desc[UR6][R20.64] ;  /* 0x0000000614117981 */ /* 0x000168000c1e1900 */
[----:B------:R1:W5:Y:S01]  /*19e0*/  LDG.E R23, desc[UR6][R22.64] ;  /* 0x0000000616177981 */ /* 0x000362000c1e1900 */
[----:B0-----:R-:W-:-:S02]  /*19f0*/  VIADD R21, R7, 0x500 ;  /* 0x0000050007157836 */ /* 0x001fc40000000000 */
[----:B-1----:R-:W-:Y:S01]  /*1a00*/  VIADD R22, R7, 0x600 ;  /* 0x0000060007167836 */ /* 0x002fe20000000000 */
[----:B--2---:R-:W-:Y:S01]  /*1a10*/  VIMNMX3 R27, R29, R28, R27, !PT ;  /* 0x0000001c1d1b720f */ /* 0x004fe2000780011b */
[----:B------:R-:W-:-:S04]  /*1a20*/  IMAD.WIDE.U32 R28, R15, 0x4, R4 ;  /* 0x000000040f1c7825 */ /* 0x000fc800078e0004 */
[----:B------:R-:W-:Y:S02]  /*1a30*/  VIADD R15, R7, 0x400 ;  /* 0x00000400070f7836 */ /* 0x000fe40000000000 */
[----:B------:R-:W2:Y:S02]  /*1a40*/  LDG.E R28, desc[UR6][R28.64] ;  /* 0x000000061c1c7981 */ /* 0x000ea4000c1e1900 */
[----:B------:R-:W-:-:S05]  /*1a50*/  IMAD.WIDE.U32 R14, R15, 0x4, R4 ;  /* 0x000000040f0e7825 */ /* 0x000fca00078e0004 */
[----:B------:R0:W2:Y:S01]  /*1a60*/  LDG.E R18, desc[UR6][R14.64] ;  /* 0x000000060e127981 */ /* 0x0000a2000c1e1900 */
[----:B----4-:R-:W-:Y:S01]  /*1a70*/  VIMNMX3 R0, R27, R0, R13, !PT ;  /* 0x000000001b00720f */ /* 0x010fe2000780010d */
[----:B------:R-:W-:Y:S02]  /*1a80*/  VIADD R27, R7, 0x700 ;  /* 0x00000700071b7836 */ /* 0x000fe40000000000 */
[----:B0-----:R-:W-:-:S04]  /*1a90*/  IMAD.WIDE.U32 R14, R21, 0x4, R4 ;  /* 0x00000004150e7825 */ /* 0x001fc800078e0004 */
[--C-:B------:R-:W-:Y:S01]  /*1aa0*/  IMAD.WIDE.U32 R20, R22, 0x4, R4.reuse ;  /* 0x0000000416147825 */ /* 0x100fe200078e0004 */
[----:B------:R0:W4:Y:S04]  /*1ab0*/  LDG.E R13, desc[UR6][R14.64] ;  /* 0x000000060e0d7981 */ /* 0x000128000c1e1900 */
[----:B------:R-:W4:Y:S01]  /*1ac0*/  LDG.E R29, desc[UR6][R20.64] ;  /* 0x00000006141d7981 */ /* 0x000f22000c1e1900 */
[----:B0-----:R-:W-:-:S05]  /*1ad0*/  IMAD.WIDE.U32 R14, R27, 0x4, R4 ;  /* 0x000000041b0e7825 */ /* 0x001fca00078e0004 */
[----:B------:R-:W4:Y:S01]  /*1ae0*/  LDG.E R22, desc[UR6][R14.64] ;  /* 0x000000060e167981 */ /* 0x000f22000c1e1900 */
[----:B---3--:R-:W-:Y:S01]  /*1af0*/  VIMNMX3 R0, R0, R25, R26, !PT ;  /* 0x000000190000720f */ /* 0x008fe2000780011a */
[----:B------:R-:W-:-:S05]  /*1b00*/  VIADD R12, R12, 0x10 ;  /* 0x000000100c0c7836 */ /* 0x000fca0000000000 */
[----:B------:R-:W-:Y:S02]  /*1b10*/  ISETP.NE.AND P0, PT, R12, RZ, PT ;  /* 0x000000ff0c00720c */ /* 0x000fe40003f05270 */
[----:B-----5:R-:W-:-:S04]  /*1b20*/  VIMNMX3 R0, R0, R16, R19, !PT ;  /* 0x000000100000720f */ /* 0x020fc80007800113 */
[----:B------:R-:W-:Y:S01]  /*1b30*/  VIMNMX3 R0, R0, R24, R23, !PT ;  /* 0x000000180000720f */ /* 0x000fe20007800117 */
[----:B------:R-:W-:Y:S02]  /*1b40*/  VIADD R11, R11, 0x1000 ;  /* 0x000010000b0b7836 */ /* 0x000fe40000000000 */
[----:B------:R-:W-:Y:S01]  /*1b50*/  VIADD R7, R7, 0x1000 ;  /* 0x0000100007077836 */ /* 0x000fe20000000000 */
[----:B--2---:R-:W-:-:S04]  /*1b60*/  VIMNMX3 R0, R0, R28, R17, !PT ;  /* 0x0000001c0000720f */ /* 0x004fc80007800111 */
[----:B----4-:R-:W-:-:S04]  /*1b70*/  VIMNMX3 R0, R0, R18, R13, !PT ;  /* 0x000000120000720f */ /* 0x010fc8000780010d */
[----:B------:R-:W-:Y:S01]  /*1b80*/  VIMNMX3 R29, R0, R29, R22, !PT ;  /* 0x0000001d001d720f */ /* 0x000fe20007800116 */
[----:B------:R-:W-:Y:S06]  /*1b90*/  @P0 BRA `(.L_x_412) ;  /* 0xfffffffc00100947 */ /* 0x000fec000383ffff */
[----:B------:R-:W-:Y:S05]  /*1ba0*/  BSYNC.RECONVERGENT B3 ;  /* 0x0000000000037941 */ /* 0x000fea0003800200 */
.L_x_411:
[----:B------:R-:W-:-:S07]  /*1bb0*/  VIADD R0, R11, 0xfffff800 ;  /* 0xfffff8000b007836 */ /* 0x000fce0000000000 */
.L_x_410:
[----:B------:R-:W-:Y:S05]  /*1bc0*/  BSYNC.RECONVERGENT B2 ;  /* 0x0000000000027941 */ /* 0x000fea0003800200 */
.L_x_409:
[----:B------:R-:W-:-:S13]  /*1bd0*/  ISETP.NE.AND P0, PT, R10, RZ, PT ;  /* 0x000000ff0a00720c */ /* 0x000fda0003f05270 */
[----:B------:R-:W-:Y:S05]  /*1be0*/  @!P0 BRA `(.L_x_408) ;  /* 0x0000000400148947 */ /* 0x000fea0003800000 */
[----:B------:R-:W-:Y:S01]  /*1bf0*/  ISETP.GE.U32.AND P0, PT, R10, 0x8, PT ;  /* 0x000000080a00780c */ /* 0x000fe20003f06070 */
[----:B------:R-:W-:Y:S01]  /*1c00*/  BSSY.RECONVERGENT B2, `(.L_x_413) ;  /* 0x0000021000027945 */ /* 0x000fe20003800200 */
[----:B------:R-:W-:-:S04]  /*1c10*/  LOP3.LUT R23, R8, 0x7, RZ, 0xc0, !PT ;  /* 0x0000000708177812 */ /* 0x000fc800078ec0ff */
[----:B------:R-:W-:-:S07]  /*1c20*/  ISETP.NE.AND P1, PT, R23, RZ, PT ;  /* 0x000000ff1700720c */ /* 0x000fce0003f25270 */
[----:B------:R-:W-:Y:S06]  /*1c30*/  @!P0 BRA `(.L_x_414) ;  /* 0x0000000000748947 */ /* 0x000fec0003800000 */
[----:B------:R-:W-:-:S05]  /*1c40*/  IADD3 R11, PT, PT, R0, R9, RZ ;  /* 0x00000009000b7210 */ /* 0x000fca0007ffe0ff */
[C---:B------:R-:W-:Y:S02]  /*1c50*/  VIADD R19, R11.reuse, 0x100 ;  /* 0x000001000b137836 */ /* 0x040fe40000000000 */
[C---:B------:R-:W-:Y:S02]  /*1c60*/  VIADD R21, R11.reuse, 0x200 ;  /* 0x000002000b157836 */ /* 0x040fe40000000000 */
[C---:B------:R-:W-:Y:S02]  /*1c70*/  VIADD R13, R11.reuse, 0x300 ;  /* 0x000003000b0d7836 */ /* 0x040fe40000000000 */
[----:B------:R-:W-:-:S04]  /*1c80*/  IMAD.WIDE.U32 R16, R11, 0x4, R4 ;  /* 0x000000040b107825 */ /* 0x000fc800078e0004 */
[--C-:B------:R-:W-:Y:S01]  /*1c90*/  IMAD.WIDE.U32 R18, R19, 0x4, R4.reuse ;  /* 0x0000000413127825 */ /* 0x100fe200078e0004 */
[----:B------:R0:W2:Y:S03]  /*1ca0*/  LDG.E R22, desc[UR6][R16.64] ;  /* 0x0000000610167981 */ /* 0x0000a6000c1e1900 */
[--C-:B------:R-:W-:Y:S01]  /*1cb0*/  IMAD.WIDE.U32 R20, R21, 0x4, R4.reuse ;  /* 0x0000000415147825 */ /* 0x100fe200078e0004 */
[----:B------:R1:W2:Y:S03]  /*1cc0*/  LDG.E R7, desc[UR6][R18.64] ;  /* 0x0000000612077981 */ /* 0x0002a6000c1e1900 */
[C---:B------:R-:W-:Y:S02]  /*1cd0*/  VIADD R15, R11.reuse, 0x400 ;  /* 0x000004000b0f7836 */ /* 0x040fe40000000000 */
[----:B------:R-:W-:Y:S01]  /*1ce0*/  VIADD R25, R11, 0x500 ;  /* 0x000005000b197836 */ /* 0x000fe20000000000 */
[----:B------:R-:W3:Y:S01]  /*1cf0*/  LDG.E R20, desc[UR6][R20.64] ;  /* 0x0000000614147981 */ /* 0x000ee2000c1e1900 */
[----:B------:R-:W-:-:S04]  /*1d00*/  IMAD.WIDE.U32 R12, R13, 0x4, R4 ;  /* 0x000000040d0c7825 */ /* 0x000fc800078e0004 */
[C---:B------:R-:W-:Y:S02]  /*1d10*/  VIADD R27, R11.reuse, 0x600 ;  /* 0x000006000b1b7836 */ /* 0x040fe40000000000 */
[----:B------:R-:W-:Y:S01]  /*1d20*/  VIADD R24, R11, 0x700 ;  /* 0x000007000b187836 */ /* 0x000fe20000000000 */
[----:B------:R-:W3:Y:S01]  /*1d30*/  LDG.E R12, desc[UR6][R12.64] ;  /* 0x000000060c0c7981 */ /* 0x000ee2000c1e1900 */
[----:B------:R-:W-:-:S04]  /*1d40*/  IMAD.WIDE.U32 R14, R15, 0x4, R4 ;  /* 0x000000040f0e7825 */ /* 0x000fc800078e0004 */
[--C-:B------:R-:W-:Y:S02]  /*1d50*/  IMAD.WIDE.U32 R10, R25, 0x4, R4.reuse ;  /* 0x00000004190a7825 */ /* 0x100fe400078e0004 */
[----:B------:R-:W4:Y:S02]  /*1d60*/  LDG.E R14, desc[UR6][R14.64] ;  /* 0x000000060e0e7981 */ /* 0x000f24000c1e1900 */
[--C-:B0-----:R-:W-:Y:S02]  /*1d70*/  IMAD.WIDE.U32 R16, R27, 0x4, R4.reuse ;  /* 0x000000041b107825 */ /* 0x101fe400078e0004 */
[----:B------:R-:W4:Y:S02]  /*1d80*/  LDG.E R10, desc[UR6][R10.64] ;  /* 0x000000060a0a7981 */ /* 0x000f24000c1e1900 */
[----:B-1----:R-:W-:Y:S02]  /*1d90*/  IMAD.WIDE.U32 R18, R24, 0x4, R4 ;  /* 0x0000000418127825 */ /* 0x002fe400078e0004 */
[----:B------:R-:W5:Y:S04]  /*1da0*/  LDG.E R16, desc[UR6][R16.64] ;  /* 0x0000000610107981 */ /* 0x000f68000c1e1900 */
[----:B------:R-:W5:Y:S01]  /*1db0*/  LDG.E R18, desc[UR6][R18.64] ;  /* 0x0000000612127981 */ /* 0x000f62000c1e1900 */
[----:B------:R-:W-:Y:S01]  /*1dc0*/  VIADD R0, R0, 0x800 ;  /* 0x0000080000007836 */ /* 0x000fe20000000000 */
[----:B--2---:R-:W-:-:S04]  /*1dd0*/  VIMNMX3 R7, R29, R22, R7, !PT ;  /* 0x000000161d07720f */ /* 0x004fc80007800107 */
[----:B---3--:R-:W-:-:S04]  /*1de0*/  VIMNMX3 R7, R7, R20, R12, !PT ;  /* 0x000000140707720f */ /* 0x008fc8000780010c */
[----:B----4-:R-:W-:-:S04]  /*1df0*/  VIMNMX3 R7, R7, R14, R10, !PT ;  /* 0x0000000e0707720f */ /* 0x010fc8000780010a */
[----:B-----5:R-:W-:-:S07]  /*1e00*/  VIMNMX3 R29, R7, R16, R18, !PT ;  /* 0x00000010071d720f */ /* 0x020fce0007800112 */
.L_x_414:
[----:B------:R-:W-:Y:S05]  /*1e10*/  BSYNC.RECONVERGENT B2 ;  /* 0x0000000000027941 */ /* 0x000fea0003800200 */
.L_x_413:
[----:B------:R-:W-:Y:S05]  /*1e20*/  @!P1 BRA `(.L_x_408) ;  /* 0x0000000000849947 */ /* 0x000fea0003800000 */
[----:B------:R-:W-:Y:S01]  /*1e30*/  ISETP.GE.U32.AND P0, PT, R23, 0x4, PT ;  /* 0x000000041700780c */ /* 0x000fe20003f06070 */
[----:B------:R-:W-:Y:S01]  /*1e40*/  BSSY.RECONVERGENT B2, `(.L_x_415) ;  /* 0x0000012000027945 */ /* 0x000fe20003800200 */
[----:B------:R-:W-:-:S11]  /*1e50*/  LOP3.LUT P1, RZ, R8, 0x3, RZ, 0xc0, !PT ;  /* 0x0000000308ff7812 */ /* 0x000fd6000782c0ff */
[----:B------:R-:W-:Y:S05]  /*1e60*/  @!P0 BRA `(.L_x_416) ;  /* 0x00000000003c8947 */ /* 0x000fea0003800000 */
[----:B------:R-:W-:-:S04]  /*1e70*/  IMAD.IADD R7, R0, 0x1, R9 ;  /* 0x0000000100077824 */ /* 0x000fc800078e0209 */
[C---:B------:R-:W-:Y:S02]  /*1e80*/  VIADD R11, R7.reuse, 0x100 ;  /* 0x00000100070b7836 */ /* 0x040fe40000000000 */
[----:B------:R-:W-:-:S04]  /*1e90*/  IMAD.WIDE.U32 R8, R7, 0x4, R4 ;  /* 0x0000000407087825 */ /* 0x000fc800078e0004 */
[C---:B------:R-:W-:Y:S02]  /*1ea0*/  VIADD R13, R7.reuse, 0x200 ;  /* 0x00000200070d7836 */ /* 0x040fe40000000000 */
[----:B------:R-:W-:Y:S01]  /*1eb0*/  VIADD R15, R7, 0x300 ;  /* 0x00000300070f7836 */ /* 0x000fe20000000000 */
[----:B------:R-:W2:Y:S01]  /*1ec0*/  LDG.E R8, desc[UR6][R8.64] ;  /* 0x0000000608087981 */ /* 0x000ea2000c1e1900 */
[----:B------:R-:W-:-:S04]  /*1ed0*/  IMAD.WIDE.U32 R10, R11, 0x4, R4 ;  /* 0x000000040b0a7825 */ /* 0x000fc800078e0004 */
[--C-:B------:R-:W-:Y:S02]  /*1ee0*/  IMAD.WIDE.U32 R12, R13, 0x4, R4.reuse ;  /* 0x000000040d0c7825 */ /* 0x100fe400078e0004 */
[----:B------:R-:W2:Y:S02]  /*1ef0*/  LDG.E R10, desc[UR6][R10.64] ;  /* 0x000000060a0a7981 */ /* 0x000ea4000c1e1900 */
[----:B------:R-:W-:Y:S02]  /*1f00*/  IMAD.WIDE.U32 R14, R15, 0x4, R4 ;  /* 0x000000040f0e7825 */ /* 0x000fe400078e0004 */
[----:B------:R-:W3:Y:S04]  /*1f10*/  LDG.E R12, desc[UR6][R12.64] ;  /* 0x000000060c0c7981 */ /* 0x000ee8000c1e1900 */
[----:B------:R-:W3:Y:S01]  /*1f20*/  LDG.E R14, desc[UR6][R14.64] ;  /* 0x000000060e0e7981 */ /* 0x000ee2000c1e1900 */
[----:B------:R-:W-:Y:S01]  /*1f30*/  VIADD R0, R0, 0x400 ;  /* 0x0000040000007836 */ /* 0x000fe20000000000 */
[----:B--2---:R-:W-:-:S04]  /*1f40*/  VIMNMX3 R29, R29, R8, R10, !PT ;  /* 0x000000081d1d720f */ /* 0x004fc8000780010a */
[----:B---3--:R-:W-:-:S07]  /*1f50*/  VIMNMX3 R29, R29, R12, R14, !PT ;  /* 0x0000000c1d1d720f */ /* 0x008fce000780010e */
.L_x_416:
[----:B------:R-:W-:Y:S05]  /*1f60*/  BSYNC.RECONVERGENT B2 ;  /* 0x0000000000027941 */ /* 0x000fea0003800200 */
.L_x_415:
[----:B------:R-:W-:Y:S05]  /*1f70*/  @!P1 BRA `(.L_x_408) ;  /* 0x0000000000309947 */ /* 0x000fea0003800000 */
[----:B------:R-:W-:Y:S01]  /*1f80*/  LOP3.LUT R6, R6, 0xffff, RZ, 0xc0, !PT ;  /* 0x0000ffff06067812 */ /* 0x000fe200078ec0ff */
[----:B------:R-:W-:-:S03]  /*1f90*/  IMAD.IADD R9, R0, 0x1, R2 ;  /* 0x0000000100097824 */ /* 0x000fc600078e0202 */
[----:B------:R-:W-:-:S04]  /*1fa0*/  LEA.HI R6, R6, 0x1, RZ, 0x18 ;  /* 0x0000000106067811 */ /* 0x000fc800078fc0ff */
[----:B------:R-:W-:-:S05]  /*1fb0*/  LOP3.LUT R6, R6, 0x3, RZ, 0xc0, !PT ;  /* 0x0000000306067812 */ /* 0x000fca00078ec0ff */
[----:B------:R-:W-:-:S07]  /*1fc0*/  IMAD.MOV R0, RZ, RZ, -R6 ;  /* 0x000000ffff007224 */ /* 0x000fce00078e0a06 */
.L_x_417:
[----:B------:R-:W-:-:S06]  /*1fd0*/  IMAD.WIDE.U32 R6, R9, 0x4, R4 ;  /* 0x0000000409067825 */ /* 0x000fcc00078e0004 */
[----:B------:R-:W2:Y:S01]  /*1fe0*/  LDG.E R6, desc[UR6][R6.64] ;  /* 0x0000000606067981 */ /* 0x000ea2000c1e1900 */
[----:B------:R-:W-:Y:S02]  /*1ff0*/  VIADD R0, R0, 0x1 ;  /* 0x0000000100007836 */ /* 0x000fe40000000000 */
[----:B------:R-:W-:-:S03]  /*2000*/  VIADD R9, R9, 0x100 ;  /* 0x0000010009097836 */ /* 0x000fc60000000000 */
[----:B------:R-:W-:Y:S02]  /*2010*/  ISETP.NE.AND P0, PT, R0, RZ, PT ;  /* 0x000000ff0000720c */ /* 0x000fe40003f05270 */
[----:B--2---:R-:W-:-:S11]  /*2020*/  VIMNMX R29, PT, PT, R6, R29, !PT ;  /* 0x0000001d061d7248 */ /* 0x004fd60007fe0100 */
[----:B------:R-:W-:Y:S05]  /*2030*/  @P0 BRA `(.L_x_417) ;  /* 0xfffffffc00e40947 */ /* 0x000fea000383ffff */
.L_x_408:
[----:B------:R-:W-:Y:S05]  /*2040*/  BSYNC.RECONVERGENT B1 ;  /* 0x0000000000017941 */ /* 0x000fea0003800200 */
.L_x_405:
[----:B------:R-:W0:Y:S01]  /*2050*/  S2R R7, SR_LANEID ;  /* 0x0000000000077919 */ /* 0x000e220000000000 */
[----:B------:R-:W1:Y:S01]  /*2060*/  SHFL.DOWN PT, R0, R29, 0x1, 0x1f ;  /* 0x08201f001d007f89 */ /* 0x000e6200000e0000 */
[----:B------:R-:W2:Y:S01]  /*2070*/  S2R R6, SR_TID.X ;  /* 0x0000000000067919 */ /* 0x000ea20000002100 */
[C---:B0-----:R-:W-:Y:S02]  /*2080*/  ISETP.GT.AND P0, PT, R7.reuse, 0x1e, PT ;  /* 0x0000001e0700780c */ /* 0x041fe40003f04270 */
[----:B------:R-:W-:-:S11]  /*2090*/  ISETP.NE.AND P1, PT, R7, RZ, PT ;  /* 0x000000ff0700720c */ /* 0x000fd60003f25270 */
[----:B-1----:R-:W-:Y:S02]  /*20a0*/  @!P0 VIMNMX R29, PT, PT, R0, R29, !PT ;  /* 0x0000001d001d8248 */ /* 0x002fe40007fe0100 */
[----:B------:R-:W-:Y:S01]  /*20b0*/  ISETP.GT.AND P0, PT, R7, 0x1d, PT ;  /* 0x0000001d0700780c */ /* 0x000fe20003f04270 */
[----:B------:R-:W0:Y:S01]  /*20c0*/  @!P1 S2R R5, SR_CgaCtaId ;  /* 0x0000000000059919 */ /* 0x000e220000008800 */
[----:B------:R-:W-:Y:S02]  /*20d0*/  @!P1 MOV R4, 0x400 ;  /* 0x0000040000049802 */ /* 0x000fe40000000f00 */
[----:B--2---:R-:W-:Y:S01]  /*20e0*/  @!P1 SHF.R.U32.HI R2, RZ, 0x3, R6 ;  /* 0x00000003ff029819 */ /* 0x004fe20000011606 */
        /* <DEDUP_REMOVED lines=22> */
[----:B---3--:R-:W-:Y:S04]  /*2250*/  LDS R0, [UR4+0xc] ;  /* 0x00000c04ff007984 */ /* 0x008fe80008000800 */
[----:B------:R-:W0:Y:S04]  /*2260*/  LDS.128 R4, [UR4+0x10] ;  /* 0x00001004ff047984 */ /* 0x000e280008000c00 */
[----:B------:R-:W1:Y:S01]  /*2270*/  LDS.64 R10, [UR4+0x20] ;  /* 0x00002004ff0a7984 */ /* 0x000e620008000a00 */
[----:B0-----:R-:W-:-:S04]  /*2280*/  VIMNMX3 R0, R9, R0, R4, !PT ;  /* 0x000000000900720f */ /* 0x001fc80007800104 */
[----:B------:R-:W-:-:S04]  /*2290*/  VIMNMX3 R0, R0, R5, R6, !PT ;  /* 0x000000050000720f */ /* 0x000fc80007800106 */
[----:B-1----:R-:W-:-:S04]  /*22a0*/  VIMNMX3 R0, R0, R7, R10, !PT ;  /* 0x000000070000720f */ /* 0x002fc8000780010a */
[----:B------:R-:W-:-:S07]  /*22b0*/  VIMNMX R9, PT, PT, R0, R11, !PT ;  /* 0x0000000b00097248 */ /* 0x000fce0007fe0100 */
.L_x_404:
[----:B------:R-:W-:Y:S05]  /*22c0*/  BSYNC.RECONVERGENT B0 ;  /* 0x0000000000007941 */ /* 0x000fea0003800200 */
.L_x_388:
[----:B------:R-:W-:Y:S05]  /*22d0*/  @P0 EXIT ;  /* 0x000000000000094d */ /* 0x000fea0003800000 */
[----:B--23--:R-:W2:Y:S02]  /*22e0*/  LDC.64 R4, c[0x0][0x388] ;  /* 0x0000e200ff047b82 */ /* 0x00cea40000000a00 */
[----:B--2---:R-:W-:-:S05]  /*22f0*/  IMAD.WIDE.U32 R2, R3, 0x4, R4 ;  /* 0x0000000403027825 */ /* 0x004fca00078e0004 */
[----:B------:R-:W-:Y:S01]  /*2300*/  STG.E desc[UR6][R2.64], R9 ;  /* 0x0000000902007986 */ /* 0x000fe2000c101906 */
[----:B------:R-:W-:Y:S05]  /*2310*/  EXIT ;  /* 0x000000000000794d */ /* 0x000fea0003800000 */
.L_x_418:
        /* <DEDUP_REMOVED lines=14> */
.L_x_488:


//--------------------- .text._ZN3cub18CUB_300001_SM_10006detail6reduce28DeviceReduceSingleTileKernelINS2_10policy_hubIijN4cuda3__47maximumIiEEE10Policy1000EN6thrust24THRUST_300001_SM_1000_NS6detail15normal_iteratorINSC_10device_ptrIiEEEEPijS8_iiNS5_3std3__410__identityEEEvT0_T1_T2_T3_T4_T6_ --------------------------
	.section	.text._ZN3cub18CUB_300001_SM_10006detail6reduce28DeviceReduceSingleTileKernelINS2_10policy_hubIijN4cuda3__47maximumIiEEE10Policy1000EN6thrust24THRUST_300001_SM_1000_NS6detail15normal_iteratorINSC_10device_ptrIiEEEEPijS8_iiNS5_3std3__410__identityEEEvT0_T1_T2_T3_T4_T6_,"ax",@progbits
	.align	128
        .global         _ZN3cub18CUB_300001_SM_10006detail6reduce28DeviceReduceSingleTileKernelINS2_10policy_hubIijN4cuda3__47maximumIiEEE10Policy1000EN6thrust24THRUST_300001_SM_1000_NS6detail15normal_iteratorINSC_10device_ptrIiEEEEPijS8_iiNS5_3std3__410__identityEEEvT0_T1_T2_T3_T4_T6_
        .type           _ZN3cub18CUB_300001_SM_10006detail6reduce28DeviceReduceSingleTileKernelINS2_10policy_hubIijN4cuda3__47maximumIiEEE10Policy1000EN6thrust24THRUST_300001_SM_1000_NS6detail15normal_iteratorINSC_10device_ptrIiEEEEPijS8_iiNS5_3std3__410__identityEEEvT0_T1_T2_T3_T4_T6_,@function
        .size           _ZN3cub18CUB_300001_SM_10006detail6reduce28DeviceReduceSingleTileKernelINS2_10policy_hubIijN4cuda3__47maximumIiEEE10Policy1000EN6thrust24THRUST_300001_SM_1000_NS6detail15normal_iteratorINSC_10device_ptrIiEEEEPijS8_iiNS5_3std3__410__identityEEEvT0_T1_T2_T3_T4_T6_,(.L_x_489 - _ZN3cub18CUB_300001_SM_10006detail6reduce28DeviceReduceSingleTileKernelINS2_10policy_hubIijN4cuda3__47maximumIiEEE10Policy1000EN6thrust24THRUST_300001_SM_1000_NS6detail15normal_iteratorINSC_10device_ptrIiEEEEPijS8_iiNS5_3std3__410__identityEEEvT0_T1_T2_T3_T4_T6_)
        .other          _ZN3cub18CUB_300001_SM_10006detail6reduce28DeviceReduceSingleTileKernelINS2_10policy_hubIijN4cuda3__47maximumIiEEE10Policy1000EN6thrust24THRUST_300001_SM_1000_NS6detail15normal_iteratorINSC_10device_ptrIiEEEEPijS8_iiNS5_3std3__410__identityEEEvT0_T1_T2_T3_T4_T6_,@"STO_CUDA_ENTRY STV_DEFAULT"
_ZN3cub18CUB_300001_SM_10006detail6reduce28DeviceReduceSingleTileKernelINS2_10policy_hubIijN4cuda3__47maximumIiEEE10Policy1000EN6thrust24THRUST_300001_SM_1000_NS6detail15normal_iteratorINSC_10device_ptrIiEEEEPijS8_iiNS5_3std3__410__identityEEEvT0_T1_T2_T3_T4_T6_:
.text._ZN3cub18CUB_300001_SM_10006detail6reduce28DeviceReduceSingleTileKernelINS2_10policy_hubIijN4cuda3__47maximumIiEEE10Policy1000EN6thrust24THRUST_300001_SM_1000_NS6detail15normal_iteratorINSC_10device_ptrIiEEEEPijS8_iiNS5_3std3__410__identityEEEvT0_T1_T2_T3_T4_T6_:
        /* <DEDUP_REMOVED lines=13> */
.L_x_419:
[----:B------:R-:W-:Y:S01]  /*00d0*/  ISETP.GT.U32.AND P0, PT, R2, 0xfff, PT ;  /* 0x00000fff0200780c */ /* 0x000fe20003f04070 */
[----:B------:R-:W-:-:S12]  /*00e0*/  BSSY.RECONVERGENT B0, `(.L_x_420) ;  /* 0x00001da000007945 */ /* 0x000fd80003800200 */
        /* <DEDUP_REMOVED lines=11> */
.L_x_423:
[----:B------:R-:W-:Y:S05]  /*01a0*/  BSYNC.RECONVERGENT B1 ;  /* 0x0000000000017941 */ /* 0x000fea0003800200 */
.L_x_422:
        /* <DEDUP_REMOVED lines=17> */
.L_x_428:
        /* <DEDUP_REMOVED lines=31> */
.L_x_427:
[----:B------:R-:W-:Y:S05]  /*04b0*/  BSYNC.RECONVERGENT B2 ;  /* 0x0000000000027941 */ /* 0x000fea0003800200 */
.L_x_426:
[----:B------:R-:W-:Y:S05]  /*04c0*/  @!P1 BRA `(.L_x_425) ;  /* 0x0000000000c89947 */ /* 0x000fea0003800000 */
[----:B------:R-:W-:Y:S01]  /*04d0*/  ISETP.GE.U32.AND P0, PT, R21, 0x8, PT ;  /* 0x000000081500780c */ /* 0x000fe20003f06070 */
[----:B------:R-:W-:Y:S01]  /*04e0*/  BSSY.RECONVERGENT B2, `(.L_x_429) ;  /* 0x0000013000027945 */ /* 0x000fe20003800200 */
[----:B------:R-:W-:-:S04]  /*04f0*/  LOP3.LUT R16, R4, 0x7, RZ, 0xc0, !PT ;  /* 0x0000000704107812 */ /* 0x000fc800078ec0ff */
[----:B------:R-:W-:-:S07]  /*0500*/  ISETP.NE.AND P1, PT, R16, RZ, PT ;  /* 0x000000ff1000720c */ /* 0x000fce0003f25270 */
[----:B------:R-:W-:Y:S06]  /*0510*/  @!P0 BRA `(.L_x_430) ;  /* 0x00000000003c8947 */ /* 0x000fec0003800000 */
[----:B------:R-:W0:Y:S02]  /*0520*/  LDC.64 R6, c[0x0][0x380] ;  /* 0x0000e000ff067b82 */ /* 0x000e240000000a00 */
[----:B0-----:R-:W-:-:S05]  /*0530*/  IMAD.WIDE.U32 R6, R5, 0x4, R6 ;  /* 0x0000000405067825 */ /* 0x001fca00078e0006 */
        /* <DEDUP_REMOVED lines=13> */
.L_x_430:
[----:B------:R-:W-:Y:S05]  /*0610*/  BSYNC.RECONVERGENT B2 ;  /* 0x0000000000027941 */ /* 0x000fea0003800200 */
.L_x_429:
        /* <DEDUP_REMOVED lines=11> */
[----:B------:R-:W3:Y:S01]  /*06d0*/  LDG.E R10, desc[UR6][R6.64+0xc00] ;  /* 0x000c0006060a7981 */ /* 0x000ee2000c1e1900 */
[----:B------:R-:W-:Y:S01]  /*06e0*/  VIADD R5, R5, 0x400 ;  /* 0x0000040005057836 */ /* 0x000fe20000000000 */
[----:B--2--5:R-:W-:-:S04]  /*06f0*/  VIMNMX3 R0, R0, R9, R4, !PT ;  /* 0x000000090000720f */ /* 0x024fc80007800104 */
[----:B---3--:R-:W-:-:S07]  /*0700*/  VIMNMX3 R0, R0, R11, R10, !PT ;  /* 0x0000000b0000720f */ /* 0x008fce000780010a */
.L_x_432:
[----:B------:R-:W-:Y:S05]  /*0710*/  BSYNC.RECONVERGENT B2 ;  /* 0x0000000000027941 */ /* 0x000fea0003800200 */
.L_x_431:
[----:B------:R-:W-:Y:S05]  /*0720*/  @!P1 BRA `(.L_x_425) ;  /* 0x0000000000309947 */ /* 0x000fea0003800000 */
[----:B------:R-:W0:Y:S02]  /*0730*/  LDC.64 R6, c[0x0][0x380] ;  /* 0x0000e000ff067b82 */ /* 0x000e240000000a00 */
[----:B0-----:R-:W-:-:S04]  /*0740*/  IMAD.WIDE.U32 R4, R5, 0x4, R6 ;  /* 0x0000000405047825 */ /* 0x001fc800078e0006 */
[----:B------:R-:W-:Y:S02]  /*0750*/  IMAD.MOV R6, RZ, RZ, -R8 ;  /* 0x000000ffff067224 */ /* 0x000fe400078e0a08 */
[----:B------:R-:W-:-:S07]  /*0760*/  IMAD.MOV.U32 R7, RZ, RZ, R5 ;  /* 0x000000ffff077224 */ /* 0x000fce00078e0005 */
.L_x_433:
[----:B------:R-:W-:-:S06]  /*0770*/  IMAD.MOV.U32 R5, RZ, RZ, R7 ;  /* 0x000000ffff057224 */ /* 0x000fcc00078e0007 */
[----:B------:R0:W2:Y:S01]  /*0780*/  LDG.E R5, desc[UR6][R4.64] ;  /* 0x0000000604057981 */ /* 0x0000a2000c1e1900 */
[----:B------:R-:W-:-:S05]  /*0790*/  VIADD R6, R6, 0x1 ;  /* 0x0000000106067836 */ /* 0x000fca0000000000 */
[----:B------:R-:W-:Y:S02]  /*07a0*/  ISETP.NE.AND P0, PT, R6, RZ, PT ;  /* 0x000000ff0600720c */ /* 0x000fe40003f05270 */
[----:B0-----:R-:W-:-:S05]  /*07b0*/  IADD3 R4, P1, PT, R4, 0x400, RZ ;  /* 0x0000040004047810 */ /* 0x001fca0007f3e0ff */
[----:B------:R-:W-:Y:S01]  /*07c0*/  IMAD.X R7, RZ, RZ, R7, P1 ;  /* 0x000000ffff077224 */ /* 0x000fe200008e0607 */
[----:B--2--5:R-:W-:-:S05]  /*07d0*/  VIMNMX R0, PT, PT, R5, R0, !PT ;  /* 0x0000000005007248 */ /* 0x024fca0007fe0100 */
[----:B------:R-:W-:Y:S05]  /*07e0*/  @P0 BRA `(.L_x_433) ;  /* 0xfffffffc00e00947 */ /* 0x000fea000383ffff */
.L_x_425:
[----:B------:R-:W-:Y:S05]  /*07f0*/  BSYNC.RECONVERGENT B1 ;  /* 0x0000000000017941 */ /* 0x000fea0003800200 */
.L_x_424:
[----:B------:R-:W-:Y:S01]  /*0800*/  ISETP.GE.U32.AND P0, PT, R2, 0x100, PT ;  /* 0x000001000200780c */ /* 0x000fe20003f06070 */
[----:B-----5:R-:W-:-:S12]  /*0810*/  IMAD.MOV.U32 R9, RZ, RZ, R0 ;  /* 0x000000ffff097224 */ /* 0x020fd800078e0000 */
[----:B------:R-:W-:Y:S05]  /*0820*/  @!P0 BRA `(.L_x_434) ;  /* 0x0000000000a08947 */ /* 0x000fea0003800000 */
[----:B0-----:R-:W0:Y:S01]  /*0830*/  S2R R6, SR_LANEID ;  /* 0x0000000000067919 */ /* 0x001e220000000000 */
[----:B------:R-:W1:Y:S02]  /*0840*/  SHFL.DOWN PT, R0, R9, 0x1, 0x1f ;  /* 0x08201f0009007f89 */ /* 0x000e6400000e0000 */
[----:B-1----:R-:W-:Y:S02]  /*0850*/  VIMNMX R0, PT, PT, R0, R9, !PT ;  /* 0x0000000900007248 */ /* 0x002fe40007fe0100 */
[C---:B0-----:R-:W-:Y:S02]  /*0860*/  ISETP.GT.AND P0, PT, R6.reuse, 0x1e, PT ;  /* 0x0000001e0600780c */ /* 0x041fe40003f04270 */
[C---:B------:R-:W-:Y:S02]  /*0870*/  ISETP.NE.AND P1, PT, R6.reuse, RZ, PT ;  /* 0x000000ff0600720c */ /* 0x040fe40003f25270 */
[----:B------:R-:W-:Y:S02]  /*0880*/  SEL R0, R9, R0, P0 ;  /* 0x0000000009007207 */ /* 0x000fe40000000000 */
[----:B------:R-:W-:-:S03]  /*0890*/  ISETP.GT.AND P0, PT, R6, 0x1d, PT ;  /* 0x0000001d0600780c */ /* 0x000fc60003f04270 */
[----:B------:R-:W0:Y:S06]  /*08a0*/  SHFL.DOWN PT, R5, R0, 0x2, 0x1f ;  /* 0x08401f0000057f89 */ /* 0x000e2c00000e0000 */
        /* <DEDUP_REMOVED lines=32> */
.L_x_434:
[----:B0-----:R-:W0:Y:S01]  /*0ab0*/  S2R R6, SR_LANEID ;  /* 0x0000000000067919 */ /* 0x001e220000000000 */
[----:B------:R-:W-:-:S04]  /*0ac0*/  LOP3.LUT R0, R3, 0x3e0, RZ, 0xc0, !PT ;  /* 0x000003e003007812 */ /* 0x000fc800078ec0ff */
[----:B------:R-:W-:Y:S01]  /*0ad0*/  LOP3.LUT R7, RZ, R0, RZ, 0x33, !PT ;  /* 0x00000000ff077212 */ /* 0x000fe200078e33ff */
[----:B------:R-:W-:-:S04]  /*0ae0*/  VIADD R5, R0, 0x20 ;  /* 0x0000002000057836 */ /* 0x000fc80000000000 */
[----:B------:R-:W-:Y:S01]  /*0af0*/  IMAD.IADD R7, R7, 0x1, R2 ;  /* 0x0000000107077824 */ /* 0x000fe200078e0202 */
[----:B------:R-:W-:-:S04]  /*0b00*/  ISETP.GT.U32.AND P0, PT, R5, R2, PT ;  /* 0x000000020500720c */ /* 0x000fc80003f04070 */
        /* <DEDUP_REMOVED lines=36> */
[C---:B------:R-:W-:Y:S02]  /*0d50*/  ISETP.GT.U32.AND P3, PT, R2.reuse, 0x60, PT ;  /* 0x000000600200780c */ /* 0x040fe40003f64070 */
[----:B------:R-:W-:Y:S01]  /*0d60*/  ISETP.GT.U32.AND P1, PT, R2, 0x80, PT ;  /* 0x000000800200780c */ /* 0x000fe20003f24070 */
[----:B-1----:R-:W-:-:S09]  /*0d70*/  ULEA UR4, UR5, UR4, 0x18 ;  /* 0x0000000405047291 */ /* 0x002fd2000f8ec0ff */
[----:B------:R-:W0:Y:S04]  /*0d80*/  LDS R0, [UR4+0xc] ;  /* 0x00000c04ff007984 */ /* 0x000e280008000800 */
[----:B------:R-:W1:Y:S04]  /*0d90*/  LDS.128 R8, [UR4+0x10] ;  /* 0x00001004ff087984 */ /* 0x000e680008000c00 */
[----:B------:R-:W2:Y:S01]  /*0da0*/  LDS.64 R6, [UR4+0x20] ;  /* 0x00002004ff067984 */ /* 0x000ea20008000a00 */
[----:B0-----:R-:W-:Y:S02]  /*0db0*/  @P2 VIMNMX R5, PT, PT, R5, R0, !PT ;  /* 0x0000000005052248 */ /* 0x001fe40007fe0100 */
[----:B------:R-:W-:-:S02]  /*0dc0*/  ISETP.GT.U32.AND P2, PT, R2, 0xa0, PT ;  /* 0x000000a00200780c */ /* 0x000fc40003f44070 */
[----:B-1----:R-:W-:Y:S02]  /*0dd0*/  @P4 VIMNMX R5, PT, PT, R5, R8, !PT ;  /* 0x0000000805054248 */ /* 0x002fe40007fe0100 */
[C---:B------:R-:W-:Y:S02]  /*0de0*/  ISETP.GT.U32.AND P4, PT, R2.reuse, 0xc0, PT ;  /* 0x000000c00200780c */ /* 0x040fe40003f84070 */
[----:B------:R-:W-:Y:S02]  /*0df0*/  @P3 VIMNMX R5, PT, PT, R5, R9, !PT ;  /* 0x0000000905053248 */ /* 0x000fe40007fe0100 */
[----:B------:R-:W-:Y:S02]  /*0e00*/  ISETP.GT.U32.AND P3, PT, R2, 0xe0, PT ;  /* 0x000000e00200780c */ /* 0x000fe40003f64070 */
[----:B------:R-:W-:-:S04]  /*0e10*/  @P1 VIMNMX R5, PT, PT, R5, R10, !PT ;  /* 0x0000000a05051248 */ /* 0x000fc80007fe0100 */
[----:B------:R-:W-:-:S04]  /*0e20*/  @P2 VIMNMX R5, PT, PT, R5, R11, !PT ;  /* 0x0000000b05052248 */ /* 0x000fc80007fe0100 */
[----:B--2---:R-:W-:-:S04]  /*0e30*/  @P4 VIMNMX R5, PT, PT, R5, R6, !PT ;  /* 0x0000000605054248 */ /* 0x004fc80007fe0100 */
[----:B------:R-:W-:Y:S01]  /*0e40*/  @P3 VIMNMX R5, PT, PT, R5, R7, !PT ;  /* 0x0000000705053248 */ /* 0x000fe20007fe0100 */
[----:B------:R-:W-:Y:S06]  /*0e50*/  BRA `(.L_x_435) ;  /* 0x0000001000087947 */ /* 0x000fec0003800000 */
.L_x_421:
[----:B------:R-:W0:Y:S01]  /*0e60*/  S2R R0, SR_TID.X ;  /* 0x0000000000007919 */ /* 0x000e220000002100 */
[----:B------:R-:W1:Y:S02]  /*0e70*/  LDCU.64 UR4, c[0x0][0x380] ;  /* 0x00007000ff0477ac */ /* 0x000e640008000a00 */
[----:B-1----:R-:W-:Y:S02]  /*0e80*/  IMAD.U32 R12, RZ, RZ, UR4 ;  /* 0x00000004ff0c7e24 */ /* 0x002fe4000f8e00ff */
[----:B------:R-:W-:Y:S02]  /*0e90*/  IMAD.U32 R13, RZ, RZ, UR5 ;  /* 0x00000005ff0d7e24 */ /* 0x000fe4000f8e00ff */
        /* <DEDUP_REMOVED lines=17> */
[----:B------:R-:W-:Y:S01]  /*0fb0*/  UMOV UR4, 0x1000 ;  /* 0x0000100000047882 */ /* 0x000fe20000000000 */
[----:B--2---:R-:W-:Y:S01]  /*0fc0*/  VIMNMX3 R6, R3, R6, R7, !PT ;  /* 0x000000060306720f */ /* 0x004fe20007800107 */
[----:B------:R-:W-:-:S05]  /*0fd0*/  VIADD R3, R2, 0xfffff000 ;  /* 0xfffff00002037836 */ /* 0x000fca0000000000 */
[----:B------:R-:W-:Y:S02]  /*0fe0*/  ISETP.GE.U32.AND P0, PT, R3, 0x1000, PT ;  /* 0x000010000300780c */ /* 0x000fe40003f06070 */
        /* <DEDUP_REMOVED lines=8> */
[----:B------:R-:W0:Y:S01]  /*1070*/  LDC R2, c[0x0][0x390] ;  /* 0x0000e400ff027b82 */ /* 0x000e220000000800 */
[----:B------:R-:W-:-:S07]  /*1080*/  UMOV UR4, 0x1000 ;  /* 0x0000100000047882 */ /* 0x000fce0000000000 */
[----:B------:R-:W1:Y:S02]  /*1090*/  LDC.64 R12, c[0x0][0x380] ;  /* 0x0000e000ff0c7b82 */ /* 0x000e640000000a00 */
.L_x_438:
[----:B------:R-:W-:-:S04]  /*10a0*/  VIADD R5, R0, UR4 ;  /* 0x0000000400057c36 */ /* 0x000fc80008000000 */
[----:B-1----:R-:W-:-:S05]  /*10b0*/  IMAD.WIDE.U32 R4, R5, 0x4, R12 ;  /* 0x0000000405047825 */ /* 0x002fca00078e000c */
        /* <DEDUP_REMOVED lines=16> */
[----:B--2---:R-:W-:Y:S01]  /*11c0*/  VIMNMX3 R10, R10, R11, R14, !PT ;  /* 0x0000000b0a0a720f */ /* 0x004fe2000780010e */
[----:B0-----:R-:W-:-:S05]  /*11d0*/  VIADD R11, R2, -UR4 ;  /* 0x80000004020b7c36 */ /* 0x001fca0008000000 */
[----:B------:R-:W-:Y:S02]  /*11e0*/  ISETP.GE.U32.AND P0, PT, R11, 0x1000, PT ;  /* 0x000010000b00780c */ /* 0x000fe40003f06070 */
[----:B---3--:R-:W-:Y:S02]  /*11f0*/  VIMNMX3 R16, R25, R16, R17, !PT ;  /* 0x000000101910720f */ /* 0x008fe40007800111 */
[----:B----4-:R-:W-:Y:S02]  /*1200*/  VIMNMX3 R19, R18, R19, R20, !PT ;  /* 0x000000131213720f */ /* 0x010fe40007800114 */
[----:B-----5:R-:W-:-:S04]  /*1210*/  VIMNMX3 R21, R21, R22, R23, !PT ;  /* 0x000000161515720f */ /* 0x020fc80007800117 */
[----:B------:R-:W-:Y:S02]  /*1220*/  VIMNMX3 R16, R16, R19, R21, !PT ;  /* 0x000000131010720f */ /* 0x000fe40007800115 */
[----:B------:R-:W-:Y:S02]  /*1230*/  VIMNMX3 R7, R9, R7, R6, !PT ;  /* 0x000000070907720f */ /* 0x000fe40007800106 */
[----:B------:R-:W-:-:S04]  /*1240*/  VIMNMX R8, PT, PT, R8, R15, !PT ;  /* 0x0000000f08087248 */ /* 0x000fc80007fe0100 */
[----:B------:R-:W-:-:S04]  /*1250*/  VIMNMX3 R7, R10, R7, R8, !PT ;  /* 0x000000070a07720f */ /* 0x000fc80007800108 */
[----:B------:R-:W-:Y:S01]  /*1260*/  VIMNMX R25, PT, PT, R16, R7, !PT ;  /* 0x0000000710197248 */ /* 0x000fe20007fe0100 */
[----:B------:R-:W-:Y:S06]  /*1270*/  @!P0 BRA `(.L_x_437) ;  /* 0x0000000800688947 */ /* 0x000fec0003800000 */
[----:B------:R-:W-:-:S06]  /*1280*/  UIADD3 UR4, UPT, UPT, UR4, 0x1000, URZ ;  /* 0x0000100004047890 */ /* 0x000fcc000fffe0ff */
[----:B------:R-:W-:-:S13]  /*1290*/  ISETP.LT.U32.AND P0, PT, R3, UR4, PT ;  /* 0x0000000403007c0c */ /* 0x000fda000bf01070 */
[----:B------:R-:W-:Y:S05]  /*12a0*/  @!P0 BRA `(.L_x_438) ;  /* 0xfffffffc007c8947 */ /* 0x000fea000383ffff */
.L_x_436:
[----:B------:R-:W-:Y:S01]  /*12b0*/  VIADD R3, R2, -UR4 ;  /* 0x8000000402037c36 */ /* 0x000fe20008000000 */
[----:B------:R-:W-:Y:S04]  /*12c0*/  BSSY.RECONVERGENT B1, `(.L_x_437) ;  /* 0x0000095000017945 */ /* 0x000fe80003800200 */
[----:B------:R-:W-:-:S04]  /*12d0*/  ISETP.GE.AND P0, PT, R0, R3, PT ;  /* 0x000000030000720c */ /* 0x000fc80003f06270 */
[----:B------:R-:W-:-:S13]  /*12e0*/  ISETP.LE.U32.OR P0, PT, R2, UR4, P0 ;  /* 0x0000000402007c0c */ /* 0x000fda0008703470 */
[----:B------:R-:W-:Y:S05]  /*12f0*/  @P0 BRA `(.L_x_439) ;  /* 0x0000000800440947 */ /* 0x000fea0003800000 */
[----:B------:R-:W-:Y:S01]  /*1300*/  LOP3.LUT R3, RZ, R0, RZ, 0x33, !PT ;  /* 0x00000000ff037212 */ /* 0x000fe200078e33ff */
[----:B------:R-:W-:Y:S01]  /*1310*/  BSSY.RECONVERGENT B2, `(.L_x_440) ;  /* 0x000004a000027945 */ /* 0x000fe20003800200 */
[----:B------:R-:W-:Y:S02]  /*1320*/  IMAD.MOV.U32 R6, RZ, RZ, R0 ;  /* 0x000000ffff067224 */ /* 0x000fe400078e0000 */
[----:B------:R-:W-:-:S04]  /*1330*/  IADD3 R3, PT, PT, R2, -UR4, R3 ;  /* 0x8000000402037c10 */ /* 0x000fc8000fffe003 */
[C---:B------:R-:W-:Y:S02]  /*1340*/  ISETP.GE.U32.AND P0, PT, R3.reuse, 0xf00, PT ;  /* 0x00000f000300780c */ /* 0x040fe40003f06070 */
[----:B------:R-:W-:-:S04]  /*1350*/  LEA.HI R3, R3, 0x1, RZ, 0x18 ;  /* 0x0000000103037811 */ /* 0x000fc800078fc0ff */
[----:B------:R-:W-:-:S07]  /*1360*/  LOP3.LUT R4, R3, 0xf, RZ, 0xc0, !PT ;  /* 0x0000000f03047812 */ /* 0x000fce00078ec0ff */
[----:B------:R-:W-:Y:S05]  /*1370*/  @!P0 BRA `(.L_x_441) ;  /* 0x00000004000c8947 */ /* 0x000fea0003800000 */
[----:B------:R-:W-:Y:S01]  /*1380*/  LOP3.LUT R7, R3, 0x1fffff0, RZ, 0xc0, !PT ;  /* 0x01fffff003077812 */ /* 0x000fe200078ec0ff */
[----:B------:R-:W-:Y:S01]  /*1390*/  BSSY.RECONVERGENT B3, `(.L_x_442) ;  /* 0x0000040000037945 */ /* 0x000fe20003800200 */
[C---:B------:R-:W-:Y:S01]  /*13a0*/  LOP3.LUT R6, R0.reuse, 0x800, RZ, 0xfc, !PT ;  /* 0x0000080000067812 */ /* 0x040fe200078efcff */
[----:B------:R-:W-:Y:S02]  /*13b0*/  VIADD R2, R0, UR4 ;  /* 0x0000000400027c36 */ /* 0x000fe40008000000 */
[----:B------:R-:W-:-:S07]  /*13c0*/  IMAD.MOV R7, RZ, RZ, -R7 ;  /* 0x000000ffff077224 */ /* 0x000fce00078e0a07 */
.L_x_443:
[----:B------:R-:W-:-:S04]  /*13d0*/  IMAD.WIDE.U32 R26, R2, 0x4, R12 ;  /* 0x00000004021a7825 */ /* 0x000fc800078e000c */
[C---:B------:R-:W-:Y:S02]  /*13e0*/  VIADD R9, R2.reuse, 0x100 ;  /* 0x0000010002097836 */ /* 0x040fe40000000000 */
[----:B------:R-:W-:Y:S01]  /*13f0*/  VIADD R15, R2, 0x400 ;  /* 0x00000400020f7836 */ /* 0x000fe20000000000 */
[----:B------:R0:W2:Y:S01]  /*1400*/  LDG.E R26, desc[UR6][R26.64] ;  /* 0x000000061a1a7981 */ /* 0x0000a2000c1e1900 */
[----:B------:R-:W-:-:S04]  /*1410*/  IMAD.WIDE.U32 R8, R9, 0x4, R12 ;  /* 0x0000000409087825 */ /* 0x000fc800078e000c */
[C---:B------:R-:W-:Y:S01]  /*1420*/  VIADD R17, R2.reuse, 0x200 ;  /* 0x0000020002117836 */ /* 0x040fe20000000000 */
[----:B------:R1:W2:Y:S01]  /*1430*/  LDG.E R5, desc[UR6][R8.64] ;  /* 0x0000000608057981 */ /* 0x0002a2000c1e1900 */
[C---:B------:R-:W-:Y:S02]  /*1440*/  VIADD R11, R2.reuse, 0x300 ;  /* 0x00000300020b7836 */ /* 0x040fe40000000000 */
[----:B0-----:R-:W-:Y:S02]  /*1450*/  VIADD R27, R2, 0x700 ;  /* 0x00000700021b7836 */ /* 0x001fe40000000000 */
[----:B------:R-:W-:-:S04]  /*1460*/  IMAD.WIDE.U32 R14, R15, 0x4, R12 ;  /* 0x000000040f0e7825 */ /* 0x000fc800078e000c */
[--C-:B------:R-:W-:Y:S01]  /*1470*/  IMAD.WIDE.U32 R16, R17, 0x4, R12.reuse ;  /* 0x0000000411107825 */ /* 0x100fe200078e000c */
[----:B------:R0:W3:Y:S03]  /*1480*/  LDG.E R22, desc[UR6][R14.64] ;  /* 0x000000060e167981 */ /* 0x0000e6000c1e1900 */
[----:B------:R-:W-:Y:S01]  /*1490*/  VIADD R29, R2, 0x500 ;  /* 0x00000500021d7836 */ /* 0x000fe20000000000 */
[----:B------:R-:W4:Y:S01]  /*14a0*/  LDG.E R24, desc[UR6][R16.64] ;  /* 0x0000000610187981 */ /* 0x000f22000c1e1900 */
[----:B------:R-:W-:-:S04]  /*14b0*/  IMAD.WIDE.U32 R10, R11, 0x4, R12 ;  /* 0x000000040b0a7825 */ /* 0x000fc800078e000c */
[--C-:B-1----:R-:W-:Y:S01]  /*14c0*/  IMAD.WIDE.U32 R8, R27, 0x4, R12.reuse ;  /* 0x000000041b087825 */ /* 0x102fe200078e000c */
[----:B------:R-:W4:Y:S03]  /*14d0*/  LDG.E R23, desc[UR6][R10.64] ;  /* 0x000000060a177981 */ /* 0x000f26000c1e1900 */
[----:B------:R-:W-:Y:S02]  /*14e0*/  VIADD R27, R2, 0x900 ;  /* 0x00000900021b7836 */ /* 0x000fe40000000000 */
[----:B------:R-:W-:-:S04]  /*14f0*/  IMAD.WIDE.U32 R28, R29, 0x4, R12 ;  /* 0x000000041d1c7825 */ /* 0x000fc800078e000c */
[C---:B------:R-:W-:Y:S01]  /*1500*/  VIADD R19, R2.reuse, 0x600 ;  /* 0x0000060002137836 */ /* 0x040fe20000000000 */
[----:B------:R1:W5:Y:S01]  /*1510*/  LDG.E R11, desc[UR6][R8.64] ;  /* 0x00000006080b7981 */ /* 0x000362000c1e1900 */
[C---:B0-----:R-:W-:Y:S02]  /*1520*/  VIADD R15, R2.reuse, 0xa00 ;  /* 0x00000a00020f7836 */ /* 0x041fe40000000000 */
[----:B------:R-:W-:Y:S01]  /*1530*/  VIADD R20, R2, 0x800 ;  /* 0x0000080002147836 */ /* 0x000fe20000000000 */
[----:B------:R0:W3:Y:S01]  /*1540*/  LDG.E R21, desc[UR6][R28.64] ;  /* 0x000000061c157981 */ /* 0x0000e2000c1e1900 */
[----:B------:R-:W-:-:S04]  /*1550*/  IMAD.WIDE.U32 R18, R19, 0x4, R12 ;  /* 0x0000000413127825 */ /* 0x000fc800078e000c */
[----:B-1----:R-:W-:-:S04]  /*1560*/  IMAD.WIDE.U32 R8, R27, 0x4, R12 ;  /* 0x000000041b087825 */ /* 0x002fc800078e000c */
[--C-:B------:R-:W-:Y:S02]  /*1570*/  IMAD.WIDE.U32 R14, R15, 0x4, R12.reuse ;  /* 0x000000040f0e7825 */ /* 0x100fe400078e000c */
[----:B------:R-:W5:Y:S02]  /*1580*/  LDG.E R9, desc[UR6][R8.64] ;  /* 0x0000000608097981 */ /* 0x000f64000c1e1900 */
[--C-:B------:R-:W-:Y:S02]  /*1590*/  IMAD.WIDE.U32 R16, R20, 0x4, R12.reuse ;  /* 0x0000000414107825 */ /* 0x100fe400078e000c */
[----:B------:R1:W5:Y:S02]  /*15a0*/  LDG.E R20, desc[UR6][R18.64] ;  /* 0x0000000612147981 */ /* 0x000364000c1e1900 */
[C---:B0-----:R-:W-:Y:S02]  /*15b0*/  VIADD R29, R2.reuse, 0xb00 ;  /* 0x00000b00021d7836 */ /* 0x041fe40000000000 */
[----:B------:R-:W-:Y:S01]  /*15c0*/  VIADD R27, R2, 0xc00 ;  /* 0x00000c00021b7836 */ /* 0x000fe20000000000 */
[----:B------:R0:W5:Y:S01]  /*15d0*/  LDG.E R10, desc[UR6][R16.64] ;  /* 0x00000006100a7981 */ /* 0x000162000c1e1900 */
[----:B------:R-:W-:-:S03]  /*15e0*/  IMAD.WIDE.U32 R28, R29, 0x4, R12 ;  /* 0x000000041d1c7825 */ /* 0x000fc600078e000c */
[----:B------:R0:W5:Y:S01]  /*15f0*/  LDG.E R8, desc[UR6][R14.64] ;  /* 0x000000060e087981 */ /* 0x000162000c1e1900 */
[C---:B-1----:R-:W-:Y:S02]  /*1600*/  VIADD R19, R2.reuse, 0xe00 ;  /* 0x00000e0002137836 */ /* 0x042fe40000000000 */
[C---:B------:R-:W-:Y:S02]  /*1610*/  VIADD R18, R2.reuse, 0xf00 ;  /* 0x00000f0002127836 */ /* 0x040fe40000000000 */
[----:B0-----:R-:W-:Y:S02]  /*1620*/  IMAD.WIDE.U32 R16, R27, 0x4, R12 ;  /* 0x000000041b107825 */ /* 0x001fe400078e000c */
[----:B------:R-:W5:Y:S02]  /*1630*/  LDG.E R27, desc[UR6][R28.64] ;  /* 0x000000061c1b7981 */ /* 0x000f64000c1e1900 */
[----:B------:R-:W-:-:S04]  /*1640*/  VIADD R15, R2, 0xd00 ;  /* 0x00000d00020f7836 */ /* 0x000fc80000000000 */
[--C-:B------:R-:W-:Y:S01]  /*1650*/  IMAD.WIDE.U32 R14, R15, 0x4, R12.reuse ;  /* 0x000000040f0e7825 */ /* 0x100fe200078e000c */
[----:B------:R0:W5:Y:S05]  /*1660*/  LDG.E R28, desc[UR6][R16.64] ;  /* 0x00000006101c7981 */ /* 0x00016a000c1e1900 */
[----:B------:R-:W5:Y:S01]  /*1670*/  LDG.E R15, desc[UR6][R14.64] ;  /* 0x000000060e0f7981 */ /* 0x000f62000c1e1900 */
[----:B0-----:R-:W-:-:S04]  /*1680*/  IMAD.WIDE.U32 R16, R19, 0x4, R12 ;  /* 0x0000000413107825 */ /* 0x001fc800078e000c */
[----:B------:R-:W-:Y:S02]  /*1690*/  IMAD.WIDE.U32 R18, R18, 0x4, R12 ;  /* 0x0000000412127825 */ /* 0x000fe400078e000c */
[----:B------:R-:W5:Y:S04]  /*16a0*/  LDG.E R16, desc[UR6][R16.64] ;  /* 0x0000000610107981 */ /* 0x000f68000c1e1900 */
[----:B------:R-:W5:Y:S01]  /*16b0*/  LDG.E R19, desc[UR6][R18.64] ;  /* 0x0000000612137981 */ /* 0x000f62000c1e1900 */
[----:B------:R-:W-:-:S05]  /*16c0*/  VIADD R7, R7, 0x10 ;  /* 0x0000001007077836 */ /* 0x000fca0000000000 */
[----:B------:R-:W-:Y:S01]  /*16d0*/  ISETP.NE.AND P0, PT, R7, RZ, PT ;  /* 0x000000ff0700720c */ /* 0x000fe20003f05270 */
[----:B------:R-:W-:Y:S02]  /*16e0*/  VIADD R6, R6, 0x1000 ;  /* 0x0000100006067836 */ /* 0x000fe40000000000 */
[----:B------:R-:W-:Y:S01]  /*16f0*/  VIADD R2, R2, 0x1000 ;  /* 0x0000100002027836 */ /* 0x000fe20000000000 */
[----:B--2---:R-:W-:-:S04]  /*1700*/  VIMNMX3 R5, R25, R26, R5, !PT ;  /* 0x0000001a1905720f */ /* 0x004fc80007800105 */
[----:B----4-:R-:W-:-:S04]  /*1710*/  VIMNMX3 R5, R5, R24, R23, !PT ;  /* 0x000000180505720f */ /* 0x010fc80007800117 */
[----:B---3--:R-:W-:-:S04]  /*1720*/  VIMNMX3 R5, R5, R22, R21, !PT ;  /* 0x000000160505720f */ /* 0x008fc80007800115 */
[----:B-----5:R-:W-:-:S04]  /*1730*/  VIMNMX3 R5, R5, R20, R11, !PT ;  /* 0x000000140505720f */ /* 0x020fc8000780010b */
[----:B------:R-:W-:-:S04]  /*1740*/  VIMNMX3 R5, R5, R10, R9, !PT ;  /* 0x0000000a0505720f */ /* 0x000fc80007800109 */
[----:B------:R-:W-:-:S04]  /*1750*/  VIMNMX3 R5, R5, R8, R27, !PT ;  /* 0x000000080505720f */ /* 0x000fc8000780011b */
[----:B------:R-:W-:-:S04]  /*1760*/  VIMNMX3 R5, R5, R28, R15, !PT ;  /* 0x0000001c0505720f */ /* 0x000fc8000780010f */
[----:B------:R-:W-:Y:S01]  /*1770*/  VIMNMX3 R25, R5, R16, R19, !PT ;  /* 0x000000100519720f */ /* 0x000fe20007800113 */
[----:B------:R-:W-:Y:S06]  /*1780*/  @P0 BRA `(.L_x_443) ;  /* 0xfffffffc00100947 */ /* 0x000fec000383ffff */
[----:B------:R-:W-:Y:S05]  /*1790*/  BSYNC.RECONVERGENT B3 ;  /* 0x0000000000037941 */ /* 0x000fea0003800200 */
.L_x_442:
[----:B------:R-:W-:-:S07]  /*17a0*/  VIADD R6, R6, 0xfffff800 ;  /* 0xfffff80006067836 */ /* 0x000fce0000000000 */
.L_x_441:
[----:B------:R-:W-:Y:S05]  /*17b0*/  BSYNC.RECONVERGENT B2 ;  /* 0x0000000000027941 */ /* 0x000fea0003800200 */
.L_x_440:
[----:B------:R-:W-:-:S13]  /*17c0*/  ISETP.NE.AND P0, PT, R4, RZ, PT ;  /* 0x000000ff0400720c */ /* 0x000fda0003f05270 */
[----:B------:R-:W-:Y:S05]  /*17d0*/  @!P0 BRA `(.L_x_439) ;  /* 0x00000004000c8947 */ /* 0x000fea0003800000 */
[----:B------:R-:W-:Y:S01]  /*17e0*/  ISETP.GE.U32.AND P0, PT, R4, 0x8, PT ;  /* 0x000000080400780c */ /* 0x000fe20003f06070 */
[----:B------:R-:W-:Y:S01]  /*17f0*/  BSSY.RECONVERGENT B2, `(.L_x_444) ;  /* 0x0000021000027945 */ /* 0x000fe20003800200 */
[----:B------:R-:W-:-:S04]  /*1800*/  LOP3.LUT R22, R3, 0x7, RZ, 0xc0, !PT ;  /* 0x0000000703167812 */ /* 0x000fc800078ec0ff */
[----:B------:R-:W-:-:S07]  /*1810*/  ISETP.NE.AND P1, PT, R22, RZ, PT ;  /* 0x000000ff1600720c */ /* 0x000fce0003f25270 */
[----:B------:R-:W-:Y:S06]  /*1820*/  @!P0 BRA `(.L_x_445) ;  /* 0x0000000000748947 */ /* 0x000fec0003800000 */
[----:B------:R-:W-:-:S04]  /*1830*/  VIADD R5, R6, UR4 ;  /* 0x0000000406057c36 */ /* 0x000fc80008000000 */
[C---:B------:R-:W-:Y:S02]  /*1840*/  VIADD R21, R5.reuse, 0x100 ;  /* 0x0000010005157836 */ /* 0x040fe40000000000 */
[C---:B------:R-:W-:Y:S02]  /*1850*/  VIADD R19, R5.reuse, 0x200 ;  /* 0x0000020005137836 */ /* 0x040fe40000000000 */
[C---:B------:R-:W-:Y:S02]  /*1860*/  VIADD R9, R5.reuse, 0x300 ;  /* 0x0000030005097836 */ /* 0x040fe40000000000 */
[----:B------:R-:W-:-:S04]  /*1870*/  IMAD.WIDE.U32 R14, R5, 0x4, R12 ;  /* 0x00000004050e7825 */ /* 0x000fc800078e000c */
[--C-:B------:R-:W-:Y:S01]  /*1880*/  IMAD.WIDE.U32 R20, R21, 0x4, R12.reuse ;  /* 0x0000000415147825 */ /* 0x100fe200078e000c */
[----:B------:R0:W2:Y:S03]  /*1890*/  LDG.E R2, desc[UR6][R14.64] ;  /* 0x000000060e027981 */ /* 0x0000a6000c1e1900 */
[--C-:B------:R-:W-:Y:S01]  /*18a0*/  IMAD.WIDE.U32 R18, R19, 0x4, R12.reuse ;  /* 0x0000000413127825 */ /* 0x100fe200078e000c */
[----:B------:R-:W2:Y:S03]  /*18b0*/  LDG.E R7, desc[UR6][R20.64] ;  /* 0x0000000614077981 */ /* 0x000ea6000c1e1900 */
        /* <DEDUP_REMOVED lines=10> */
[--C-:B------:R-:W-:Y:S02]  /*1960*/  IMAD.WIDE.U32 R16, R23, 0x4, R12.reuse ;  /* 0x0000000417107825 */ /* 0x100fe400078e000c */
[----:B------:R-:W4:Y:S02]  /*1970*/  LDG.E R4, desc[UR6][R4.64] ;  /* 0x0000000604047981 */ /* 0x000f24000c1e1900 */
[----:B0-----:R-:W-:Y:S02]  /*1980*/  IMAD.WIDE.U32 R14, R27, 0x4, R12 ;  /* 0x000000041b0e7825 */ /* 0x001fe400078e000c */
[----:B------:R-:W5:Y:S04]  /*1990*/  LDG.E R16, desc[UR6][R16.64] ;  /* 0x0000000610107981 */ /* 0x000f68000c1e1900 */
[----:B------:R-:W5:Y:S01]  /*19a0*/  LDG.E R14, desc[UR6][R14.64] ;  /* 0x000000060e0e7981 */ /* 0x000f62000c1e1900 */
[----:B------:R-:W-:Y:S01]  /*19b0*/  VIADD R6, R6, 0x800 ;  /* 0x0000080006067836 */ /* 0x000fe20000000000 */
[----:B--2---:R-:W-:-:S04]  /*19c0*/  VIMNMX3 R7, R25, R2, R7, !PT ;  /* 0x000000021907720f */ /* 0x004fc80007800107 */
[----:B---3--:R-:W-:-:S04]  /*19d0*/  VIMNMX3 R7, R7, R18, R8, !PT ;  /* 0x000000120707720f */ /* 0x008fc80007800108 */
[----:B----4-:R-:W-:-:S04]  /*19e0*/  VIMNMX3 R7, R7, R10, R4, !PT ;  /* 0x0000000a0707720f */ /* 0x010fc80007800104 */
[----:B-----5:R-:W-:-:S07]  /*19f0*/  VIMNMX3 R25, R7, R16, R14, !PT ;  /* 0x000000100719720f */ /* 0x020fce000780010e */
.L_x_445:
[----:B------:R-:W-:Y:S05]  /*1a00*/  BSYNC.RECONVERGENT B2 ;  /* 0x0000000000027941 */ /* 0x000fea0003800200 */
.L_x_444:
        /* <DEDUP_REMOVED lines=21> */
.L_x_447:
[----:B------:R-:W-:Y:S05]  /*1b60*/  BSYNC.RECONVERGENT B2 ;  /* 0x0000000000027941 */ /* 0x000fea0003800200 */
.L_x_446:
[----:B------:R-:W-:Y:S05]  /*1b70*/  @!P1 BRA `(.L_x_439) ;  /* 0x0000000000249947 */ /* 0x000fea0003800000 */
[----:B------:R-:W-:Y:S02]  /*1b80*/  VIADD R5, R6, UR4 ;  /* 0x0000000406057c36 */ /* 0x000fe40008000000 */
[----:B------:R-:W-:-:S07]  /*1b90*/  IMAD.MOV R4, RZ, RZ, -R7 ;  /* 0x000000ffff047224 */ /* 0x000fce00078e0a07 */
.L_x_448:
[----:B------:R-:W-:-:S06]  /*1ba0*/  IMAD.WIDE.U32 R2, R5, 0x4, R12 ;  /* 0x0000000405027825 */ /* 0x000fcc00078e000c */
[----:B------:R-:W2:Y:S01]  /*1bb0*/  LDG.E R2, desc[UR6][R2.64] ;  /* 0x0000000602027981 */ /* 0x000ea2000c1e1900 */
[----:B------:R-:W-:Y:S02]  /*1bc0*/  VIADD R4, R4, 0x1 ;  /* 0x0000000104047836 */ /* 0x000fe40000000000 */
[----:B------:R-:W-:-:S03]  /*1bd0*/  VIADD R5, R5, 0x100 ;  /* 0x0000010005057836 */ /* 0x000fc60000000000 */
[----:B------:R-:W-:Y:S02]  /*1be0*/  ISETP.NE.AND P0, PT, R4, RZ, PT ;  /* 0x000000ff0400720c */ /* 0x000fe40003f05270 */
[----:B--2---:R-:W-:-:S11]  /*1bf0*/  VIMNMX R25, PT, PT, R2, R25, !PT ;  /* 0x0000001902197248 */ /* 0x004fd60007fe0100 */
[----:B------:R-:W-:Y:S05]  /*1c00*/  @P0 BRA `(.L_x_448) ;  /* 0xfffffffc00e40947 */ /* 0x000fea000383ffff */
.L_x_439:
[----:B------:R-:W-:Y:S05]  /*1c10*/  BSYNC.RECONVERGENT B1 ;  /* 0x0000000000017941 */ /* 0x000fea0003800200 */
.L_x_437:
        /* <DEDUP_REMOVED lines=38> */
.L_x_435:
[----:B------:R-:W-:Y:S05]  /*1e80*/  BSYNC.RECONVERGENT B0 ;  /* 0x0000000000007941 */ /* 0x000fea0003800200 */
.L_x_420:
[----:B------:R-:W-:Y:S05]  /*1e90*/  @P0 EXIT ;  /* 0x000000000000094d */ /* 0x000fea0003800000 */
[----:B-12---:R-:W1:Y:S01]  /*1ea0*/  LDC.64 R2, c[0x0][0x388] ;  /* 0x0000e200ff027b82 */ /* 0x006e620000000a00 */
[----:B------:R-:W0:Y:S02]  /*1eb0*/  LDCU UR4, c[0x0][0x398] ;  /* 0x00007300ff0477ac */ /* 0x000e240008000800 */
[----:B0-----:R-:W-:-:S05]  /*1ec0*/  VIMNMX R5, PT, PT, R5, UR4, !PT ;  /* 0x0000000405057c48 */ /* 0x001fca000ffe0100 */
[----:B-1----:R-:W-:Y:S01]  /*1ed0*/  STG.E desc[UR6][R2.64], R5 ;  /* 0x0000000502007986 */ /* 0x002fe2000c101906 */
[----:B------:R-:W-:Y:S05]  /*1ee0*/  EXIT ;  /* 0x000000000000794d */ /* 0x000fea0003800000 */
.L_x_449:
        /* <DEDUP_REMOVED lines=9> */
.L_x_489:


//--------------------- .text._ZN3cub18CUB_300001_SM_10006detail9transform16transform_kernelINS2_10policy_hubILb1EN4cuda3std3__45tupleIJN6thrust24THRUST_300001_SM_1000_NS17counting_iteratorIiNSA_11use_defaultESC_SC_EEEEEE10policy1000El4tempNSA_6detail15normal_iteratorINSA_10device_ptrIiEEEEJSD_EEEvT0_iT1_T2_DpNS2_10kernel_argIT3_EE --------------------------
	.section	.text._ZN3cub18CUB_300001_SM_10006detail9transform16transform_kernelINS2_10policy_hubILb1EN4cuda3std3__45tupleIJN6thrust24THRUST_300001_SM_1000_NS17counting_iteratorIiNSA_11use_defaultESC_SC_EEEEEE10policy1000El4tempNSA_6detail15normal_iteratorINSA_10device_ptrIiEEEEJSD_EEEvT0_iT1_T2_DpNS2_10kernel_argIT3_EE,"ax",@progbits
	.align	128
        .global         _ZN3cub18CUB_300001_SM_10006detail9transform16transform_kernelINS2_10policy_hubILb1EN4cuda3std3__45tupleIJN6thrust24THRUST_300001_SM_1000_NS17counting_iteratorIiNSA_11use_defaultESC_SC_EEEEEE10policy1000El4tempNSA_6detail15normal_iteratorINSA_10device_ptrIiEEEEJSD_EEEvT0_iT1_T2_DpNS2_10kernel_argIT3_EE
        .type           _ZN3cub18CUB_300001_SM_10006detail9transform16transform_kernelINS2_10policy_hubILb1EN4cuda3std3__45tupleIJN6thrust24THRUST_300001_SM_1000_NS17counting_iteratorIiNSA_11use_defaultESC_SC_EEEEEE10policy1000El4tempNSA_6detail15normal_iteratorINSA_10device_ptrIiEEEEJSD_EEEvT0_iT1_T2_DpNS2_10kernel_argIT3_EE,@function
        .size           _ZN3cub18CUB_300001_SM_10006detail9transform16transform_kernelINS2_10policy_hubILb1EN4cuda3std3__45tupleIJN6thrust24THRUST_300001_SM_1000_NS17counting_iteratorIiNSA_11use_defaultESC_SC_EEEEEE10policy1000El4tempNSA_6detail15normal_iteratorINSA_10device_ptrIiEEEEJSD_EEEvT0_iT1_T2_DpNS2_10kernel_argIT3_EE,(.L_x_490 - _ZN3cub18CUB_300001_SM_10006detail9transform16transform_kernelINS2_10policy_hubILb1EN4cuda3std3__45tupleIJN6thrust24THRUST_300001_SM_1000_NS17counting_iteratorIiNSA_11use_defaultESC_SC_EEEEEE10policy1000El4tempNSA_6detail15normal_iteratorINSA_10device_ptrIiEEEEJSD_EEEvT0_iT1_T2_DpNS2_10kernel_argIT3_EE)
        .other          _ZN3cub18CUB_300001_SM_10006detail9transform16transform_kernelINS2_10policy_hubILb1EN4cuda3std3__45tupleIJN6thrust24THRUST_300001_SM_1000_NS17counting_iteratorIiNSA_11use_defaultESC_SC_EEEEEE10policy1000El4tempNSA_6detail15normal_iteratorINSA_10device_ptrIiEEEEJSD_EEEvT0_iT1_T2_DpNS2_10kernel_argIT3_EE,@"STO_CUDA_ENTRY STV_DEFAULT"
_ZN3cub18CUB_300001_SM_10006detail9transform16transform_kernelINS2_10policy_hubILb1EN4cuda3std3__45tupleIJN6thrust24THRUST_300001_SM_1000_NS17counting_iteratorIiNSA_11use_defaultESC_SC_EEEEEE10policy1000El4tempNSA_6detail15normal_iteratorINSA_10device_ptrIiEEEEJSD_EEEvT0_iT1_T2_DpNS2_10kernel_argIT3_EE:
.text._ZN3cub18CUB_300001_SM_10006detail9transform16transform_kernelINS2_10policy_hubILb1EN4cuda3std3__45tupleIJN6thrust24THRUST_300001_SM_1000_NS17counting_iteratorIiNSA_11use_defaultESC_SC_EEEEEE10policy1000El4tempNSA_6detail15normal_iteratorINSA_10device_ptrIiEEEEJSD_EEEvT0_iT1_T2_DpNS2_10kernel_argIT3_EE:
[----:B------:R-:W-:Y:S08]  /*0000*/  LDC R1, c[0x0][0x37c] ;  /* 0x0000df00ff017b82 */ /* 0x000ff00000000800 */
[----:B------:R-:W0:Y:S01]  /*0010*/  LDC R5, c[0x0][0x388] ;  /* 0x0000e200ff057b82 */ /* 0x000e220000000800 */
[----:B------:R-:W1:Y:S07]  /*0020*/  LDCU.64 UR6, c[0x0][0x380] ;  /* 0x00007000ff0677ac */ /* 0x000e6e0008000a00 */
[----:B------:R-:W2:Y:S08]  /*0030*/  S2UR UR4, SR_CTAID.X ;  /* 0x00000000000479c3 */ /* 0x000eb00000002500 */
[----:B------:R-:W3:Y:S01]  /*0040*/  LDC.64 R12, c[0x0][0x3a8] ;  /* 0x0000ea00ff0c7b82 */ /* 0x000ee20000000a00 */
[----:B0-----:R-:W-:-:S07]  /*0050*/  IMAD.SHL.U32 R3, R5, 0x80, RZ ;  /* 0x0000008005037824 */ /* 0x001fce00078e00ff */
[----:B------:R-:W0:Y:S01]  /*0060*/  LDC.U8 R0, c[0x0][0x398] ;  /* 0x0000e600ff007b82 */ /* 0x000e220000000000 */
[----:B------:R-:W-:Y:S01]  /*0070*/  SHF.R.S32.HI R2, RZ, 0x1f, R3 ;  /* 0x0000001fff027819 */ /* 0x000fe20000011403 */
[----:B--2---:R-:W-:-:S04]  /*0080*/  IMAD.WIDE.U32 R8, R3, UR4, RZ ;  /* 0x0000000403087c25 */ /* 0x004fc8000f8e00ff */
[----:B------:R-:W-:Y:S01]  /*0090*/  IMAD R11, R2, UR4, RZ ;  /* 0x00000004020b7c24 */ /* 0x000fe2000f8e02ff */
[----:B-1----:R-:W-:Y:S01]  /*00a0*/  IADD3 R6, P0, PT, -R8, UR6, RZ ;  /* 0x0000000608067c10 */ /* 0x002fe2000ff1e1ff */
[----:B------:R-:W1:Y:S02]  /*00b0*/  LDCU UR6, c[0x0][0x3b0] ;  /* 0x00007600ff0677ac */ /* 0x000e640008000800 */
[----:B------:R-:W-:Y:S01]  /*00c0*/  IMAD.IADD R11, R9, 0x1, R11 ;  /* 0x00000001090b7824 */ /* 0x000fe200078e020b */
[----:B------:R-:W2:Y:S04]  /*00d0*/  LDCU.64 UR4, c[0x0][0x358] ;  /* 0x00006b00ff0477ac */ /* 0x000ea80008000a00 */
[----:B------:R-:W-:Y:S02]  /*00e0*/  IADD3.X R7, PT, PT, ~R11, UR7, RZ, P0, !PT ;  /* 0x000000070b077c10 */ /* 0x000fe400087fe5ff */
[----:B------:R-:W-:-:S02]  /*00f0*/  ISETP.LT.U32.AND P0, PT, R6, R3, PT ;  /* 0x000000030600720c */ /* 0x000fc40003f01070 */
[C---:B------:R-:W-:Y:S02]  /*0100*/  SHF.L.U64.HI R4, R8.reuse, 0x2, R11 ;  /* 0x0000000208047819 */ /* 0x040fe4000001020b */
[----:B------:R-:W-:Y:S02]  /*0110*/  ISETP.LT.AND.EX P0, PT, R7, R2, PT, P0 ;  /* 0x000000020700720c */ /* 0x000fe40003f01300 */
[----:B---3--:R-:W-:Y:S02]  /*0120*/  LEA R2, P1, R8, R12, 0x2 ;  /* 0x0000000c08027211 */ /* 0x008fe400078210ff */
[----:B------:R-:W-:-:S04]  /*0130*/  SEL R6, R6, R3, P0 ;  /* 0x0000000306067207 */ /* 0x000fc80000000000 */
[----:B------:R-:W-:Y:S01]  /*0140*/  ISETP.NE.AND P0, PT, R3, R6, PT ;  /* 0x000000060300720c */ /* 0x000fe20003f05270 */
[----:B------:R-:W-:Y:S02]  /*0150*/  IMAD.X R3, R4, 0x1, R13, P1 ;  /* 0x0000000104037824 */ /* 0x000fe400008e060d */
[----:B-1----:R-:W-:-:S10]  /*0160*/  VIADD R4, R8, UR6 ;  /* 0x0000000608047c36 */ /* 0x002fd40008000000 */
[----:B--2---:R-:W-:Y:S05]  /*0170*/  @!P0 BRA `(.L_x_450) ;  /* 0x0000001000248947 */ /* 0x004fea0003800000 */
[----:B------:R-:W-:-:S13]  /*0180*/  ISETP.GE.AND P0, PT, R5, 0x1, PT ;  /* 0x000000010500780c */ /* 0x000fda0003f06270 */
[----:B------:R-:W-:Y:S05]  /*0190*/  @!P0 EXIT ;  /* 0x000000000000894d */ /* 0x000fea0003800000 */
[----:B------:R-:W1:Y:S01]  /*01a0*/  S2R R7, SR_TID.X ;  /* 0x0000000000077919 */ /* 0x000e620000002100 */
[C---:B------:R-:W-:Y:S01]  /*01b0*/  ISETP.GE.U32.AND P0, PT, R5.reuse, 0x4, PT ;  /* 0x000000040500780c */ /* 0x040fe20003f06070 */
[----:B------:R-:W-:Y:S01]  /*01c0*/  IMAD.MOV.U32 R8, RZ, RZ, RZ ;  /* 0x000000ffff087224 */ /* 0x000fe200078e00ff */
[----:B------:R-:W-:-:S11]  /*01d0*/  LOP3.LUT R14, R5, 0x3, RZ, 0xc0, !PT ;  /* 0x00000003050e7812 */ /* 0x000fd600078ec0ff */
[----:B------:R-:W-:Y:S05]  /*01e0*/  @!P0 BRA `(.L_x_451) ;  /* 0x0000000800d88947 */ /* 0x000fea0003800000 */
[----:B-1----:R-:W-:-:S13]  /*01f0*/  ISETP.GE.AND P1, PT, R7, R6, PT ;  /* 0x000000060700720c */ /* 0x002fda0003f26270 */
[----:B------:R-:W1:Y:S01]  /*0200*/  @!P1 LDC.64 R12, c[0x0][0x390] ;  /* 0x0000e400ff0c9b82 */ /* 0x000e620000000a00 */
[----:B------:R-:W-:-:S07]  /*0210*/  @!P1 IMAD.IADD R9, R4, 0x1, R7 ;  /* 0x0000000104099824 */ /* 0x000fce00078e0207 */
[----:B------:R-:W2:Y:S01]  /*0220*/  @!P1 LDC.64 R10, c[0x0][0x3a0] ;  /* 0x0000e800ff0a9b82 */ /* 0x000ea20000000a00 */
[----:B-1----:R-:W-:-:S04]  /*0230*/  @!P1 IADD3 R12, P0, PT, R9, R12, RZ ;  /* 0x0000000c090c9210 */ /* 0x002fc80007f1e0ff */
[----:B------:R-:W-:-:S05]  /*0240*/  @!P1 LEA.HI.X.SX32 R13, R9, R13, 0x1, P0 ;  /* 0x0000000d090d9211 */ /* 0x000fca00000f0eff */
[----:B------:R-:W3:Y:S01]  /*0250*/  @!P1 LDG.E.U8 R12, desc[UR4][R12.64+-0x1] ;  /* 0xffffff040c0c9981 */ /* 0x000ee2000c1e1100 */
[----:B--2---:R-:W-:-:S05]  /*0260*/  @!P1 IMAD.WIDE R10, R9, 0x4, R10 ;  /* 0x00000004090a9825 */ /* 0x004fca00078e020a */
[----:B------:R-:W2:Y:S04]  /*0270*/  @!P1 LDG.E R17, desc[UR4][R10.64] ;  /* 0x000000040a119981 */ /* 0x000ea8000c1e1900 */
[----:B------:R1:W4:Y:S01]  /*0280*/  @!P1 LDG.E R15, desc[UR4][R10.64+-0x4] ;  /* 0xfffffc040a0f9981 */ /* 0x000322000c1e1900 */
[----:B------:R-:W-:-:S05]  /*0290*/  VIADD R19, R7, 0x80 ;  /* 0x0000008007137836 */ /* 0x000fca0000000000 */
[----:B------:R-:W-:Y:S02]  /*02a0*/  ISETP.GE.AND P0, PT, R19, R6, PT ;  /* 0x000000061300720c */ /* 0x000fe40003f06270 */
[----:B0-----:R-:W-:-:S11]  /*02b0*/  @!P1 PRMT R21, R0, 0x9910, RZ ;  /* 0x0000991000159816 */ /* 0x001fd600000000ff */
[----:B------:R-:W0:Y:S01]  /*02c0*/  @!P0 LDC.64 R8, c[0x0][0x390] ;  /* 0x0000e400ff088b82 */ /* 0x000e220000000a00 */
[----:B------:R-:W-:Y:S02]  /*02d0*/  @!P0 IMAD.IADD R19, R4, 0x1, R19 ;  /* 0x0000000104138824 */ /* 0x000fe400078e0213 */
[----:B-1----:R-:W-:-:S03]  /*02e0*/  IMAD.WIDE R10, R7, 0x4, R2 ;  /* 0x00000004070a7825 */ /* 0x002fc600078e0202 */
[----:B0-----:R-:W-:-:S04]  /*02f0*/  @!P0 IADD3 R8, P3, PT, R19, R8, RZ ;  /* 0x0000000813088210 */ /* 0x001fc80007f7e0ff */
[----:B------:R-:W-:Y:S02]  /*0300*/  @!P0 LEA.HI.X.SX32 R9, R19, R9, 0x1, P3 ;  /* 0x0000000913098211 */ /* 0x000fe400018f0eff */
[----:B---3--:R-:W-:Y:S02]  /*0310*/  ISETP.NE.AND P2, PT, R21, R12, !P1 ;  /* 0x0000000c1500720c */ /* 0x008fe40004f45270 */
[----:B------:R-:W0:Y:S01]  /*0320*/  @!P0 LDC.64 R12, c[0x0][0x3a0] ;  /* 0x0000e800ff0c8b82 */ /* 0x000e220000000a00 */
[----:B--2---:R-:W-:Y:S01]  /*0330*/  ISETP.GT.AND P4, PT, R17, 0x1, !P1 ;  /* 0x000000011100780c */ /* 0x004fe20004f84270 */
[----:B----4-:R-:W-:-:S09]  /*0340*/  @!P1 VIADD R16, R15, 0x2 ;  /* 0x000000020f109836 */ /* 0x010fd20000000000 */
[----:B------:R-:W-:-:S05]  /*0350*/  @P2 VIADD R16, R15, 0xffffffff ;  /* 0xffffffff0f102836 */ /* 0x000fca0000000000 */
[CC--:B------:R-:W-:Y:S01]  /*0360*/  @!P1 ISETP.GT.AND P2, PT, R17.reuse, R16.reuse, PT ;  /* 0x000000101100920c */ /* 0x0c0fe20003f44270 */
[----:B------:R-:W-:Y:S01]  /*0370*/  @!P1 VIADD R17, R17, 0xffffffff ;  /* 0xffffffff11119836 */ /* 0x000fe20000000000 */
[----:B------:R-:W-:-:S04]  /*0380*/  @!P1 VIMNMX R15, PT, PT, RZ, R16, !PT ;  /* 0x00000010ff0f9248 */ /* 0x000fc80007fe0100 */
[----:B------:R-:W-:-:S05]  /*0390*/  @P4 SEL R15, R17, R15, P2 ;  /* 0x0000000f110f4207 */ /* 0x000fca0001000000 */
[----:B------:R1:W-:Y:S04]  /*03a0*/  @!P1 STG.E desc[UR4][R10.64], R15 ;  /* 0x0000000f0a009986 */ /* 0x0003e8000c101904 */
[----:B------:R-:W2:Y:S01]  /*03b0*/  @!P0 LDG.E.U8 R8, desc[UR4][R8.64+-0x1] ;  /* 0xffffff0408088981 */ /* 0x000ea2000c1e1100 */
[----:B0-----:R-:W-:-:S05]  /*03c0*/  @!P0 IMAD.WIDE R16, R19, 0x4, R12 ;  /* 0x0000000413108825 */ /* 0x001fca00078e020c */
[----:B------:R-:W3:Y:S04]  /*03d0*/  @!P0 LDG.E R19, desc[UR4][R16.64] ;  /* 0x0000000410138981 */ /* 0x000ee8000c1e1900 */
[----:B------:R-:W1:Y:S01]  /*03e0*/  @!P0 LDG.E R18, desc[UR4][R16.64+-0x4] ;  /* 0xfffffc0410128981 */ /* 0x000e62000c1e1900 */
[----:B------:R-:W-:-:S05]  /*03f0*/  VIADD R21, R7, 0x100 ;  /* 0x0000010007157836 */ /* 0x000fca0000000000 */
[----:B------:R-:W-:Y:S02]  /*0400*/  ISETP.GE.AND P1, PT, R21, R6, PT ;  /* 0x000000061500720c */ /* 0x000fe40003f26270 */
[----:B------:R-:W-:-:S11]  /*0410*/  @!P0 PRMT R23, R0, 0x9910, RZ ;  /* 0x0000991000178816 */ /* 0x000fd600000000ff */
[----:B------:R-:W0:Y:S01]  /*0420*/  @!P1 LDC.64 R12, c[0x0][0x390] ;  /* 0x0000e400ff0c9b82 */ /* 0x000e220000000a00 */
[----:B------:R-:W-:-:S05]  /*0430*/  @!P1 IMAD.IADD R21, R4, 0x1, R21 ;  /* 0x0000000104159824 */ /* 0x000fca00078e0215 */
[----:B0-----:R-:W-:-:S04]  /*0440*/  @!P1 IADD3 R12, P3, PT, R21, R12, RZ ;  /* 0x0000000c150c9210 */ /* 0x001fc80007f7e0ff */
[----:B------:R-:W-:Y:S02]  /*0450*/  @!P1 LEA.HI.X.SX32 R13, R21, R13, 0x1, P3 ;  /* 0x0000000d150d9211 */ /* 0x000fe400018f0eff */
[----:B--2---:R-:W-:Y:S02]  /*0460*/  ISETP.NE.AND P2, PT, R23, R8, !P0 ;  /* 0x000000081700720c */ /* 0x004fe40004745270 */
[----:B------:R-:W0:Y:S01]  /*0470*/  @!P1 LDC.64 R8, c[0x0][0x3a0] ;  /* 0x0000e800ff089b82 */ /* 0x000e220000000a00 */
[----:B---3--:R-:W-:Y:S01]  /*0480*/  ISETP.GT.AND P4, PT, R19, 0x1, !P0 ;  /* 0x000000011300780c */ /* 0x008fe20004784270 */
[----:B-1----:R-:W-:-:S09]  /*0490*/  @!P0 VIADD R15, R18, 0x2 ;  /* 0x00000002120f8836 */ /* 0x002fd20000000000 */
        /* <DEDUP_REMOVED lines=9> */
[----:B------:R0:W4:Y:S01]  /*0530*/  @!P1 LDG.E R16, desc[UR4][R8.64+-0x4] ;  /* 0xfffffc0408109981 */ /* 0x000122000c1e1900 */
[----:B------:R-:W-:Y:S01]  /*0540*/  @!P1 PRMT R17, R0, 0x9910, RZ ;  /* 0x0000991000119816 */ /* 0x000fe200000000ff */
[----:B0-----:R-:W-:Y:S01]  /*0550*/  VIADD R9, R7, 0x180 ;  /* 0x0000018007097836 */ /* 0x001fe20000000000 */
[----:B------:R-:W-:Y:S01]  /*0560*/  LOP3.LUT R8, R5, 0x7ffffffc, RZ, 0xc0, !PT ;  /* 0x7ffffffc05087812 */ /* 0x000fe200078ec0ff */
[----:B------:R-:W-:Y:S01]  /*0570*/  BSSY.RECONVERGENT B0, `(.L_x_452) ;  /* 0x0000020000007945 */ /* 0x000fe20003800200 */
[----:B--2---:R-:W-:Y:S02]  /*0580*/  ISETP.NE.AND P0, PT, R17, R12, !P1 ;  /* 0x0000000c1100720c */ /* 0x004fe40004f05270 */
[----:B---3--:R-:W-:Y:S01]  /*0590*/  ISETP.GT.AND P2, PT, R18, 0x1, !P1 ;  /* 0x000000011200780c */ /* 0x008fe20004f44270 */
[----:B----4-:R-:W-:-:S10]  /*05a0*/  @!P1 VIADD R17, R16, 0x2 ;  /* 0x0000000210119836 */ /* 0x010fd40000000000 */
[----:B------:R-:W-:Y:S02]  /*05b0*/  @P0 VIADD R17, R16, 0xffffffff ;  /* 0xffffffff10110836 */ /* 0x000fe40000000000 */
[----:B------:R-:W-:-:S03]  /*05c0*/  @!P1 VIADD R12, R18, 0xffffffff ;  /* 0xffffffff120c9836 */ /* 0x000fc60000000000 */
[-C--:B------:R-:W-:Y:S02]  /*05d0*/  @!P1 ISETP.GT.AND P0, PT, R18, R17.reuse, PT ;  /* 0x000000111200920c */ /* 0x080fe40003f04270 */
[----:B------:R-:W-:-:S04]  /*05e0*/  @!P1 VIMNMX R13, PT, PT, RZ, R17, !PT ;  /* 0x00000011ff0d9248 */ /* 0x000fc80007fe0100 */
[----:B------:R-:W-:-:S05]  /*05f0*/  @P2 SEL R13, R12, R13, P0 ;  /* 0x0000000d0c0d2207 */ /* 0x000fca0000000000 */
[----:B------:R1:W-:Y:S01]  /*0600*/  @!P1 STG.E desc[UR4][R10.64+0x400], R13 ;  /* 0x0004000d0a009986 */ /* 0x0003e2000c101904 */
[----:B------:R-:W-:Y:S02]  /*0610*/  ISETP.GE.AND P0, PT, R9, R6, PT ;  /* 0x000000060900720c */ /* 0x000fe40003f06270 */
[----:B------:R-:W-:-:S11]  /*0620*/  ISETP.NE.AND P2, PT, R8, 0x4, PT ;  /* 0x000000040800780c */ /* 0x000fd60003f45270 */
[----:B-1----:R-:W-:Y:S05]  /*0630*/  @P0 BRA `(.L_x_453) ;  /* 0x00000000004c0947 */ /* 0x002fea0003800000 */
[----:B------:R-:W0:Y:S01]  /*0640*/  LDCU.64 UR6, c[0x0][0x390] ;  /* 0x00007200ff0677ac */ /* 0x000e220008000a00 */
[----:B------:R-:W1:Y:S01]  /*0650*/  LDC.64 R12, c[0x0][0x3a0] ;  /* 0x0000e800ff0c7b82 */ /* 0x000e620000000a00 */
[----:B------:R-:W-:-:S05]  /*0660*/  IMAD.IADD R9, R4, 0x1, R9 ;  /* 0x0000000104097824 */ /* 0x000fca00078e0209 */
[----:B0-----:R-:W-:-:S04]  /*0670*/  IADD3 R16, P0, PT, R9, UR6, RZ ;  /* 0x0000000609107c10 */ /* 0x001fc8000ff1e0ff */
[----:B------:R-:W-:-:S05]  /*0680*/  LEA.HI.X.SX32 R17, R9, UR7, 0x1, P0 ;  /* 0x0000000709117c11 */ /* 0x000fca00080f0eff */
[----:B------:R-:W2:Y:S01]  /*0690*/  LDG.E.U8 R16, desc[UR4][R16.64+-0x1] ;  /* 0xffffff0410107981 */ /* 0x000ea2000c1e1100 */
[----:B-1----:R-:W-:-:S05]  /*06a0*/  IMAD.WIDE R12, R9, 0x4, R12 ;  /* 0x00000004090c7825 */ /* 0x002fca00078e020c */
[----:B------:R-:W3:Y:S04]  /*06b0*/  LDG.E R18, desc[UR4][R12.64] ;  /* 0x000000040c127981 */ /* 0x000ee8000c1e1900 */
[----:B------:R-:W4:Y:S01]  /*06c0*/  LDG.E R5, desc[UR4][R12.64+-0x4] ;  /* 0xfffffc040c057981 */ /* 0x000f22000c1e1900 */
[----:B------:R-:W-:-:S04]  /*06d0*/  PRMT R9, R0, 0x9910, RZ ;  /* 0x0000991000097816 */ /* 0x000fc800000000ff */
[----:B--2---:R-:W-:Y:S02]  /*06e0*/  ISETP.NE.AND P0, PT, R9, R16, PT ;  /* 0x000000100900720c */ /* 0x004fe40003f05270 */
[----:B---3--:R-:W-:Y:S01]  /*06f0*/  ISETP.GT.AND P1, PT, R18, 0x1, PT ;  /* 0x000000011200780c */ /* 0x008fe20003f24270 */
[----:B----4-:R-:W-:-:S10]  /*0700*/  VIADD R9, R5, 0x2 ;  /* 0x0000000205097836 */ /* 0x010fd40000000000 */
[----:B------:R-:W-:Y:S02]  /*0710*/  @P0 VIADD R9, R5, 0xffffffff ;  /* 0xffffffff05090836 */ /* 0x000fe40000000000 */
[----:B------:R-:W-:-:S03]  /*0720*/  VIADD R5, R18, 0xffffffff ;  /* 0xffffffff12057836 */ /* 0x000fc60000000000 */
[-C--:B------:R-:W-:Y:S02]  /*0730*/  ISETP.GT.AND P0, PT, R18, R9.reuse, PT ;  /* 0x000000091200720c */ /* 0x080fe40003f04270 */
[----:B------:R-:W-:-:S04]  /*0740*/  VIMNMX R9, PT, PT, RZ, R9, !PT ;  /* 0x00000009ff097248 */ /* 0x000fc80007fe0100 */
[----:B------:R-:W-:-:S05]  /*0750*/  @P1 SEL R9, R5, R9, P0 ;  /* 0x0000000905091207 */ /* 0x000fca0000000000 */
[----:B------:R0:W-:Y:S02]  /*0760*/  STG.E desc[UR4][R10.64+0x600], R9 ;  /* 0x000600090a007986 */ /* 0x0001e4000c101904 */
.L_x_453:
[----:B------:R-:W-:Y:S05]  /*0770*/  BSYNC.RECONVERGENT B0 ;  /* 0x0000000000007941 */ /* 0x000fea0003800200 */
.L_x_452:
[----:B------:R-:W-:Y:S05]  /*0780*/  @!P2 BRA `(.L_x_451) ;  /* 0x000000040070a947 */ /* 0x000fea0003800000 */
[----:B------:R-:W1:Y:S01]  /*0790*/  LDC.64 R12, c[0x0][0x3a0] ;  /* 0x0000e800ff0c7b82 */ /* 0x000e620000000a00 */
[----:B------:R-:W-:Y:S01]  /*07a0*/  IMAD.MOV.U32 R5, RZ, RZ, 0x4 ;  /* 0x00000004ff057424 */ /* 0x000fe200078e00ff */
[----:B------:R-:W2:Y:S06]  /*07b0*/  LDCU.64 UR6, c[0x0][0x390] ;  /* 0x00007200ff0677ac */ /* 0x000eac0008000a00 */
.L_x_456:
[----:B0-----:R-:W-:-:S05]  /*07c0*/  IMAD R9, R5, 0x80, R7 ;  /* 0x0000008005097824 */ /* 0x001fca00078e0207 */
[----:B------:R-:W-:-:S13]  /*07d0*/  ISETP.GE.AND P1, PT, R9, R6, PT ;  /* 0x000000060900720c */ /* 0x000fda0003f26270 */
[----:B------:R-:W0:Y:S01]  /*07e0*/  @!P1 LDC.64 R16, c[0x0][0x390] ;  /* 0x0000e400ff109b82 */ /* 0x000e220000000a00 */
[----:B------:R-:W-:-:S07]  /*07f0*/  @!P1 IMAD.IADD R15, R4, 0x1, R9 ;  /* 0x00000001040f9824 */ /* 0x000fce00078e0209 */
[----:B------:R-:W3:Y:S01]  /*0800*/  @!P1 LDC.64 R10, c[0x0][0x3a0] ;  /* 0x0000e800ff0a9b82 */ /* 0x000ee20000000a00 */
[----:B0-----:R-:W-:-:S04]  /*0810*/  @!P1 IADD3 R16, P0, PT, R15, R16, RZ ;  /* 0x000000100f109210 */ /* 0x001fc80007f1e0ff */
[----:B------:R-:W-:-:S05]  /*0820*/  @!P1 LEA.HI.X.SX32 R17, R15, R17, 0x1, P0 ;  /* 0x000000110f119211 */ /* 0x000fca00000f0eff */
[----:B------:R-:W4:Y:S01]  /*0830*/  @!P1 LDG.E.U8 R16, desc[UR4][R16.64+-0x1] ;  /* 0xffffff0410109981 */ /* 0x000f22000c1e1100 */
[----:B---3--:R-:W-:-:S05]  /*0840*/  @!P1 IMAD.WIDE R10, R15, 0x4, R10 ;  /* 0x000000040f0a9825 */ /* 0x008fca00078e020a */
[----:B------:R-:W3:Y:S04]  /*0850*/  @!P1 LDG.E R19, desc[UR4][R10.64] ;  /* 0x000000040a139981 */ /* 0x000ee8000c1e1900 */
[----:B------:R0:W5:Y:S01]  /*0860*/  @!P1 LDG.E R15, desc[UR4][R10.64+-0x4] ;  /* 0xfffffc040a0f9981 */ /* 0x000162000c1e1900 */
[----:B------:R-:W-:-:S05]  /*0870*/  VIADD R23, R9, 0x80 ;  /* 0x0000008009177836 */ /* 0x000fca0000000000 */
[----:B------:R-:W-:Y:S02]  /*0880*/  ISETP.GE.AND P0, PT, R23, R6, PT ;  /* 0x000000061700720c */ /* 0x000fe40003f06270 */
[----:B------:R-:W-:-:S11]  /*0890*/  @!P1 PRMT R25, R0, 0x9910, RZ ;  /* 0x0000991000199816 */ /* 0x000fd600000000ff */
[----:B------:R-:W2:Y:S01]  /*08a0*/  @!P0 LDC.64 R20, c[0x0][0x390] ;  /* 0x0000e400ff148b82 */ /* 0x000ea20000000a00 */
[----:B------:R-:W-:Y:S02]  /*08b0*/  @!P0 IMAD.IADD R23, R4, 0x1, R23 ;  /* 0x0000000104178824 */ /* 0x000fe400078e0217 */
[----:B0-----:R-:W-:-:S03]  /*08c0*/  IMAD.WIDE R10, R9, 0x4, R2 ;  /* 0x00000004090a7825 */ /* 0x001fc600078e0202 */
[----:B--2---:R-:W-:-:S04]  /*08d0*/  @!P0 IADD3 R20, P3, PT, R23, R20, RZ ;  /* 0x0000001417148210 */ /* 0x004fc80007f7e0ff */
[----:B------:R-:W-:Y:S02]  /*08e0*/  @!P0 LEA.HI.X.SX32 R21, R23, R21, 0x1, P3 ;  /* 0x0000001517158211 */ /* 0x000fe400018f0eff */
[----:B----4-:R-:W-:Y:S02]  /*08f0*/  ISETP.NE.AND P2, PT, R25, R16, !P1 ;  /* 0x000000101900720c */ /* 0x010fe40004f45270 */
[----:B------:R-:W0:Y:S01]  /*0900*/  @!P0 LDC.64 R16, c[0x0][0x3a0] ;  /* 0x0000e800ff108b82 */ /* 0x000e220000000a00 */
[----:B---3--:R-:W-:Y:S01]  /*0910*/  ISETP.GT.AND P4, PT, R19, 0x1, !P1 ;  /* 0x000000011300780c */ /* 0x008fe20004f84270 */
[----:B-----5:R-:W-:-:S09]  /*0920*/  @!P1 VIADD R18, R15, 0x2 ;  /* 0x000000020f129836 */ /* 0x020fd20000000000 */
[----:B------:R-:W-:-:S05]  /*0930*/  @P2 VIADD R18, R15, 0xffffffff ;  /* 0xffffffff0f122836 */ /* 0x000fca0000000000 */
[CC--:B------:R-:W-:Y:S01]  /*0940*/  @!P1 ISETP.GT.AND P2, PT, R19.reuse, R18.reuse, PT ;  /* 0x000000121300920c */ /* 0x0c0fe20003f44270 */
[----:B------:R-:W-:Y:S01]  /*0950*/  @!P1 VIADD R19, R19, 0xffffffff ;  /* 0xffffffff13139836 */ /* 0x000fe20000000000 */
[----:B------:R-:W-:-:S04]  /*0960*/  @!P1 VIMNMX R24, PT, PT, RZ, R18, !PT ;  /* 0x00000012ff189248 */ /* 0x000fc80007fe0100 */
[----:B------:R-:W-:-:S05]  /*0970*/  @P4 SEL R24, R19, R24, P2 ;  /* 0x0000001813184207 */ /* 0x000fca0001000000 */
[----:B------:R2:W-:Y:S04]  /*0980*/  @!P1 STG.E desc[UR4][R10.64], R24 ;  /* 0x000000180a009986 */ /* 0x0005e8000c101904 */
[----:B------:R-:W3:Y:S01]  /*0990*/  @!P0 LDG.E.U8 R20, desc[UR4][R20.64+-0x1] ;  /* 0xffffff0414148981 */ /* 0x000ee2000c1e1100 */
[----:B0-----:R-:W-:-:S05]  /*09a0*/  @!P0 IMAD.WIDE R22, R23, 0x4, R16 ;  /* 0x0000000417168825 */ /* 0x001fca00078e0210 */
[----:B------:R-:W4:Y:S04]  /*09b0*/  @!P0 LDG.E R25, desc[UR4][R22.64] ;  /* 0x0000000416198981 */ /* 0x000f28000c1e1900 */
[----:B------:R-:W2:Y:S01]  /*09c0*/  @!P0 LDG.E R15, desc[UR4][R22.64+-0x4] ;  /* 0xfffffc04160f8981 */ /* 0x000ea2000c1e1900 */
[----:B------:R-:W-:-:S05]  /*09d0*/  VIADD R27, R9, 0x100 ;  /* 0x00000100091b7836 */ /* 0x000fca0000000000 */
[----:B------:R-:W-:Y:S02]  /*09e0*/  ISETP.GE.AND P1, PT, R27, R6, PT ;  /* 0x000000061b00720c */ /* 0x000fe40003f26270 */
[----:B------:R-:W-:-:S11]  /*09f0*/  @!P0 PRMT R17, R0, 0x9910, RZ ;  /* 0x0000991000118816 */ /* 0x000fd600000000ff */
[----:B------:R-:W0:Y:S01]  /*0a00*/  @!P1 LDC.64 R18, c[0x0][0x390] ;  /* 0x0000e400ff129b82 */ /* 0x000e220000000a00 */
[----:B---3--:R-:W-:-:S07]  /*0a10*/  ISETP.NE.AND P2, PT, R17, R20, !P0 ;  /* 0x000000141100720c */ /* 0x008fce0004745270 */
[----:B------:R-:W3:Y:S01]  /*0a20*/  @!P1 LDC.64 R16, c[0x0][0x3a0] ;  /* 0x0000e800ff109b82 */ /* 0x000ee20000000a00 */
[----:B----4-:R-:W-:Y:S01]  /*0a30*/  ISETP.GT.AND P4, PT, R25, 0x1, !P0 ;  /* 0x000000011900780c */ /* 0x010fe20004784270 */
[----:B--2---:R-:W-:-:S04]  /*0a40*/  @!P0 VIADD R24, R15, 0x2 ;  /* 0x000000020f188836 */ /* 0x004fc80000000000 */
[----:B------:R-:W-:Y:S02]  /*0a50*/  @P2 VIADD R24, R15, 0xffffffff ;  /* 0xffffffff0f182836 */ /* 0x000fe40000000000 */
[----:B------:R-:W-:-:S03]  /*0a60*/  @!P1 IMAD.IADD R15, R4, 0x1, R27 ;  /* 0x00000001040f9824 */ /* 0x000fc600078e021b */
[CC--:B------:R-:W-:Y:S01]  /*0a70*/  @!P0 ISETP.GT.AND P2, PT, R25.reuse, R24.reuse, PT ;  /* 0x000000181900820c */ /* 0x0c0fe20003f44270 */
[----:B------:R-:W-:Y:S01]  /*0a80*/  @!P0 VIADD R25, R25, 0xffffffff ;  /* 0xffffffff19198836 */ /* 0x000fe20000000000 */
[----:B------:R-:W-:Y:S02]  /*0a90*/  @!P0 VIMNMX R22, PT, PT, RZ, R24, !PT ;  /* 0x00000018ff168248 */ /* 0x000fe40007fe0100 */
[----:B0-----:R-:W-:Y:S02]  /*0aa0*/  @!P1 IADD3 R18, P3, PT, R15, R18, RZ ;  /* 0x000000120f129210 */ /* 0x001fe40007f7e0ff */
[----:B------:R-:W-:Y:S02]  /*0ab0*/  @P4 SEL R22, R25, R22, P2 ;  /* 0x0000001619164207 */ /* 0x000fe40001000000 */
[----:B------:R-:W-:-:S03]  /*0ac0*/  @!P1 LEA.HI.X.SX32 R19, R15, R19, 0x1, P3 ;  /* 0x000000130f139211 */ /* 0x000fc600018f0eff */
[----:B------:R0:W-:Y:S04]  /*0ad0*/  @!P0 STG.E desc[UR4][R10.64+0x200], R22 ;  /* 0x000200160a008986 */ /* 0x0001e8000c101904 */
[----:B------:R-:W2:Y:S01]  /*0ae0*/  @!P1 LDG.E.U8 R18, desc[UR4][R18.64+-0x1] ;  /* 0xffffff0412129981 */ /* 0x000ea2000c1e1100 */
[----:B---3--:R-:W-:-:S05]  /*0af0*/  @!P1 IMAD.WIDE R16, R15, 0x4, R16 ;  /* 0x000000040f109825 */ /* 0x008fca00078e0210 */
[----:B------:R-:W3:Y:S04]  /*0b00*/  @!P1 LDG.E R21, desc[UR4][R16.64] ;  /* 0x0000000410159981 */ /* 0x000ee8000c1e1900 */
[----:B------:R-:W4:Y:S01]  /*0b10*/  @!P1 LDG.E R15, desc[UR4][R16.64+-0x4] ;  /* 0xfffffc04100f9981 */ /* 0x000f22000c1e1900 */
[----:B------:R-:W-:Y:S01]  /*0b20*/  @!P1 PRMT R23, R0, 0x9910, RZ ;  /* 0x0000991000179816 */ /* 0x000fe200000000ff */
[----:B------:R-:W-:Y:S02]  /*0b30*/  VIADD R9, R9, 0x180 ;  /* 0x0000018009097836 */ /* 0x000fe40000000000 */
[----:B------:R-:W-:Y:S01]  /*0b40*/  VIADD R5, R5, 0x4 ;  /* 0x0000000405057836 */ /* 0x000fe20000000000 */
[----:B------:R-:W-:Y:S01]  /*0b50*/  BSSY.RECONVERGENT B0, `(.L_x_454) ;  /* 0x000001e000007945 */ /* 0x000fe20003800200 */
[----:B--2---:R-:W-:-:S02]  /*0b60*/  ISETP.NE.AND P0, PT, R23, R18, !P1 ;  /* 0x000000121700720c */ /* 0x004fc40004f05270 */
        /* <DEDUP_REMOVED lines=9> */
[----:B------:R-:W-:-:S11]  /*0c00*/  ISETP.NE.AND P2, PT, R5, R8, PT ;  /* 0x000000080500720c */ /* 0x000fd60003f45270 */
[----:B0-----:R-:W-:Y:S05]  /*0c10*/  @P0 BRA `(.L_x_455) ;  /* 0x0000000000440947 */ /* 0x001fea0003800000 */
[----:B------:R-:W-:-:S05]  /*0c20*/  IMAD.IADD R17, R4, 0x1, R9 ;  /* 0x0000000104117824 */ /* 0x000fca00078e0209 */
[----:B------:R-:W-:-:S04]  /*0c30*/  IADD3 R18, P0, PT, R17, UR6, RZ ;  /* 0x0000000611127c10 */ /* 0x000fc8000ff1e0ff */
        /* <DEDUP_REMOVED lines=15> */
.L_x_455:
[----:B------:R-:W-:Y:S05]  /*0d30*/  BSYNC.RECONVERGENT B0 ;  /* 0x0000000000007941 */ /* 0x000fea0003800200 */
.L_x_454:
[----:B------:R-:W-:Y:S05]  /*0d40*/  @P2 BRA `(.L_x_456) ;  /* 0xfffffff8009c2947 */ /* 0x000fea000383ffff */
.L_x_451:
[----:B------:R-:W-:-:S13]  /*0d50*/  ISETP.NE.AND P0, PT, R14, RZ, PT ;  /* 0x000000ff0e00720c */ /* 0x000fda0003f05270 */
[----:B------:R-:W-:Y:S05]  /*0d60*/  @!P0 EXIT ;  /* 0x000000000000894d */ /* 0x000fea0003800000 */
[----:B------:R-:W2:Y:S01]  /*0d70*/  LDC R5, c[0x0][0x388] ;  /* 0x0000e200ff057b82 */ /* 0x000ea20000000800 */
[----:B------:R-:W-:Y:S02]  /*0d80*/  ISETP.NE.AND P1, PT, R14, 0x1, PT ;  /* 0x000000010e00780c */ /* 0x000fe40003f25270 */
[----:B--2---:R-:W-:-:S04]  /*0d90*/  LOP3.LUT R5, R5, 0x1, RZ, 0xc0, !PT ;  /* 0x0000000105057812 */ /* 0x004fc800078ec0ff */
[----:B------:R-:W-:-:S07]  /*0da0*/  ISETP.NE.U32.AND P0, PT, R5, 0x1, PT ;  /* 0x000000010500780c */ /* 0x000fce0003f05070 */
[----:B------:R-:W-:Y:S06]  /*0db0*/  @!P1 BRA `(.L_x_457) ;  /* 0x0000000000b09947 */ /* 0x000fec0003800000 */
[----:B01----:R-:W-:-:S05]  /*0dc0*/  IMAD R15, R8, 0x80, R7 ;  /* 0x00000080080f7824 */ /* 0x003fca00078e0207 */
[----:B------:R-:W-:-:S13]  /*0dd0*/  ISETP.GE.AND P2, PT, R15, R6, PT ;  /* 0x000000060f00720c */ /* 0x000fda0003f46270 */
[----:B------:R-:W0:Y:S01]  /*0de0*/  @!P2 LDC.64 R12, c[0x0][0x390] ;  /* 0x0000e400ff0cab82 */ /* 0x000e220000000a00 */
[----:B------:R-:W-:-:S07]  /*0df0*/  @!P2 IMAD.IADD R5, R4, 0x1, R15 ;  /* 0x000000010405a824 */ /* 0x000fce00078e020f */
[----:B------:R-:W1:Y:S01]  /*0e00*/  @!P2 LDC.64 R16, c[0x0][0x3a0] ;  /* 0x0000e800ff10ab82 */ /* 0x000e620000000a00 */
[----:B0-----:R-:W-:-:S04]  /*0e10*/  @!P2 IADD3 R12, P1, PT, R5, R12, RZ ;  /* 0x0000000c050ca210 */ /* 0x001fc80007f3e0ff */
[----:B------:R-:W-:-:S05]  /*0e20*/  @!P2 LEA.HI.X.SX32 R13, R5, R13, 0x1, P1 ;  /* 0x0000000d050da211 */ /* 0x000fca00008f0eff */
[----:B------:R-:W2:Y:S01]  /*0e30*/  @!P2 LDG.E.U8 R12, desc[UR4][R12.64+-0x1] ;  /* 0xffffff040c0ca981 */ /* 0x000ea2000c1e1100 */
[----:B-1----:R-:W-:-:S05]  /*0e40*/  @!P2 IMAD.WIDE R16, R5, 0x4, R16 ;  /* 0x000000040510a825 */ /* 0x002fca00078e0210 */
[----:B------:R-:W3:Y:S04]  /*0e50*/  @!P2 LDG.E R14, desc[UR4][R16.64] ;  /* 0x00000004100ea981 */ /* 0x000ee8000c1e1900 */
[----:B------:R0:W4:Y:S01]  /*0e60*/  @!P2 LDG.E R5, desc[UR4][R16.64+-0x4] ;  /* 0xfffffc041005a981 */ /* 0x000122000c1e1900 */
[----:B------:R-:W-:-:S05]  /*0e70*/  VIADD R19, R15, 0x80 ;  /* 0x000000800f137836 */ /* 0x000fca0000000000 */
[----:B------:R-:W-:Y:S02]  /*0e80*/  ISETP.GE.AND P1, PT, R19, R6, PT ;  /* 0x000000061300720c */ /* 0x000fe40003f26270 */
[----:B------:R-:W-:-:S11]  /*0e90*/  @!P2 PRMT R9, R0, 0x9910, RZ ;  /* 0x000099100009a816 */ /* 0x000fd600000000ff */
[----:B------:R-:W1:Y:S01]  /*0ea0*/  @!P1 LDC.64 R10, c[0x0][0x390] ;  /* 0x0000e400ff0a9b82 */ /* 0x000e620000000a00 */
[----:B0-----:R-:W-:-:S05]  /*0eb0*/  @!P1 IMAD.IADD R17, R4, 0x1, R19 ;  /* 0x0000000104119824 */ /* 0x001fca00078e0213 */
[----:B-1----:R-:W-:-:S04]  /*0ec0*/  @!P1 IADD3 R10, P4, PT, R17, R10, RZ ;  /* 0x0000000a110a9210 */ /* 0x002fc80007f9e0ff */
[----:B------:R-:W-:Y:S02]  /*0ed0*/  @!P1 LEA.HI.X.SX32 R11, R17, R11, 0x1, P4 ;  /* 0x0000000b110b9211 */ /* 0x000fe400020f0eff */
[----:B--2---:R-:W-:Y:S02]  /*0ee0*/  ISETP.NE.AND P3, PT, R9, R12, !P2 ;  /* 0x0000000c0900720c */ /* 0x004fe40005765270 */
[----:B------:R-:W0:Y:S01]  /*0ef0*/  @!P1 LDC.64 R12, c[0x0][0x3a0] ;  /* 0x0000e800ff0c9b82 */ /* 0x000e220000000a00 */
[----:B---3--:R-:W-:Y:S01]  /*0f00*/  ISETP.GT.AND P5, PT, R14, 0x1, !P2 ;  /* 0x000000010e00780c */ /* 0x008fe200057a4270 */
[----:B----4-:R-:W-:-:S09]  /*0f10*/  @!P2 VIADD R9, R5, 0x2 ;  /* 0x000000020509a836 */ /* 0x010fd20000000000 */
[----:B------:R-:W-:-:S05]  /*0f20*/  @P3 VIADD R9, R5, 0xffffffff ;  /* 0xffffffff05093836 */ /* 0x000fca0000000000 */
[CC--:B------:R-:W-:Y:S01]  /*0f30*/  @!P2 ISETP.GT.AND P3, PT, R14.reuse, R9.reuse, PT ;  /* 0x000000090e00a20c */ /* 0x0c0fe20003f64270 */
[----:B------:R-:W-:Y:S01]  /*0f40*/  @!P2 VIADD R14, R14, 0xffffffff ;  /* 0xffffffff0e0ea836 */ /* 0x000fe20000000000 */
[----:B------:R-:W-:-:S04]  /*0f50*/  @!P2 VIMNMX R5, PT, PT, RZ, R9, !PT ;  /* 0x00000009ff05a248 */ /* 0x000fc80007fe0100 */
[----:B------:R-:W-:Y:S01]  /*0f60*/  @P5 SEL R5, R14, R5, P3 ;  /* 0x000000050e055207 */ /* 0x000fe20001800000 */
[----:B------:R-:W-:-:S05]  /*0f70*/  IMAD.WIDE R14, R15, 0x4, R2 ;  /* 0x000000040f0e7825 */ /* 0x000fca00078e0202 */
[----:B------:R1:W-:Y:S04]  /*0f80*/  @!P2 STG.E desc[UR4][R14.64], R5 ;  /* 0x000000050e00a986 */ /* 0x0003e8000c101904 */
[----:B------:R-:W2:Y:S01]  /*0f90*/  @!P1 LDG.E.U8 R10, desc[UR4][R10.64+-0x1] ;  /* 0xffffff040a0a9981 */ /* 0x000ea2000c1e1100 */
[----:B0-----:R-:W-:-:S05]  /*0fa0*/  @!P1 IMAD.WIDE R12, R17, 0x4, R12 ;  /* 0x00000004110c9825 */ /* 0x001fca00078e020c */
[----:B------:R-:W3:Y:S04]  /*0fb0*/  @!P1 LDG.E R17, desc[UR4][R12.64] ;  /* 0x000000040c119981 */ /* 0x000ee8000c1e1900 */
[----:B------:R-:W4:Y:S01]  /*0fc0*/  @!P1 LDG.E R9, desc[UR4][R12.64+-0x4] ;  /* 0xfffffc040c099981 */ /* 0x000f22000c1e1900 */
[----:B------:R-:W-:Y:S01]  /*0fd0*/  @!P1 PRMT R19, R0, 0x9910, RZ ;  /* 0x0000991000139816 */ /* 0x000fe200000000ff */
[----:B------:R-:W-:-:S03]  /*0fe0*/  VIADD R8, R8, 0x2 ;  /* 0x0000000208087836 */ /* 0x000fc60000000000 */
[----:B--2---:R-:W-:Y:S02]  /*0ff0*/  ISETP.NE.AND P2, PT, R19, R10, !P1 ;  /* 0x0000000a1300720c */ /* 0x004fe40004f45270 */
[----:B---3--:R-:W-:Y:S01]  /*1000*/  ISETP.GT.AND P3, PT, R17, 0x1, !P1 ;  /* 0x000000011100780c */ /* 0x008fe20004f64270 */
[----:B----4-:R-:W-:-:S10]  /*1010*/  @!P1 VIADD R16, R9, 0x2 ;  /* 0x0000000209109836 */ /* 0x010fd40000000000 */
[----:B------:R-:W-:Y:S02]  /*1020*/  @P2 VIADD R16, R9, 0xffffffff ;  /* 0xffffffff09102836 */ /* 0x000fe40000000000 */
[----:B-1----:R-:W-:-:S03]  /*1030*/  @!P1 VIADD R5, R17, 0xffffffff ;  /* 0xffffffff11059836 */ /* 0x002fc60000000000 */
[-C--:B------:R-:W-:Y:S02]  /*1040*/  @!P1 ISETP.GT.AND P2, PT, R17, R16.reuse, PT ;  /* 0x000000101100920c */ /* 0x080fe40003f44270 */
[----:B------:R-:W-:-:S04]  /*1050*/  @!P1 VIMNMX R9, PT, PT, RZ, R16, !PT ;  /* 0x00000010ff099248 */ /* 0x000fc80007fe0100 */
[----:B------:R-:W-:-:S05]  /*1060*/  @P3 SEL R9, R5, R9, P2 ;  /* 0x0000000905093207 */ /* 0x000fca0001000000 */
[----:B------:R2:W-:Y:S02]  /*1070*/  @!P1 STG.E desc[UR4][R14.64+0x200], R9 ;  /* 0x000200090e009986 */ /* 0x0005e4000c101904 */
.L_x_457:
[----:B------:R-:W-:Y:S05]  /*1080*/  @P0 EXIT ;  /* 0x000000000000094d */ /* 0x000fea0003800000 */
[----:B01----:R-:W-:-:S05]  /*1090*/  IMAD R11, R8, 0x80, R7 ;  /* 0x00000080080b7824 */ /* 0x003fca00078e0207 */
[----:B------:R-:W-:-:S13]  /*10a0*/  ISETP.GE.AND P0, PT, R11, R6, PT ;  /* 0x000000060b00720c */ /* 0x000fda0003f06270 */
[----:B------:R-:W-:Y:S05]  /*10b0*/  @P0 EXIT ;  /* 0x000000000000094d */ /* 0x000fea0003800000 */
[----:B------:R-:W0:Y:S01]  /*10c0*/  LDCU.64 UR6, c[0x0][0x390] ;  /* 0x00007200ff0677ac */ /* 0x000e220008000a00 */
[----:B--2---:R-:W1:Y:S01]  /*10d0*/  LDC.64 R8, c[0x0][0x3a0] ;  /* 0x0000e800ff087b82 */ /* 0x004e620000000a00 */
[----:B------:R-:W-:-:S05]  /*10e0*/  IMAD.IADD R5, R4, 0x1, R11 ;  /* 0x0000000104057824 */ /* 0x000fca00078e020b */
[----:B0-----:R-:W-:-:S04]  /*10f0*/  IADD3 R6, P0, PT, R5, UR6, RZ ;  /* 0x0000000605067c10 */ /* 0x001fc8000ff1e0ff */
[----:B------:R-:W-:-:S05]  /*1100*/  LEA.HI.X.SX32 R7, R5, UR7, 0x1, P0 ;  /* 0x0000000705077c11 */ /* 0x000fca00080f0eff */
[----:B------:R-:W2:Y:S01]  /*1110*/  LDG.E.U8 R6, desc[UR4][R6.64+-0x1] ;  /* 0xffffff0406067981 */ /* 0x000ea2000c1e1100 */
[----:B-1----:R-:W-:-:S05]  /*1120*/  IMAD.WIDE R4, R5, 0x4, R8 ;  /* 0x0000000405047825 */ /* 0x002fca00078e0208 */
[----:B------:R-:W3:Y:S04]  /*1130*/  LDG.E R9, desc[UR4][R4.64] ;  /* 0x0000000404097981 */ /* 0x000ee8000c1e1900 */
[----:B------:R-:W4:Y:S01]  /*1140*/  LDG.E R8, desc[UR4][R4.64+-0x4] ;  /* 0xfffffc0404087981 */ /* 0x000f22000c1e1900 */
[----:B------:R-:W-:Y:S01]  /*1150*/  PRMT R13, R0, 0x9910, RZ ;  /* 0x00009910000d7816 */ /* 0x000fe200000000ff */
[----:B------:R-:W-:-:S03]  /*1160*/  IMAD.WIDE R2, R11, 0x4, R2 ;  /* 0x000000040b027825 */ /* 0x000fc600078e0202 */
        /* <DEDUP_REMOVED lines=8> */
[----:B------:R-:W-:Y:S01]  /*11f0*/  STG.E desc[UR4][R2.64], R7 ;  /* 0x0000000702007986 */ /* 0x000fe2000c101904 */
[----:B------:R-:W-:Y:S05]  /*1200*/  EXIT ;  /* 0x000000000000794d */ /* 0x000fea0003800000 */
.L_x_450:
[----:B------:R-:W-:-:S13]  /*1210*/  ISETP.GE.AND P0, PT, R5, 0x1, PT ;  /* 0x000000010500780c */ /* 0x000fda0003f06270 */
[----:B------:R-:W-:Y:S05]  /*1220*/  @!P0 EXIT ;  /* 0x000000000000894d */ /* 0x000fea0003800000 */
[----:B------:R-:W1:Y:S01]  /*1230*/  S2R R15, SR_TID.X ;  /* 0x00000000000f7919 */ /* 0x000e620000002100 */
[C---:B------:R-:W-:Y:S01]  /*1240*/  ISETP.GE.U32.AND P1, PT, R5.reuse, 0x8, PT ;  /* 0x000000080500780c */ /* 0x040fe20003f26070 */
[----:B------:R-:W-:Y:S01]  /*1250*/  IMAD.MOV.U32 R14, RZ, RZ, RZ ;  /* 0x000000ffff0e7224 */ /* 0x000fe200078e00ff */
[----:B------:R-:W-:-:S04]  /*1260*/  LOP3.LUT R22, R5, 0x7, RZ, 0xc0, !PT ;  /* 0x0000000705167812 */ /* 0x000fc800078ec0ff */
[----:B------:R-:W-:-:S07]  /*1270*/  ISETP.NE.AND P0, PT, R22, RZ, PT ;  /* 0x000000ff1600720c */ /* 0x000fce0003f05270 */
[----:B------:R-:W-:Y:S06]  /*1280*/  @!P1 BRA `(.L_x_458) ;  /* 0x0000000400e09947 */ /* 0x000fec0003800000 */
[----:B-1----:R-:W-:Y:S01]  /*1290*/  IMAD.WIDE.U32 R20, R15, 0x4, R2 ;  /* 0x000000040f147825 */ /* 0x002fe200078e0002 */
[----:B------:R-:W-:Y:S01]  /*12a0*/  IADD3 R6, P1, PT, R2, 0x600, RZ ;  /* 0x0000060002067810 */ /* 0x000fe20007f3e0ff */
[----:B------:R-:W1:Y:S01]  /*12b0*/  LDCU.64 UR8, c[0x0][0x390] ;  /* 0x00007200ff0877ac */ /* 0x000e620008000a00 */
[----:B------:R-:W-:Y:S01]  /*12c0*/  LOP3.LUT R14, R5, 0x7ffffff8, RZ, 0xc0, !PT ;  /* 0x7ffffff8050e7812 */ /* 0x000fe200078ec0ff */
[----:B------:R-:W-:Y:S01]  /*12d0*/  IMAD.MOV.U32 R16, RZ, RZ, R20 ;  /* 0x000000ffff107224 */ /* 0x000fe200078e0014 */
[----:B------:R-:W-:Y:S01]  /*12e0*/  IADD3 R17, PT, PT, R8, UR6, R15 ;  /* 0x0000000608117c10 */ /* 0x000fe2000fffe00f */
[----:B------:R-:W-:Y:S01]  /*12f0*/  VIADD R19, R15, 0x80 ;  /* 0x000000800f137836 */ /* 0x000fe20000000000 */
[----:B0-----:R-:W-:Y:S01]  /*1300*/  PRMT R18, R0, 0x9910, RZ ;  /* 0x0000991000127816 */ /* 0x001fe200000000ff */
[----:B------:R-:W-:Y:S02]  /*1310*/  IMAD.X R7, RZ, RZ, R3, P1 ;  /* 0x000000ffff077224 */ /* 0x000fe400008e0603 */
[----:B------:R-:W-:-:S07]  /*1320*/  IMAD.MOV R20, RZ, RZ, -R14 ;  /* 0x000000ffff147224 */ /* 0x000fce00078e0a0e */
.L_x_459:
[----:B------:R-:W0:Y:S01]  /*1330*/  LDC.64 R10, c[0x0][0x3a0] ;  /* 0x0000e800ff0a7b82 */ /* 0x000e220000000a00 */
[----:B-1----:R-:W-:-:S04]  /*1340*/  IADD3 R8, P1, PT, R17, UR8, RZ ;  /* 0x0000000811087c10 */ /* 0x002fc8000ff3e0ff */
[----:B------:R-:W-:-:S05]  /*1350*/  LEA.HI.X.SX32 R9, R17, UR9, 0x1, P1 ;  /* 0x0000000911097c11 */ /* 0x000fca00088f0eff */
[----:B------:R-:W2:Y:S01]  /*1360*/  LDG.E.U8 R13, desc[UR4][R8.64+-0x1] ;  /* 0xffffff04080d7981 */ /* 0x000ea2000c1e1100 */
[----:B0-----:R-:W-:-:S05]  /*1370*/  IMAD.WIDE R10, R17, 0x4, R10 ;  /* 0x00000004110a7825 */ /* 0x001fca00078e020a */
[----:B------:R-:W3:Y:S04]  /*1380*/  LDG.E R24, desc[UR4][R10.64] ;  /* 0x000000040a187981 */ /* 0x000ee8000c1e1900 */
[----:B------:R-:W4:Y:S01]  /*1390*/  LDG.E R12, desc[UR4][R10.64+-0x4] ;  /* 0xfffffc040a0c7981 */ /* 0x000f22000c1e1900 */
[----:B--2---:R-:W-:Y:S02]  /*13a0*/  ISETP.NE.AND P1, PT, R18, R13, PT ;  /* 0x0000000d1200720c */ /* 0x004fe40003f25270 */
[----:B---3--:R-:W-:Y:S01]  /*13b0*/  ISETP.GT.AND P2, PT, R24, 0x1, PT ;  /* 0x000000011800780c */ /* 0x008fe20003f44270 */
[----:B----4-:R-:W-:-:S10]  /*13c0*/  VIADD R13, R12, 0x2 ;  /* 0x000000020c0d7836 */ /* 0x010fd40000000000 */
[----:B------:R-:W-:Y:S02]  /*13d0*/  @P1 VIADD R13, R12, 0xffffffff ;  /* 0xffffffff0c0d1836 */ /* 0x000fe40000000000 */
[----:B------:R-:W-:-:S03]  /*13e0*/  VIADD R12, R24, 0xffffffff ;  /* 0xffffffff180c7836 */ /* 0x000fc60000000000 */
[-C--:B------:R-:W-:Y:S02]  /*13f0*/  ISETP.GT.AND P1, PT, R24, R13.reuse, PT ;  /* 0x0000000d1800720c */ /* 0x080fe40003f24270 */
[----:B------:R-:W-:Y:S01]  /*1400*/  VIMNMX R23, PT, PT, RZ, R13, !PT ;  /* 0x0000000dff177248 */ /* 0x000fe20007fe0100 */
[----:B------:R-:W-:-:S03]  /*1410*/  IMAD.MOV.U32 R13, RZ, RZ, R21 ;  /* 0x000000ffff0d7224 */ /* 0x000fc600078e0015 */
[----:B------:R-:W-:Y:S01]  /*1420*/  @P2 SEL R23, R12, R23, P1 ;  /* 0x000000170c172207 */ /* 0x000fe20000800000 */
[----:B------:R-:W-:-:S05]  /*1430*/  IMAD.MOV.U32 R12, RZ, RZ, R16 ;  /* 0x000000ffff0c7224 */ /* 0x000fca00078e0010 */
[----:B------:R0:W-:Y:S04]  /*1440*/  STG.E desc[UR4][R12.64], R23 ;  /* 0x000000170c007986 */ /* 0x0001e8000c101904 */
[----:B------:R-:W2:Y:S04]  /*1450*/  LDG.E.U8 R25, desc[UR4][R8.64+0x7f] ;  /* 0x00007f0408197981 */ /* 0x000ea8000c1e1100 */
[----:B------:R-:W3:Y:S04]  /*1460*/  LDG.E R26, desc[UR4][R10.64+0x200] ;  /* 0x000200040a1a7981 */ /* 0x000ee8000c1e1900 */
[----:B------:R-:W4:Y:S01]  /*1470*/  LDG.E R24, desc[UR4][R10.64+0x1fc] ;  /* 0x0001fc040a187981 */ /* 0x000f22000c1e1900 */
[----:B0-----:R-:W-:Y:S01]  /*1480*/  IMAD.WIDE R12, R19, 0x4, R6 ;  /* 0x00000004130c7825 */ /* 0x001fe200078e0206 */
[----:B--2---:R-:W-:-:S02]  /*1490*/  ISETP.NE.AND P1, PT, R18, R25, PT ;  /* 0x000000191200720c */ /* 0x004fc40003f25270 */
[----:B---3--:R-:W-:Y:S01]  /*14a0*/  ISETP.GT.AND P2, PT, R26, 0x1, PT ;  /* 0x000000011a00780c */ /* 0x008fe20003f44270 */
[----:B----4-:R-:W-:-:S10]  /*14b0*/  VIADD R25, R24, 0x2 ;  /* 0x0000000218197836 */ /* 0x010fd40000000000 */
[----:B------:R-:W-:Y:S02]  /*14c0*/  @P1 VIADD R25, R24, 0xffffffff ;  /* 0xffffffff18191836 */ /* 0x000fe40000000000 */
[----:B------:R-:W-:-:S03]  /*14d0*/  VIADD R24, R26, 0xffffffff ;  /* 0xffffffff1a187836 */ /* 0x000fc60000000000 */
[-C--:B------:R-:W-:Y:S02]  /*14e0*/  ISETP.GT.AND P1, PT, R26, R25.reuse, PT ;  /* 0x000000191a00720c */ /* 0x080fe40003f24270 */
[----:B------:R-:W-:-:S04]  /*14f0*/  VIMNMX R25, PT, PT, RZ, R25, !PT ;  /* 0x00000019ff197248 */ /* 0x000fc80007fe0100 */
[----:B------:R-:W-:-:S05]  /*1500*/  @P2 SEL R25, R24, R25, P1 ;  /* 0x0000001918192207 */ /* 0x000fca0000800000 */
[----:B------:R0:W-:Y:S04]  /*1510*/  STG.E desc[UR4][R12.64+-0x600], R25 ;  /* 0xfffa00190c007986 */ /* 0x0001e8000c101904 */
[----:B------:R-:W2:Y:S04]  /*1520*/  LDG.E.U8 R27, desc[UR4][R8.64+0xff] ;  /* 0x0000ff04081b7981 */ /* 0x000ea8000c1e1100 */
[----:B------:R-:W3:Y:S04]  /*1530*/  LDG.E R29, desc[UR4][R10.64+0x400] ;  /* 0x000400040a1d7981 */ /* 0x000ee8000c1e1900 */
[----:B------:R-:W4:Y:S01]  /*1540*/  LDG.E R23, desc[UR4][R10.64+0x3fc] ;  /* 0x0003fc040a177981 */ /* 0x000f22000c1e1900 */
[----:B--2---:R-:W-:-:S02]  /*1550*/  ISETP.NE.AND P1, PT, R18, R27, PT ;  /* 0x0000001b1200720c */ /* 0x004fc40003f25270 */
[----:B---3--:R-:W-:Y:S01]  /*1560*/  ISETP.GT.AND P2, PT, R29, 0x1, PT ;  /* 0x000000011d00780c */ /* 0x008fe20003f44270 */
[----:B----4-:R-:W-:-:S10]  /*1570*/  VIADD R24, R23, 0x2 ;  /* 0x0000000217187836 */ /* 0x010fd40000000000 */
[----:B------:R-:W-:-:S05]  /*1580*/  @P1 VIADD R24, R23, 0xffffffff ;  /* 0xffffffff17181836 */ /* 0x000fca0000000000 */
[CC--:B------:R-:W-:Y:S01]  /*1590*/  ISETP.GT.AND P1, PT, R29.reuse, R24.reuse, PT ;  /* 0x000000181d00720c */ /* 0x0c0fe20003f24270 */
[----:B------:R-:W-:Y:S01]  /*15a0*/  VIADD R29, R29, 0xffffffff ;  /* 0xffffffff1d1d7836 */ /* 0x000fe20000000000 */
[----:B------:R-:W-:-:S04]  /*15b0*/  VIMNMX R24, PT, PT, RZ, R24, !PT ;  /* 0x00000018ff187248 */ /* 0x000fc80007fe0100 */
[----:B------:R-:W-:-:S05]  /*15c0*/  @P2 SEL R24, R29, R24, P1 ;  /* 0x000000181d182207 */ /* 0x000fca0000800000 */
[----:B------:R1:W-:Y:S04]  /*15d0*/  STG.E desc[UR4][R12.64+-0x400], R24 ;  /* 0xfffc00180c007986 */ /* 0x0003e8000c101904 */
[----:B0-----:R-:W2:Y:S04]  /*15e0*/  LDG.E.U8 R25, desc[UR4][R8.64+0x17f] ;  /* 0x00017f0408197981 */ /* 0x001ea8000c1e1100 */
        /* <DEDUP_REMOVED lines=11> */
[----:B------:R-:W2:Y:S04]  /*16a0*/  LDG.E.U8 R27, desc[UR4][R8.64+0x1ff] ;  /* 0x0001ff04081b7981 */ /* 0x000ea8000c1e1100 */
[----:B------:R-:W3:Y:S04]  /*16b0*/  LDG.E R29, desc[UR4][R10.64+0x800] ;  /* 0x000800040a1d7981 */ /* 0x000ee8000c1e1900 */
[----:B------:R-:W1:Y:S01]  /*16c0*/  LDG.E R23, desc[UR4][R10.64+0x7fc] ;  /* 0x0007fc040a177981 */ /* 0x000e62000c1e1900 */
[----:B--2---:R-:W-:-:S02]  /*16d0*/  ISETP.NE.AND P1, PT, R18, R27, PT ;  /* 0x0000001b1200720c */ /* 0x004fc40003f25270 */
[----:B---3--:R-:W-:Y:S01]  /*16e0*/  ISETP.GT.AND P2, PT, R29, 0x1, PT ;  /* 0x000000011d00780c */ /* 0x008fe20003f44270 */
[----:B-1----:R-:W-:-:S10]  /*16f0*/  VIADD R24, R23, 0x2 ;  /* 0x0000000217187836 */ /* 0x002fd40000000000 */
        /* <DEDUP_REMOVED lines=30> */
[----:B------:R-:W3:Y:S04]  /*18e0*/  LDG.E.U8 R9, desc[UR4][R8.64+0x37f] ;  /* 0x00037f0408097981 */ /* 0x000ee8000c1e1100 */
[----:B------:R-:W4:Y:S04]  /*18f0*/  LDG.E R26, desc[UR4][R10.64+0xe00] ;  /* 0x000e00040a1a7981 */ /* 0x000f28000c1e1900 */
[----:B------:R-:W0:Y:S01]  /*1900*/  LDG.E R23, desc[UR4][R10.64+0xdfc] ;  /* 0x000dfc040a177981 */ /* 0x000e22000c1e1900 */
[----:B------:R-:W-:-:S02]  /*1910*/  VIADD R20, R20, 0x8 ;  /* 0x0000000814147836 */ /* 0x000fc40000000000 */
[----:B------:R-:W-:Y:S02]  /*1920*/  VIADD R19, R19, 0x400 ;  /* 0x0000040013137836 */ /* 0x000fe40000000000 */
[----:B------:R-:W-:Y:S01]  /*1930*/  VIADD R17, R17, 0x400 ;  /* 0x0000040011117836 */ /* 0x000fe20000000000 */
[----:B---3--:R-:W-:Y:S02]  /*1940*/  ISETP.NE.AND P1, PT, R18, R9, PT ;  /* 0x000000091200720c */ /* 0x008fe40003f25270 */
[----:B----4-:R-:W-:Y:S01]  /*1950*/  ISETP.GT.AND P2, PT, R26, 0x1, PT ;  /* 0x000000011a00780c */ /* 0x010fe20003f44270 */
[----:B0-----:R-:W-:-:S10]  /*1960*/  VIADD R25, R23, 0x2 ;  /* 0x0000000217197836 */ /* 0x001fd40000000000 */
[----:B------:R-:W-:Y:S02]  /*1970*/  @P1 VIADD R25, R23, 0xffffffff ;  /* 0xffffffff17191836 */ /* 0x000fe40000000000 */
[----:B------:R-:W-:-:S03]  /*1980*/  VIADD R23, R26, 0xffffffff ;  /* 0xffffffff1a177836 */ /* 0x000fc60000000000 */
[-C--:B------:R-:W-:Y:S02]  /*1990*/  ISETP.GT.AND P1, PT, R26, R25.reuse, PT ;  /* 0x000000191a00720c */ /* 0x080fe40003f24270 */
[----:B------:R-:W-:-:S04]  /*19a0*/  VIMNMX R25, PT, PT, RZ, R25, !PT ;  /* 0x00000019ff197248 */ /* 0x000fc80007fe0100 */
[----:B------:R-:W-:-:S05]  /*19b0*/  @P2 SEL R25, R23, R25, P1 ;  /* 0x0000001917192207 */ /* 0x000fca0000800000 */
[----:B------:R2:W-:Y:S01]  /*19c0*/  STG.E desc[UR4][R12.64+0x600], R25 ;  /* 0x000600190c007986 */ /* 0x0005e2000c101904 */
[----:B------:R-:W-:Y:S02]  /*19d0*/  ISETP.NE.AND P1, PT, R20, RZ, PT ;  /* 0x000000ff1400720c */ /* 0x000fe40003f25270 */
[----:B------:R-:W-:-:S05]  /*19e0*/  IADD3 R16, P2, PT, R16, 0x1000, RZ ;  /* 0x0000100010107810 */ /* 0x000fca0007f5e0ff */
[----:B------:R-:W-:-:S06]  /*19f0*/  IMAD.X R21, RZ, RZ, R21, P2 ;  /* 0x000000ffff157224 */ /* 0x000fcc00010e0615 */
[----:B--2---:R-:W-:Y:S05]  /*1a00*/  @P1 BRA `(.L_x_459) ;  /* 0xfffffff800481947 */ /* 0x004fea000383ffff */
.L_x_458:
[----:B------:R-:W-:Y:S05]  /*1a10*/  @!P0 EXIT ;  /* 0x000000000000894d */ /* 0x000fea0003800000 */
[----:B------:R-:W-:Y:S02]  /*1a20*/  ISETP.GE.U32.AND P1, PT, R22, 0x4, PT ;  /* 0x000000041600780c */ /* 0x000fe40003f26070 */
[----:B------:R-:W-:-:S04]  /*1a30*/  LOP3.LUT R18, R5, 0x3, RZ, 0xc0, !PT ;  /* 0x0000000305127812 */ /* 0x000fc800078ec0ff */
[----:B------:R-:W-:-:S07]  /*1a40*/  ISETP.NE.AND P0, PT, R18, RZ, PT ;  /* 0x000000ff1200720c */ /* 0x000fce0003f05270 */
[----:B------:R-:W-:Y:S06]  /*1a50*/  @!P1 BRA `(.L_x_460) ;  /* 0x0000000000e89947 */ /* 0x000fec0003800000 */
[----:B------:R-:W2:Y:S01]  /*1a60*/  LDCU.64 UR6, c[0x0][0x390] ;  /* 0x00007200ff0677ac */ /* 0x000ea20008000a00 */
[----:B------:R-:W3:Y:S01]  /*1a70*/  LDC.64 R8, c[0x0][0x3a0] ;  /* 0x0000e800ff087b82 */ /* 0x000ee20000000a00 */
[----:B-1----:R-:W-:-:S04]  /*1a80*/  IMAD R11, R14, 0x80, R15 ;  /* 0x000000800e0b7824 */ /* 0x002fc800078e020f */
[----:B------:R-:W-:-:S05]  /*1a90*/  IMAD.IADD R13, R4, 0x1, R11 ;  /* 0x00000001040d7824 */ /* 0x000fca00078e020b */
[----:B--2---:R-:W-:-:S04]  /*1aa0*/  IADD3 R6, P1, PT, R13, UR6, RZ ;  /* 0x000000060d067c10 */ /* 0x004fc8000ff3e0ff */
[----:B------:R-:W-:-:S05]  /*1ab0*/  LEA.HI.X.SX32 R7, R13, UR7, 0x1, P1 ;  /* 0x000000070d077c11 */ /* 0x000fca00088f0eff */
[----:B------:R-:W2:Y:S01]  /*1ac0*/  LDG.E.U8 R17, desc[UR4][R6.64+-0x1] ;  /* 0xffffff0406117981 */ /* 0x000ea2000c1e1100 */
[----:B---3--:R-:W-:-:S05]  /*1ad0*/  IMAD.WIDE R8, R13, 0x4, R8 ;  /* 0x000000040d087825 */ /* 0x008fca00078e0208 */
[----:B------:R-:W3:Y:S04]  /*1ae0*/  LDG.E R16, desc[UR4][R8.64] ;  /* 0x0000000408107981 */ /* 0x000ee8000c1e1900 */
[----:B------:R-:W4:Y:S01]  /*1af0*/  LDG.E R10, desc[UR4][R8.64+-0x4] ;  /* 0xfffffc04080a7981 */ /* 0x000f22000c1e1900 */
[----:B0-----:R-:W-:-:S04]  /*1b00*/  PRMT R12, R0, 0x9910, RZ ;  /* 0x00009910000c7816 */ /* 0x001fc800000000ff */
[----:B--2---:R-:W-:Y:S02]  /*1b10*/  ISETP.NE.AND P1, PT, R12, R17, PT ;  /* 0x000000110c00720c */ /* 0x004fe40003f25270 */
[----:B---3--:R-:W-:Y:S01]  /*1b20*/  ISETP.GT.AND P2, PT, R16, 0x1, PT ;  /* 0x000000011000780c */ /* 0x008fe20003f44270 */
[----:B----4-:R-:W-:-:S10]  /*1b30*/  VIADD R13, R10, 0x2 ;  /* 0x000000020a0d7836 */ /* 0x010fd40000000000 */
[----:B------:R-:W-:Y:S02]  /*1b40*/  @P1 VIADD R13, R10, 0xffffffff ;  /* 0xffffffff0a0d1836 */ /* 0x000fe40000000000 */
[----:B------:R-:W-:-:S03]  /*1b50*/  VIADD R17, R16, 0xffffffff ;  /* 0xffffffff10117836 */ /* 0x000fc60000000000 */
[-C--:B------:R-:W-:Y:S02]  /*1b60*/  ISETP.GT.AND P1, PT, R16, R13.reuse, PT ;  /* 0x0000000d1000720c */ /* 0x080fe40003f24270 */
[----:B------:R-:W-:Y:S01]  /*1b70*/  VIMNMX R13, PT, PT, RZ, R13, !PT ;  /* 0x0000000dff0d7248 */ /* 0x000fe20007fe0100 */
[----:B------:R-:W-:-:S03]  /*1b80*/  IMAD.WIDE R10, R11, 0x4, R2 ;  /* 0x000000040b0a7825 */ /* 0x000fc600078e0202 */
        /* <DEDUP_REMOVED lines=16> */
[----:B0-----:R-:W4:Y:S01]  /*1c90*/  LDG.E R13, desc[UR4][R8.64+0x3fc] ;  /* 0x0003fc04080d7981 */ /* 0x001f22000c1e1900 */
        /* <DEDUP_REMOVED lines=9> */
[----:B------:R-:W3:Y:S04]  /*1d30*/  LDG.E.U8 R7, desc[UR4][R6.64+0x17f] ;  /* 0x00017f0406077981 */ /* 0x000ee8000c1e1100 */
[----:B-1----:R-:W4:Y:S04]  /*1d40*/  LDG.E R17, desc[UR4][R8.64+0x600] ;  /* 0x0006000408117981 */ /* 0x002f28000c1e1900 */
[----:B------:R-:W5:Y:S01]  /*1d50*/  LDG.E R13, desc[UR4][R8.64+0x5fc] ;  /* 0x0005fc04080d7981 */ /* 0x000f62000c1e1900 */
[----:B------:R-:W-:Y:S01]  /*1d60*/  VIADD R14, R14, 0x4 ;  /* 0x000000040e0e7836 */ /* 0x000fe20000000000 */
[----:B---3--:R-:W-:-:S02]  /*1d70*/  ISETP.NE.AND P1, PT, R12, R7, PT ;  /* 0x000000070c00720c */ /* 0x008fc40003f25270 */
[----:B----4-:R-:W-:Y:S01]  /*1d80*/  ISETP.GT.AND P2, PT, R17, 0x1, PT ;  /* 0x000000011100780c */ /* 0x010fe20003f44270 */
[----:B-----5:R-:W-:-:S10]  /*1d90*/  VIADD R12, R13, 0x2 ;  /* 0x000000020d0c7836 */ /* 0x020fd40000000000 */
[----:B------:R-:W-:Y:S02]  /*1da0*/  @P1 VIADD R12, R13, 0xffffffff ;  /* 0xffffffff0d0c1836 */ /* 0x000fe40000000000 */
[----:B------:R-:W-:-:S03]  /*1db0*/  VIADD R13, R17, 0xffffffff ;  /* 0xffffffff110d7836 */ /* 0x000fc60000000000 */
[-C--:B------:R-:W-:Y:S02]  /*1dc0*/  ISETP.GT.AND P1, PT, R17, R12.reuse, PT ;  /* 0x0000000c1100720c */ /* 0x080fe40003f24270 */
[----:B------:R-:W-:-:S04]  /*1dd0*/  VIMNMX R12, PT, PT, RZ, R12, !PT ;  /* 0x0000000cff0c7248 */ /* 0x000fc80007fe0100 */
[----:B------:R-:W-:-:S05]  /*1de0*/  @P2 SEL R12, R13, R12, P1 ;  /* 0x0000000c0d0c2207 */ /* 0x000fca0000800000 */
[----:B------:R2:W-:Y:S02]  /*1df0*/  STG.E desc[UR4][R10.64+0x600], R12 ;  /* 0x0006000c0a007986 */ /* 0x0005e4000c101904 */
.L_x_460:
[----:B------:R-:W-:Y:S05]  /*1e00*/  @!P0 EXIT ;  /* 0x000000000000894d */ /* 0x000fea0003800000 */
[----:B------:R-:W-:Y:S02]  /*1e10*/  ISETP.NE.AND P1, PT, R18, 0x1, PT ;  /* 0x000000011200780c */ /* 0x000fe40003f25270 */
[----:B------:R-:W-:-:S04]  /*1e20*/  LOP3.LUT R5, R5, 0x1, RZ, 0xc0, !PT ;  /* 0x0000000105057812 */ /* 0x000fc800078ec0ff */
[----:B------:R-:W-:-:S07]  /*1e30*/  ISETP.NE.U32.AND P0, PT, R5, 0x1, PT ;  /* 0x000000010500780c */ /* 0x000fce0003f05070 */
[----:B------:R-:W-:Y:S06]  /*1e40*/  @!P1 BRA `(.L_x_461) ;  /* 0x0000000000889947 */ /* 0x000fec0003800000 */
[----:B------:R-:W3:Y:S01]  /*1e50*/  LDCU.64 UR6, c[0x0][0x390] ;  /* 0x00007200ff0677ac */ /* 0x000ee20008000a00 */
[----:B------:R-:W4:Y:S01]  /*1e60*/  LDC.64 R8, c[0x0][0x3a0] ;  /* 0x0000e800ff087b82 */ /* 0x000f220000000a00 */
[----:B-1----:R-:W-:-:S04]  /*1e70*/  IMAD R13, R14, 0x80, R15 ;  /* 0x000000800e0d7824 */ /* 0x002fc800078e020f */
[----:B------:R-:W-:-:S05]  /*1e80*/  IMAD.IADD R5, R4, 0x1, R13 ;  /* 0x0000000104057824 */ /* 0x000fca00078e020d */
[----:B---3--:R-:W-:-:S04]  /*1e90*/  IADD3 R6, P1, PT, R5, UR6, RZ ;  /* 0x0000000605067c10 */ /* 0x008fc8000ff3e0ff */
[----:B------:R-:W-:-:S05]  /*1ea0*/  LEA.HI.X.SX32 R7, R5, UR7, 0x1, P1 ;  /* 0x0000000705077c11 */ /* 0x000fca00088f0eff */
[----:B--2---:R-:W2:Y:S01]  /*1eb0*/  LDG.E.U8 R10, desc[UR4][R6.64+-0x1] ;  /* 0xffffff04060a7981 */ /* 0x004ea2000c1e1100 */
[----:B----4-:R-:W-:-:S05]  /*1ec0*/  IMAD.WIDE R8, R5, 0x4, R8 ;  /* 0x0000000405087825 */ /* 0x010fca00078e0208 */
        /* <DEDUP_REMOVED lines=14> */
[----:B------:R-:W4:Y:S04]  /*1fb0*/  LDG.E R16, desc[UR4][R8.64+0x200] ;  /* 0x0002000408107981 */ /* 0x000f28000c1e1900 */
[----:B------:R-:W5:Y:S01]  /*1fc0*/  LDG.E R5, desc[UR4][R8.64+0x1fc] ;  /* 0x0001fc0408057981 */ /* 0x000f62000c1e1900 */
[----:B------:R-:W-:Y:S01]  /*1fd0*/  VIADD R14, R14, 0x2 ;  /* 0x000000020e0e7836 */ /* 0x000fe20000000000 */
[----:B--2---:R-:W-:-:S02]  /*1fe0*/  ISETP.NE.AND P1, PT, R17, R6, PT ;  /* 0x000000061100720c */ /* 0x004fc40003f25270 */
        /* <DEDUP_REMOVED lines=8> */
.L_x_461:
[----:B------:R-:W-:Y:S05]  /*2070*/  @P0 EXIT ;  /* 0x000000000000094d */ /* 0x000fea0003800000 */
[----:B------:R-:W4:Y:S01]  /*2080*/  LDCU.64 UR6, c[0x0][0x390] ;  /* 0x00007200ff0677ac */ /* 0x000f220008000a00 */
[----:B------:R-:W5:Y:S01]  /*2090*/  LDC.64 R8, c[0x0][0x3a0] ;  /* 0x0000e800ff087b82 */ /* 0x000f620000000a00 */
[----:B-1----:R-:W-:-:S04]  /*20a0*/  IMAD R15, R14, 0x80, R15 ;  /* 0x000000800e0f7824 */ /* 0x002fc800078e020f */
[----:B------:R-:W-:-:S05]  /*20b0*/  IMAD.IADD R5, R4, 0x1, R15 ;  /* 0x0000000104057824 */ /* 0x000fca00078e020f */
[----:B----4-:R-:W-:-:S04]  /*20c0*/  IADD3 R6, P0, PT, R5, UR6, RZ ;  /* 0x0000000605067c10 */ /* 0x010fc8000ff1e0ff */
[----:B------:R-:W-:-:S05]  /*20d0*/  LEA.HI.X.SX32 R7, R5, UR7, 0x1, P0 ;  /* 0x0000000705077c11 */ /* 0x000fca00080f0eff */
[----:B------:R-:W4:Y:S01]  /*20e0*/  LDG.E.U8 R6, desc[UR4][R6.64+-0x1] ;  /* 0xffffff0406067981 */ /* 0x000f22000c1e1100 */
[----:B-----5:R-:W-:-:S05]  /*20f0*/  IMAD.WIDE R4, R5, 0x4, R8 ;  /* 0x0000000405047825 */ /* 0x020fca00078e0208 */
[----:B------:R-:W5:Y:S04]  /*2100*/  LDG.E R9, desc[UR4][R4.64] ;  /* 0x0000000404097981 */ /* 0x000f68000c1e1900 */
[----:B------:R-:W5:Y:S01]  /*2110*/  LDG.E R8, desc[UR4][R4.64+-0x4] ;  /* 0xfffffc0404087981 */ /* 0x000f62000c1e1900 */
[----:B0-23--:R-:W-:Y:S01]  /*2120*/  PRMT R11, R0, 0x9910, RZ ;  /* 0x00009910000b7816 */ /* 0x00dfe200000000ff */
[----:B------:R-:W-:-:S03]  /*2130*/  IMAD.WIDE R2, R15, 0x4, R2 ;  /* 0x000000040f027825 */ /* 0x000fc600078e0202 */
[----:B----4-:R-:W-:Y:S02]  /*2140*/  ISETP.NE.AND P0, PT, R11, R6, PT ;  /* 0x000000060b00720c */ /* 0x010fe40003f05270 */
[----:B-----5:R-:W-:Y:S01]  /*2150*/  ISETP.GT.AND P1, PT, R9, 0x1, PT ;  /* 0x000000010900780c */ /* 0x020fe20003f24270 */
[----:B------:R-:W-:-:S10]  /*2160*/  VIADD R0, R8, 0x2 ;  /* 0x0000000208007836 */ /* 0x000fd40000000000 */
[----:B------:R-:W-:Y:S02]  /*2170*/  @P0 VIADD R0, R8, 0xffffffff ;  /* 0xffffffff08000836 */ /* 0x000fe40000000000 */
[----:B------:R-:W-:-:S03]  /*2180*/  VIADD R8, R9, 0xffffffff ;  /* 0xffffffff09087836 */ /* 0x000fc60000000000 */
[-C--:B------:R-:W-:Y:S02]  /*2190*/  ISETP.GT.AND P0, PT, R9, R0.reuse, PT ;  /* 0x000000000900720c */ /* 0x080fe40003f04270 */
[----:B------:R-:W-:-:S04]  /*21a0*/  VIMNMX R7, PT, PT, RZ, R0, !PT ;  /* 0x00000000ff077248 */ /* 0x000fc80007fe0100 */
[----:B------:R-:W-:-:S05]  /*21b0*/  @P1 SEL R7, R8, R7, P0 ;  /* 0x0000000708071207 */ /* 0x000fca0000000000 */
[----:B------:R-:W-:Y:S01]  /*21c0*/  STG.E desc[UR4][R2.64], R7 ;  /* 0x0000000702007986 */ /* 0x000fe2000c101904 */
[----:B------:R-:W-:Y:S05]  /*21d0*/  EXIT ;  /* 0x000000000000794d */ /* 0x000fea0003800000 */
.L_x_462:
        /* <DEDUP_REMOVED lines=10> */
.L_x_490:


//--------------------- .text._ZN3cub18CUB_300001_SM_10006detail9transform16transform_kernelINS2_10policy_hubILb1EN4cuda3std3__45tupleIJN6thrust24THRUST_300001_SM_1000_NS17counting_iteratorIiNSA_11use_defaultESC_SC_EEEEEE10policy1000Ei4tempNSA_6detail15normal_iteratorINSA_10device_ptrIiEEEEJSD_EEEvT0_iT1_T2_DpNS2_10kernel_argIT3_EE --------------------------
	.section	.text._ZN3cub18CUB_300001_SM_10006detail9transform16transform_kernelINS2_10policy_hubILb1EN4cuda3std3__45tupleIJN6thrust24THRUST_300001_SM_1000_NS17counting_iteratorIiNSA_11use_defaultESC_SC_EEEEEE10policy1000Ei4tempNSA_6detail15normal_iteratorINSA_10device_ptrIiEEEEJSD_EEEvT0_iT1_T2_DpNS2_10kernel_argIT3_EE,"ax",@progbits
	.align	128
        .global         _ZN3cub18CUB_300001_SM_10006detail9transform16transform_kernelINS2_10policy_hubILb1EN4cuda3std3__45tupleIJN6thrust24THRUST_300001_SM_1000_NS17counting_iteratorIiNSA_11use_defaultESC_SC_EEEEEE10policy1000Ei4tempNSA_6detail15normal_iteratorINSA_10device_ptrIiEEEEJSD_EEEvT0_iT1_T2_DpNS2_10kernel_argIT3_EE
        .type           _ZN3cub18CUB_300001_SM_10006detail9transform16transform_kernelINS2_10policy_hubILb1EN4cuda3std3__45tupleIJN6thrust24THRUST_300001_SM_1000_NS17counting_iteratorIiNSA_11use_defaultESC_SC_EEEEEE10policy1000Ei4tempNSA_6detail15normal_iteratorINSA_10device_ptrIiEEEEJSD_EEEvT0_iT1_T2_DpNS2_10kernel_argIT3_EE,@function
        .size           _ZN3cub18CUB_300001_SM_10006detail9transform16transform_kernelINS2_10policy_hubILb1EN4cuda3std3__45tupleIJN6thrust24THRUST_300001_SM_1000_NS17counting_iteratorIiNSA_11use_defaultESC_SC_EEEEEE10policy1000Ei4tempNSA_6detail15normal_iteratorINSA_10device_ptrIiEEEEJSD_EEEvT0_iT1_T2_DpNS2_10kernel_argIT3_EE,(.L_x_491 - _ZN3cub18CUB_300001_SM_10006detail9transform16transform_kernelINS2_10policy_hubILb1EN4cuda3std3__45tupleIJN6thrust24THRUST_300001_SM_1000_NS17counting_iteratorIiNSA_11use_defaultESC_SC_EEEEEE10policy1000Ei4tempNSA_6detail15normal_iteratorINSA_10device_ptrIiEEEEJSD_EEEvT0_iT1_T2_DpNS2_10kernel_argIT3_EE)
        .other          _ZN3cub18CUB_300001_SM_10006detail9transform16transform_kernelINS2_10policy_hubILb1EN4cuda3std3__45tupleIJN6thrust24THRUST_300001_SM_1000_NS17counting_iteratorIiNSA_11use_defaultESC_SC_EEEEEE10policy1000Ei4tempNSA_6detail15normal_iteratorINSA_10device_ptrIiEEEEJSD_EEEvT0_iT1_T2_DpNS2_10kernel_argIT3_EE,@"STO_CUDA_ENTRY STV_DEFAULT"
_ZN3cub18CUB_300001_SM_10006detail9transform16transform_kernelINS2_10policy_hubILb1EN4cuda3std3__45tupleIJN6thrust24THRUST_300001_SM_1000_NS17counting_iteratorIiNSA_11use_defaultESC_SC_EEEEEE10policy1000Ei4tempNSA_6detail15normal_iteratorINSA_10device_ptrIiEEEEJSD_EEEvT0_iT1_T2_DpNS2_10kernel_argIT3_EE:
.text._ZN3cub18CUB_300001_SM_10006detail9transform16transform_kernelINS2_10policy_hubILb1EN4cuda3std3__45tupleIJN6thrust24THRUST_300001_SM_1000_NS17counting_iteratorIiNSA_11use_defaultESC_SC_EEEEEE10policy1000Ei4tempNSA_6detail15normal_iteratorINSA_10device_ptrIiEEEEJSD_EEEvT0_iT1_T2_DpNS2_10kernel_argIT3_EE:
[----:B------:R-:W-:Y:S08]  /*0000*/  LDC R1, c[0x0][0x37c] ;  /* 0x0000df00ff017b82 */ /* 0x000ff00000000800 */
[----:B------:R-:W0:Y:S01]  /*0010*/  LDC.64 R4, c[0x0][0x380] ;  /* 0x0000e000ff047b82 */ /* 0x000e220000000a00 */
[----:B------:R-:W1:Y:S07]  /*0020*/  LDCU UR6, c[0x0][0x3a8] ;  /* 0x00007500ff0677ac */ /* 0x000e6e0008000800 */
[----:B------:R-:W2:Y:S08]  /*0030*/  S2UR UR4, SR_CTAID.X ;  /* 0x00000000000479c3 */ /* 0x000eb00000002500 */
[----:B------:R-:W3:Y:S01]  /*0040*/  LDC.64 R2, c[0x0][0x3a0] ;  /* 0x0000e800ff027b82 */ /* 0x000ee20000000a00 */
[----:B0-----:R-:W-:-:S07]  /*0050*/  IMAD.SHL.U32 R10, R5, 0x80, RZ ;  /* 0x00000080050a7824 */ /* 0x001fce00078e00ff */
[----:B------:R-:W0:Y:S01]  /*0060*/  LDC.U8 R0, c[0x0][0x390] ;  /* 0x0000e400ff007b82 */ /* 0x000e220000000000 */
[----:B--2---:R-:W-:Y:S01]  /*0070*/  IMAD R21, R10, UR4, RZ ;  /* 0x000000040a157c24 */ /* 0x004fe2000f8e02ff */
[----:B------:R-:W2:Y:S03]  /*0080*/  LDCU.64 UR4, c[0x0][0x358] ;  /* 0x00006b00ff0477ac */ /* 0x000ea60008000a00 */
[----:B------:R-:W-:Y:S02]  /*0090*/  IMAD.IADD R7, R4, 0x1, -R21 ;  /* 0x0000000104077824 */ /* 0x000fe400078e0a15 */
[C---:B-1----:R-:W-:Y:S02]  /*00a0*/  VIADD R4, R21.reuse, UR6 ;  /* 0x0000000615047c36 */ /* 0x042fe40008000000 */
[----:B---3--:R-:W-:Y:S01]  /*00b0*/  IMAD.WIDE R2, R21, 0x4, R2 ;  /* 0x0000000415027825 */ /* 0x008fe200078e0202 */
[----:B------:R-:W-:-:S02]  /*00c0*/  ISETP.GT.AND P0, PT, R10, R7, PT ;  /* 0x000000070a00720c */ /* 0x000fc40003f04270 */
[----:B------:R-:W-:-:S11]  /*00d0*/  VIMNMX R10, PT, PT, R10, R7, PT ;  /* 0x000000070a0a7248 */ /* 0x000fd60003fe0100 */
[----:B--2---:R-:W-:Y:S05]  /*00e0*/  @P0 BRA `(.L_x_463) ;  /* 0x0000000c00f00947 */ /* 0x004fea0003800000 */
        /* <DEDUP_REMOVED lines=8> */
[----:B------:R-:W-:Y:S01]  /*0170*/  IADD3 R6, P1, PT, R2, 0x600, RZ ;  /* 0x0000060002067810 */ /* 0x000fe20007f3e0ff */
[----:B-1----:R-:W-:Y:S01]  /*0180*/  IMAD.WIDE.U32 R16, R15, 0x4, R2 ;  /* 0x000000040f107825 */ /* 0x002fe200078e0002 */
[----:B------:R-:W-:Y:S01]  /*0190*/  LOP3.LUT R14, R5, 0x7ffffff8, RZ, 0xc0, !PT ;  /* 0x7ffffff8050e7812 */ /* 0x000fe200078ec0ff */
[----:B------:R-:W1:Y:S01]  /*01a0*/  LDCU.64 UR8, c[0x0][0x388] ;  /* 0x00007100ff0877ac */ /* 0x000e620008000a00 */
[----:B0-----:R-:W-:Y:S01]  /*01b0*/  PRMT R18, R0, 0x9910, RZ ;  /* 0x0000991000127816 */ /* 0x001fe200000000ff */
[----:B------:R-:W-:Y:S01]  /*01c0*/  VIADD R19, R15, 0x80 ;  /* 0x000000800f137836 */ /* 0x000fe20000000000 */
[----:B------:R-:W-:Y:S01]  /*01d0*/  IADD3 R21, PT, PT, R21, UR6, R15 ;  /* 0x0000000615157c10 */ /* 0x000fe2000fffe00f */
[----:B------:R-:W-:Y:S02]  /*01e0*/  IMAD.X R7, RZ, RZ, R3, P1 ;  /* 0x000000ffff077224 */ /* 0x000fe400008e0603 */
[----:B------:R-:W-:-:S07]  /*01f0*/  IMAD.MOV R20, RZ, RZ, -R14 ;  /* 0x000000ffff147224 */ /* 0x000fce00078e0a0e */
.L_x_465:
        /* <DEDUP_REMOVED lines=110> */
.L_x_464:
        /* <DEDUP_REMOVED lines=63> */
.L_x_466:
        /* <DEDUP_REMOVED lines=39> */
.L_x_467:
        /* <DEDUP_REMOVED lines=23> */
.L_x_463:
[----:B------:R-:W-:-:S13]  /*10b0*/  ISETP.GE.AND P0, PT, R5, 0x1, PT ;  /* 0x000000010500780c */ /* 0x000fda0003f06270 */
[----:B------:R-:W-:Y:S05]  /*10c0*/  @!P0 EXIT ;  /* 0x000000000000894d */ /* 0x000fea0003800000 */
[----:B------:R-:W1:Y:S01]  /*10d0*/  S2R R11, SR_TID.X ;  /* 0x00000000000b7919 */ /* 0x000e620000002100 */
[C---:B------:R-:W-:Y:S01]  /*10e0*/  ISETP.GE.U32.AND P0, PT, R5.reuse, 0x4, PT ;  /* 0x000000040500780c */ /* 0x040fe20003f06070 */
[----:B------:R-:W-:Y:S01]  /*10f0*/  IMAD.MOV.U32 R12, RZ, RZ, RZ ;  /* 0x000000ffff0c7224 */ /* 0x000fe200078e00ff */
[----:B------:R-:W-:-:S11]  /*1100*/  LOP3.LUT R18, R5, 0x3, RZ, 0xc0, !PT ;  /* 0x0000000305127812 */ /* 0x000fd600078ec0ff */
[----:B------:R-:W-:Y:S05]  /*1110*/  @!P0 BRA `(.L_x_468) ;  /* 0x0000000400748947 */ /* 0x000fea0003800000 */
[----:B------:R-:W2:Y:S01]  /*1120*/  LDC.64 R6, c[0x0][0x398] ;  /* 0x0000e600ff067b82 */ /* 0x000ea20000000a00 */
[----:B------:R-:W-:Y:S01]  /*1130*/  LOP3.LUT R12, R5, 0x7ffffffc, RZ, 0xc0, !PT ;  /* 0x7ffffffc050c7812 */ /* 0x000fe200078ec0ff */
[----:B------:R-:W-:Y:S01]  /*1140*/  IMAD.MOV.U32 R5, RZ, RZ, RZ ;  /* 0x000000ffff057224 */ /* 0x000fe200078e00ff */
[----:B------:R-:W3:Y:S06]  /*1150*/  LDCU.64 UR6, c[0x0][0x388] ;  /* 0x00007100ff0677ac */ /* 0x000eec0008000a00 */
.L_x_471:
[----:B-1----:R-:W-:-:S05]  /*1160*/  IMAD R13, R5, 0x80, R11 ;  /* 0x00000080050d7824 */ /* 0x002fca00078e020b */
[----:B------:R-:W-:-:S13]  /*1170*/  ISETP.GE.AND P1, PT, R13, R10, PT ;  /* 0x0000000a0d00720c */ /* 0x000fda0003f26270 */
[----:B------:R-:W1:Y:S01]  /*1180*/  @!P1 LDC.64 R14, c[0x0][0x388] ;  /* 0x0000e200ff0e9b82 */ /* 0x000e620000000a00 */
[----:B------:R-:W-:-:S07]  /*1190*/  @!P1 IMAD.IADD R17, R4, 0x1, R13 ;  /* 0x0000000104119824 */ /* 0x000fce00078e020d */
[----:B0-----:R-:W4:Y:S01]  /*11a0*/  @!P1 LDC.64 R8, c[0x0][0x398] ;  /* 0x0000e600ff089b82 */ /* 0x001f220000000a00 */
[----:B-1----:R-:W-:-:S04]  /*11b0*/  @!P1 IADD3 R14, P0, PT, R17, R14, RZ ;  /* 0x0000000e110e9210 */ /* 0x002fc80007f1e0ff */
[----:B------:R-:W-:-:S05]  /*11c0*/  @!P1 LEA.HI.X.SX32 R15, R17, R15, 0x1, P0 ;  /* 0x0000000f110f9211 */ /* 0x000fca00000f0eff */
[----:B------:R-:W5:Y:S01]  /*11d0*/  @!P1 LDG.E.U8 R14, desc[UR4][R14.64+-0x1] ;  /* 0xffffff040e0e9981 */ /* 0x000f62000c1e1100 */
[----:B----4-:R-:W-:-:S05]  /*11e0*/  @!P1 IMAD.WIDE R16, R17, 0x4, R8 ;  /* 0x0000000411109825 */ /* 0x010fca00078e0208 */
[----:B------:R-:W4:Y:S04]  /*11f0*/  @!P1 LDG.E R21, desc[UR4][R16.64] ;  /* 0x0000000410159981 */ /* 0x000f28000c1e1900 */
[----:B------:R1:W3:Y:S01]  /*1200*/  @!P1 LDG.E R19, desc[UR4][R16.64+-0x4] ;  /* 0xfffffc0410139981 */ /* 0x0002e2000c1e1900 */
[----:B------:R-:W-:-:S05]  /*1210*/  VIADD R23, R13, 0x80 ;  /* 0x000000800d177836 */ /* 0x000fca0000000000 */
[----:B------:R-:W-:Y:S02]  /*1220*/  ISETP.GE.AND P0, PT, R23, R10, PT ;  /* 0x0000000a1700720c */ /* 0x000fe40003f06270 */
[----:B0-----:R-:W-:-:S11]  /*1230*/  @!P1 PRMT R25, R0, 0x9910, RZ ;  /* 0x0000991000199816 */ /* 0x001fd600000000ff */
[----:B------:R-:W1:Y:S01]  /*1240*/  @!P0 LDC.64 R8, c[0x0][0x388] ;  /* 0x0000e200ff088b82 */ /* 0x000e620000000a00 */
[----:B------:R-:W-:-:S05]  /*1250*/  @!P0 IMAD.IADD R23, R4, 0x1, R23 ;  /* 0x0000000104178824 */ /* 0x000fca00078e0217 */
[----:B-1----:R-:W-:-:S04]  /*1260*/  @!P0 IADD3 R16, P3, PT, R23, R8, RZ ;  /* 0x0000000817108210 */ /* 0x002fc80007f7e0ff */
[----:B------:R-:W-:Y:S01]  /*1270*/  @!P0 LEA.HI.X.SX32 R17, R23, R9, 0x1, P3 ;  /* 0x0000000917118211 */ /* 0x000fe200018f0eff */
[----:B------:R-:W-:Y:S01]  /*1280*/  IMAD.WIDE R8, R13, 0x4, R2 ;  /* 0x000000040d087825 */ /* 0x000fe200078e0202 */
[----:B-----5:R-:W-:Y:S02]  /*1290*/  ISETP.NE.AND P2, PT, R25, R14, !P1 ;  /* 0x0000000e1900720c */ /* 0x020fe40004f45270 */
[----:B------:R-:W0:Y:S01]  /*12a0*/  @!P0 LDC.64 R14, c[0x0][0x398] ;  /* 0x0000e600ff0e8b82 */ /* 0x000e220000000a00 */
[----:B----4-:R-:W-:Y:S01]  /*12b0*/  ISETP.GT.AND P4, PT, R21, 0x1, !P1 ;  /* 0x000000011500780c */ /* 0x010fe20004f84270 */
[----:B---3--:R-:W-:-:S09]  /*12c0*/  @!P1 VIADD R20, R19, 0x2 ;  /* 0x0000000213149836 */ /* 0x008fd20000000000 */
        /* <DEDUP_REMOVED lines=9> */
[----:B------:R0:W1:Y:S01]  /*1360*/  @!P0 LDG.E R22, desc[UR4][R20.64+-0x4] ;  /* 0xfffffc0414168981 */ /* 0x000062000c1e1900 */
[----:B------:R-:W-:-:S05]  /*1370*/  VIADD R25, R13, 0x100 ;  /* 0x000001000d197836 */ /* 0x000fca0000000000 */
[----:B------:R-:W-:Y:S02]  /*1380*/  ISETP.GE.AND P1, PT, R25, R10, PT ;  /* 0x0000000a1900720c */ /* 0x000fe40003f26270 */
[----:B------:R-:W-:-:S11]  /*1390*/  @!P0 PRMT R27, R0, 0x9910, RZ ;  /* 0x00009910001b8816 */ /* 0x000fd600000000ff */
[----:B------:R-:W5:Y:S01]  /*13a0*/  @!P1 LDC.64 R14, c[0x0][0x388] ;  /* 0x0000e200ff0e9b82 */ /* 0x000f620000000a00 */
[----:B0-----:R-:W-:-:S05]  /*13b0*/  @!P1 IMAD.IADD R21, R4, 0x1, R25 ;  /* 0x0000000104159824 */ /* 0x001fca00078e0219 */
[----:B-----5:R-:W-:-:S04]  /*13c0*/  @!P1 IADD3 R14, P3, PT, R21, R14, RZ ;  /* 0x0000000e150e9210 */ /* 0x020fc80007f7e0ff */
[----:B------:R-:W-:Y:S02]  /*13d0*/  @!P1 LEA.HI.X.SX32 R15, R21, R15, 0x1, P3 ;  /* 0x0000000f150f9211 */ /* 0x000fe400018f0eff */
[----:B---3--:R-:W-:Y:S02]  /*13e0*/  ISETP.NE.AND P2, PT, R27, R16, !P0 ;  /* 0x000000101b00720c */ /* 0x008fe40004745270 */
[----:B------:R-:W0:Y:S01]  /*13f0*/  @!P1 LDC.64 R16, c[0x0][0x398] ;  /* 0x0000e600ff109b82 */ /* 0x000e220000000a00 */
[----:B----4-:R-:W-:Y:S01]  /*1400*/  ISETP.GT.AND P4, PT, R23, 0x1, !P0 ;  /* 0x000000011700780c */ /* 0x010fe20004784270 */
[----:B-1----:R-:W-:-:S09]  /*1410*/  @!P0 VIADD R19, R22, 0x2 ;  /* 0x0000000216138836 */ /* 0x002fd20000000000 */
        /* <DEDUP_REMOVED lines=9> */
[----:B------:R-:W5:Y:S01]  /*14b0*/  @!P1 LDG.E R20, desc[UR4][R16.64+-0x4] ;  /* 0xfffffc0410149981 */ /* 0x000f62000c1e1900 */
[----:B------:R-:W-:Y:S01]  /*14c0*/  @!P1 PRMT R21, R0, 0x9910, RZ ;  /* 0x0000991000159816 */ /* 0x000fe200000000ff */
[----:B------:R-:W-:Y:S02]  /*14d0*/  VIADD R13, R13, 0x180 ;  /* 0x000001800d0d7836 */ /* 0x000fe40000000000 */
[----:B------:R-:W-:Y:S01]  /*14e0*/  VIADD R5, R5, 0x4 ;  /* 0x0000000405057836 */ /* 0x000fe20000000000 */
[----:B------:R-:W-:Y:S01]  /*14f0*/  BSSY.RECONVERGENT B0, `(.L_x_469) ;  /* 0x000001e000007945 */ /* 0x000fe20003800200 */
[----:B---3--:R-:W-:-:S02]  /*1500*/  ISETP.NE.AND P0, PT, R21, R14, !P1 ;  /* 0x0000000e1500720c */ /* 0x008fc40004f05270 */
[----:B----4-:R-:W-:Y:S01]  /*1510*/  ISETP.GT.AND P2, PT, R22, 0x1, !P1 ;  /* 0x000000011600780c */ /* 0x010fe20004f44270 */
[----:B-----5:R-:W-:-:S10]  /*1520*/  @!P1 VIADD R21, R20, 0x2 ;  /* 0x0000000214159836 */ /* 0x020fd40000000000 */
        /* <DEDUP_REMOVED lines=8> */
[----:B-1----:R-:W-:Y:S05]  /*15b0*/  @P0 BRA `(.L_x_470) ;  /* 0x0000000000440947 */ /* 0x002fea0003800000 */
[----:B------:R-:W-:-:S05]  /*15c0*/  IMAD.IADD R15, R4, 0x1, R13 ;  /* 0x00000001040f7824 */ /* 0x000fca00078e020d */
[----:B------:R-:W-:-:S04]  /*15d0*/  IADD3 R16, P0, PT, R15, UR6, RZ ;  /* 0x000000060f107c10 */ /* 0x000fc8000ff1e0ff */
[----:B------:R-:W-:-:S05]  /*15e0*/  LEA.HI.X.SX32 R17, R15, UR7, 0x1, P0 ;  /* 0x000000070f117c11 */ /* 0x000fca00080f0eff */
[----:B------:R-:W3:Y:S01]  /*15f0*/  LDG.E.U8 R16, desc[UR4][R16.64+-0x1] ;  /* 0xffffff0410107981 */ /* 0x000ee2000c1e1100 */
[----:B--2---:R-:W-:-:S05]  /*1600*/  IMAD.WIDE R14, R15, 0x4, R6 ;  /* 0x000000040f0e7825 */ /* 0x004fca00078e0206 */
[----:B------:R-:W2:Y:S04]  /*1610*/  LDG.E R20, desc[UR4][R14.64] ;  /* 0x000000040e147981 */ /* 0x000ea8000c1e1900 */
[----:B------:R-:W4:Y:S01]  /*1620*/  LDG.E R13, desc[UR4][R14.64+-0x4] ;  /* 0xfffffc040e0d7981 */ /* 0x000f22000c1e1900 */
[----:B------:R-:W-:-:S04]  /*1630*/  PRMT R19, R0, 0x9910, RZ ;  /* 0x0000991000137816 */ /* 0x000fc800000000ff */
[----:B---3--:R-:W-:Y:S02]  /*1640*/  ISETP.NE.AND P0, PT, R19, R16, PT ;  /* 0x000000101300720c */ /* 0x008fe40003f05270 */
[----:B--2---:R-:W-:Y:S01]  /*1650*/  ISETP.GT.AND P1, PT, R20, 0x1, PT ;  /* 0x000000011400780c */ /* 0x004fe20003f24270 */
[----:B----4-:R-:W-:-:S10]  /*1660*/  VIADD R19, R13, 0x2 ;  /* 0x000000020d137836 */ /* 0x010fd40000000000 */
[----:B------:R-:W-:Y:S02]  /*1670*/  @P0 VIADD R19, R13, 0xffffffff ;  /* 0xffffffff0d130836 */ /* 0x000fe40000000000 */
[----:B------:R-:W-:-:S03]  /*1680*/  VIADD R13, R20, 0xffffffff ;  /* 0xffffffff140d7836 */ /* 0x000fc60000000000 */
[-C--:B------:R-:W-:Y:S02]  /*1690*/  ISETP.GT.AND P0, PT, R20, R19.reuse, PT ;  /* 0x000000131400720c */ /* 0x080fe40003f04270 */
[----:B------:R-:W-:-:S04]  /*16a0*/  VIMNMX R19, PT, PT, RZ, R19, !PT ;  /* 0x00000013ff137248 */ /* 0x000fc80007fe0100 */
[----:B------:R-:W-:-:S05]  /*16b0*/  @P1 SEL R19, R13, R19, P0 ;  /* 0x000000130d131207 */ /* 0x000fca0000000000 */
[----:B------:R0:W-:Y:S02]  /*16c0*/  STG.E desc[UR4][R8.64+0x600], R19 ;  /* 0x0006001308007986 */ /* 0x0001e4000c101904 */
.L_x_470:
[----:B------:R-:W-:Y:S05]  /*16d0*/  BSYNC.RECONVERGENT B0 ;  /* 0x0000000000007941 */ /* 0x000fea0003800200 */
.L_x_469:
[----:B------:R-:W-:Y:S05]  /*16e0*/  @P2 BRA `(.L_x_471) ;  /* 0xfffffff8009c2947 */ /* 0x000fea000383ffff */
.L_x_468:
[----:B------:R-:W-:-:S13]  /*16f0*/  ISETP.NE.AND P0, PT, R18, RZ, PT ;  /* 0x000000ff1200720c */ /* 0x000fda0003f05270 */
[----:B------:R-:W-:Y:S05]  /*1700*/  @!P0 EXIT ;  /* 0x000000000000894d */ /* 0x000fea0003800000 */
[----:B------:R-:W3:Y:S01]  /*1710*/  LDC R5, c[0x0][0x384] ;  /* 0x0000e100ff057b82 */ /* 0x000ee20000000800 */
[----:B------:R-:W-:Y:S02]  /*1720*/  ISETP.NE.AND P1, PT, R18, 0x1, PT ;  /* 0x000000011200780c */ /* 0x000fe40003f25270 */
[----:B---3--:R-:W-:-:S04]  /*1730*/  LOP3.LUT R5, R5, 0x1, RZ, 0xc0, !PT ;  /* 0x0000000105057812 */ /* 0x008fc800078ec0ff */
[----:B------:R-:W-:-:S07]  /*1740*/  ISETP.NE.U32.AND P0, PT, R5, 0x1, PT ;  /* 0x000000010500780c */ /* 0x000fce0003f05070 */
[----:B------:R-:W-:Y:S06]  /*1750*/  @!P1 BRA `(.L_x_472) ;  /* 0x0000000000b09947 */ /* 0x000fec0003800000 */
[----:B-1----:R-:W-:-:S05]  /*1760*/  IMAD R15, R12, 0x80, R11 ;  /* 0x000000800c0f7824 */ /* 0x002fca00078e020b */
[----:B------:R-:W-:-:S13]  /*1770*/  ISETP.GE.AND P2, PT, R15, R10, PT ;  /* 0x0000000a0f00720c */ /* 0x000fda0003f46270 */
[----:B0-----:R-:W0:Y:S01]  /*1780*/  @!P2 LDC.64 R8, c[0x0][0x388] ;  /* 0x0000e200ff08ab82 */ /* 0x001e220000000a00 */
[----:B------:R-:W-:-:S07]  /*1790*/  @!P2 IMAD.IADD R5, R4, 0x1, R15 ;  /* 0x000000010405a824 */ /* 0x000fce00078e020f */
[----:B------:R-:W1:Y:S01]  /*17a0*/  @!P2 LDC.64 R16, c[0x0][0x398] ;  /* 0x0000e600ff10ab82 */ /* 0x000e620000000a00 */
[----:B0-----:R-:W-:-:S04]  /*17b0*/  @!P2 IADD3 R8, P1, PT, R5, R8, RZ ;  /* 0x000000080508a210 */ /* 0x001fc80007f3e0ff */
[----:B------:R-:W-:-:S05]  /*17c0*/  @!P2 LEA.HI.X.SX32 R9, R5, R9, 0x1, P1 ;  /* 0x000000090509a211 */ /* 0x000fca00008f0eff */
[----:B------:R-:W3:Y:S01]  /*17d0*/  @!P2 LDG.E.U8 R8, desc[UR4][R8.64+-0x1] ;  /* 0xffffff040808a981 */ /* 0x000ee2000c1e1100 */
[----:B-1----:R-:W-:-:S05]  /*17e0*/  @!P2 IMAD.WIDE R16, R5, 0x4, R16 ;  /* 0x000000040510a825 */ /* 0x002fca00078e0210 */
[----:B------:R-:W4:Y:S04]  /*17f0*/  @!P2 LDG.E R14, desc[UR4][R16.64] ;  /* 0x00000004100ea981 */ /* 0x000f28000c1e1900 */
[----:B------:R0:W5:Y:S01]  /*1800*/  @!P2 LDG.E R5, desc[UR4][R16.64+-0x4] ;  /* 0xfffffc041005a981 */ /* 0x000162000c1e1900 */
[----:B------:R-:W-:-:S05]  /*1810*/  VIADD R19, R15, 0x80 ;  /* 0x000000800f137836 */ /* 0x000fca0000000000 */
[----:B------:R-:W-:Y:S02]  /*1820*/  ISETP.GE.AND P1, PT, R19, R10, PT ;  /* 0x0000000a1300720c */ /* 0x000fe40003f26270 */
[----:B------:R-:W-:-:S11]  /*1830*/  @!P2 PRMT R13, R0, 0x9910, RZ ;  /* 0x00009910000da816 */ /* 0x000fd600000000ff */
[----:B--2---:R-:W1:Y:S01]  /*1840*/  @!P1 LDC.64 R6, c[0x0][0x388] ;  /* 0x0000e200ff069b82 */ /* 0x004e620000000a00 */
[----:B0-----:R-:W-:-:S05]  /*1850*/  @!P1 IMAD.IADD R17, R4, 0x1, R19 ;  /* 0x0000000104119824 */ /* 0x001fca00078e0213 */
[----:B-1----:R-:W-:-:S04]  /*1860*/  @!P1 IADD3 R6, P4, PT, R17, R6, RZ ;  /* 0x0000000611069210 */ /* 0x002fc80007f9e0ff */
[----:B------:R-:W-:Y:S02]  /*1870*/  @!P1 LEA.HI.X.SX32 R7, R17, R7, 0x1, P4 ;  /* 0x0000000711079211 */ /* 0x000fe400020f0eff */
[----:B---3--:R-:W-:Y:S02]  /*1880*/  ISETP.NE.AND P3, PT, R13, R8, !P2 ;  /* 0x000000080d00720c */ /* 0x008fe40005765270 */
[----:B------:R-:W0:Y:S01]  /*1890*/  @!P1 LDC.64 R8, c[0x0][0x398] ;  /* 0x0000e600ff089b82 */ /* 0x000e220000000a00 */
[----:B----4-:R-:W-:Y:S01]  /*18a0*/  ISETP.GT.AND P5, PT, R14, 0x1, !P2 ;  /* 0x000000010e00780c */ /* 0x010fe200057a4270 */
[----:B-----5:R-:W-:-:S09]  /*18b0*/  @!P2 VIADD R13, R5, 0x2 ;  /* 0x00000002050da836 */ /* 0x020fd20000000000 */
        /* <DEDUP_REMOVED lines=22> */
.L_x_472:
[----:B------:R-:W-:Y:S05]  /*1a20*/  @P0 EXIT ;  /* 0x000000000000094d */ /* 0x000fea0003800000 */
[----:B-1----:R-:W-:-:S05]  /*1a30*/  IMAD R11, R12, 0x80, R11 ;  /* 0x000000800c0b7824 */ /* 0x002fca00078e020b */
[----:B------:R-:W-:-:S13]  /*1a40*/  ISETP.GE.AND P0, PT, R11, R10, PT ;  /* 0x0000000a0b00720c */ /* 0x000fda0003f06270 */
[----:B------:R-:W-:Y:S05]  /*1a50*/  @P0 EXIT ;  /* 0x000000000000094d */ /* 0x000fea0003800000 */
[----:B------:R-:W2:Y:S01]  /*1a60*/  LDCU.64 UR6, c[0x0][0x388] ;  /* 0x00007100ff0677ac */ /* 0x000ea20008000a00 */
[----:B0-----:R-:W0:Y:S01]  /*1a70*/  LDC.64 R8, c[0x0][0x398] ;  /* 0x0000e600ff087b82 */ /* 0x001e220000000a00 */
[----:B------:R-:W-:-:S05]  /*1a80*/  IMAD.IADD R5, R4, 0x1, R11 ;  /* 0x0000000104057824 */ /* 0x000fca00078e020b */
[----:B--23--:R-:W-:-:S04]  /*1a90*/  IADD3 R6, P0, PT, R5, UR6, RZ ;  /* 0x0000000605067c10 */ /* 0x00cfc8000ff1e0ff */
[----:B------:R-:W-:-:S05]  /*1aa0*/  LEA.HI.X.SX32 R7, R5, UR7, 0x1, P0 ;  /* 0x0000000705077c11 */ /* 0x000fca00080f0eff */
[----:B------:R-:W2:Y:S01]  /*1ab0*/  LDG.E.U8 R6, desc[UR4][R6.64+-0x1] ;  /* 0xffffff0406067981 */ /* 0x000ea2000c1e1100 */
[----:B0-----:R-:W-:-:S05]  /*1ac0*/  IMAD.WIDE R4, R5, 0x4, R8 ;  /* 0x0000000405047825 */ /* 0x001fca00078e0208 */
        /* <DEDUP_REMOVED lines=14> */
.L_x_473:
        /* <DEDUP_REMOVED lines=13> */
.L_x_491:


//--------------------- .text._ZN3cub18CUB_300001_SM_10006detail8for_each13static_kernelINS2_12policy_hub_t12policy_500_tElN6thrust24THRUST_300001_SM_1000_NS8cuda_cub6__fill7functorINS7_6detail15normal_iteratorINS7_10device_ptrIiEEEEiEEEEvT0_T1_ --------------------------
	.section	.text._ZN3cub18CUB_300001_SM_10006detail8for_each13static_kernelINS2_12policy_hub_t12policy_500_tElN6thrust24THRUST_300001_SM_1000_NS8cuda_cub6__fill7functorINS7_6detail15normal_iteratorINS7_10device_ptrIiEEEEiEEEEvT0_T1_,"ax",@progbits
	.align	128
        .global         _ZN3cub18CUB_300001_SM_10006detail8for_each13static_kernelINS2_12policy_hub_t12policy_500_tElN6thrust24THRUST_300001_SM_1000_NS8cuda_cub6__fill7functorINS7_6detail15normal_iteratorINS7_10device_ptrIiEEEEiEEEEvT0_T1_
        .type           _ZN3cub18CUB_300001_SM_10006detail8for_each13static_kernelINS2_12policy_hub_t12policy_500_tElN6thrust24THRUST_300001_SM_1000_NS8cuda_cub6__fill7functorINS7_6detail15normal_iteratorINS7_10device_ptrIiEEEEiEEEEvT0_T1_,@function
        .size           _ZN3cub18CUB_300001_SM_10006detail8for_each13static_kernelINS2_12policy_hub_t12policy_500_tElN6thrust24THRUST_300001_SM_1000_NS8cuda_cub6__fill7functorINS7_6detail15normal_iteratorINS7_10device_ptrIiEEEEiEEEEvT0_T1_,(.L_x_492 - _ZN3cub18CUB_300001_SM_10006detail8for_each13static_kernelINS2_12policy_hub_t12policy_500_tElN6thrust24THRUST_300001_SM_1000_NS8cuda_cub6__fill7functorINS7_6detail15normal_iteratorINS7_10device_ptrIiEEEEiEEEEvT0_T1_)
        .other          _ZN3cub18CUB_300001_SM_10006detail8for_each13static_kernelINS2_12policy_hub_t12policy_500_tElN6thrust24THRUST_300001_SM_1000_NS8cuda_cub6__fill7functorINS7_6detail15normal_iteratorINS7_10device_ptrIiEEEEiEEEEvT0_T1_,@"STO_CUDA_ENTRY STV_DEFAULT"
_ZN3cub18CUB_300001_SM_10006detail8for_each13static_kernelINS2_12policy_hub_t12policy_500_tElN6thrust24THRUST_300001_SM_1000_NS8cuda_cub6__fill7functorINS7_6detail15normal_iteratorINS7_10device_ptrIiEEEEiEEEEvT0_T1_:
.text._ZN3cub18CUB_300001_SM_10006detail8for_each13static_kernelINS2_12policy_hub_t12policy_500_tElN6thrust24THRUST_300001_SM_1000_NS8cuda_cub6__fill7functorINS7_6detail15normal_iteratorINS7_10device_ptrIiEEEEiEEEEvT0_T1_:
[----:B------:R-:W-:Y:S08]  /*0000*/  LDC R1, c[0x0][0x37c] ;  /* 0x0000df00ff017b82 */ /* 0x000ff00000000800 */
[----:B------:R-:W0:Y:S01]  /*0010*/  S2UR UR4, SR_CTAID.X ;  /* 0x00000000000479c3 */ /* 0x000e220000002500 */
[----:B------:R-:W1:Y:S01]  /*0020*/  LDCU.64 UR6, c[0x0][0x380] ;  /* 0x00007000ff0677ac */ /* 0x000e620008000a00 */
[----:B------:R-:W2:Y:S01]  /*0030*/  LDCU.64 UR8, c[0x0][0x358] ;  /* 0x00006b00ff0877ac */ /* 0x000ea20008000a00 */
[----:B0-----:R-:W-:-:S04]  /*0040*/  UIMAD.WIDE.U32 UR4, UR4, 0x200, URZ ;  /* 0x00000200040478a5 */ /* 0x001fc8000f8e00ff */
[----:B-1----:R-:W-:-:S04]  /*0050*/  UIADD3 UR6, UP0, UPT, -UR4, UR6, URZ ;  /* 0x0000000604067290 */ /* 0x002fc8000ff1e1ff */
[----:B------:R-:W-:Y:S02]  /*0060*/  UIADD3.X UR7, UPT, UPT, ~UR5, UR7, URZ, UP0, !UPT ;  /* 0x0000000705077290 */ /* 0x000fe400087fe5ff */
[----:B------:R-:W-:-:S04]  /*0070*/  UISETP.GE.U32.AND UP0, UPT, UR6, 0x200, UPT ;  /* 0x000002000600788c */ /* 0x000fc8000bf06070 */
[----:B------:R-:W-:-:S09]  /*0080*/  UISETP.GE.AND.EX UP0, UPT, UR7, URZ, UPT, UP0 ;  /* 0x000000ff0700728c */ /* 0x000fd2000bf06300 */
[----:B--2---:R-:W-:Y:S05]  /*0090*/  BRA.U !UP0, `(.L_x_474) ;  /* 0x0000000108287547 */ /* 0x004fea000b800000 */
[----:B------:R-:W0:Y:S01]  /*00a0*/  S2R R0, SR_TID.X ;  /* 0x0000000000007919 */ /* 0x000e220000002100 */
[----:B------:R-:W1:Y:S01]  /*00b0*/  LDCU.64 UR6, c[0x0][0x388] ;  /* 0x00007100ff0677ac */ /* 0x000e620008000a00 */
[----:B------:R-:W2:Y:S01]  /*00c0*/  LDC R5, c[0x0][0x390] ;  /* 0x0000e400ff057b82 */ /* 0x000ea20000000800 */
[----:B0-----:R-:W-:-:S05]  /*00d0*/  IADD3 R0, P0, PT, R0, UR4, RZ ;  /* 0x0000000400007c10 */ /* 0x001fca000ff1e0ff */
[----:B------:R-:W-:Y:S01]  /*00e0*/  IMAD.X R3, RZ, RZ, UR5, P0 ;  /* 0x00000005ff037e24 */ /* 0x000fe200080e06ff */
[----:B-1----:R-:W-:-:S04]  /*00f0*/  LEA R2, P0, R0, UR6, 0x2 ;  /* 0x0000000600027c11 */ /* 0x002fc8000f8010ff */
[----:B------:R-:W-:-:S05]  /*0100*/  LEA.HI.X R3, R0, UR7, R3, 0x2, P0 ;  /* 0x0000000700037c11 */ /* 0x000fca00080f1403 */
[----:B--2---:R-:W-:Y:S04]  /*0110*/  STG.E desc[UR8][R2.64], R5 ;  /* 0x0000000502007986 */ /* 0x004fe8000c101908 */
[----:B------:R-:W-:Y:S01]  /*0120*/  STG.E desc[UR8][R2.64+0x400], R5 ;  /* 0x0004000502007986 */ /* 0x000fe2000c101908 */
[----:B------:R-:W-:Y:S05]  /*0130*/  EXIT ;  /* 0x000000000000794d */ /* 0x000fea0003800000 */
.L_x_474:
[----:B------:R-:W0:Y:S01]  /*0140*/  S2R R0, SR_TID.X ;  /* 0x0000000000007919 */ /* 0x000e220000002100 */
[----:B------:R-:W-:Y:S01]  /*0150*/  USHF.R.S32.HI UR7, URZ, 0x1f, UR6 ;  /* 0x0000001fff077899 */ /* 0x000fe20008011406 */
[----:B------:R-:W1:Y:S05]  /*0160*/  LDCU.64 UR10, c[0x0][0x388] ;  /* 0x00007100ff0a77ac */ /* 0x000e6a0008000a00 */
[----:B------:R-:W-:Y:S02]  /*0170*/  IMAD.U32 R2, RZ, RZ, UR7 ;  /* 0x00000007ff027e24 */ /* 0x000fe4000f8e00ff */
[----:B------:R-:W-:Y:S01]  /*0180*/  IMAD.U32 R4, RZ, RZ, UR7 ;  /* 0x00000007ff047e24 */ /* 0x000fe2000f8e00ff */
[----:B0-----:R-:W-:-:S04]  /*0190*/  ISETP.LT.U32.AND P0, PT, R0, UR6, PT ;  /* 0x0000000600007c0c */ /* 0x001fc8000bf01070 */
[----:B------:R-:W-:Y:S01]  /*01a0*/  ISETP.GT.AND.EX P0, PT, R2, RZ, PT, P0 ;  /* 0x000000ff0200720c */ /* 0x000fe20003f04300 */
[C---:B------:R-:W-:Y:S01]  /*01b0*/  VIADD R2, R0.reuse, 0x100 ;  /* 0x0000010000027836 */ /* 0x040fe20000000000 */
[----:B------:R-:W-:-:S04]  /*01c0*/  IADD3 R0, P2, PT, R0, UR4, RZ ;  /* 0x0000000400007c10 */ /* 0x000fc8000ff5e0ff */
[----:B------:R-:W-:Y:S01]  /*01d0*/  ISETP.LT.U32.AND P1, PT, R2, UR6, PT ;  /* 0x0000000602007c0c */ /* 0x000fe2000bf21070 */
[----:B------:R-:W-:Y:S01]  /*01e0*/  IMAD.X R3, RZ, RZ, UR5, P2 ;  /* 0x00000005ff037e24 */ /* 0x000fe200090e06ff */
[----:B-1----:R-:W-:Y:S02]  /*01f0*/  LEA R2, P2, R0, UR10, 0x2 ;  /* 0x0000000a00027c11 */ /* 0x002fe4000f8410ff */
[----:B------:R-:W-:Y:S02]  /*0200*/  ISETP.GT.AND.EX P1, PT, R4, RZ, PT, P1 ;  /* 0x000000ff0400720c */ /* 0x000fe40003f24310 */
[----:B------:R-:W-:Y:S01]  /*0210*/  LEA.HI.X R3, R0, UR11, R3, 0x2, P2 ;  /* 0x0000000b00037c11 */ /* 0x000fe200090f1403 */
[----:B------:R-:W0:Y:S04]  /*0220*/  @P0 LDC R5, c[0x0][0x390] ;  /* 0x0000e400ff050b82 */ /* 0x000e280000000800 */
[----:B0-----:R0:W-:Y:S06]  /*0230*/  @P0 STG.E desc[UR8][R2.64], R5 ;  /* 0x0000000502000986 */ /* 0x0011ec000c101908 */
[----:B------:R-:W-:Y:S05]  /*0240*/  @!P1 EXIT ;  /* 0x000000000000994d */ /* 0x000fea0003800000 */
[----:B0-----:R-:W0:Y:S02]  /*0250*/  LDC R5, c[0x0][0x390] ;  /* 0x0000e400ff057b82 */ /* 0x001e240000000800 */
[----:B0-----:R-:W-:Y:S01]  /*0260*/  STG.E desc[UR8][R2.64+0x400], R5 ;  /* 0x0004000502007986 */ /* 0x001fe2000c101908 */
[----:B------:R-:W-:Y:S05]  /*0270*/  EXIT ;  /* 0x000000000000794d */ /* 0x000fea0003800000 */
.L_x_475:
        /* <DEDUP_REMOVED lines=16> */
.L_x_492:


//--------------------- .text._ZN3cub18CUB_300001_SM_10006detail8for_each13static_kernelINS2_12policy_hub_t12policy_500_tEmN6thrust24THRUST_300001_SM_1000_NS8cuda_cub6__fill7functorINS7_6detail15normal_iteratorINS7_10device_ptrIiEEEEiEEEEvT0_T1_ --------------------------
	.section	.text._ZN3cub18CUB_300001_SM_10006detail8for_each13static_kernelINS2_12policy_hub_t12policy_500_tEmN6thrust24THRUST_300001_SM_1000_NS8cuda_cub6__fill7functorINS7_6detail15normal_iteratorINS7_10device_ptrIiEEEEiEEEEvT0_T1_,"ax",@progbits
	.align	128
        .global         _ZN3cub18CUB_300001_SM_10006detail8for_each13static_kernelINS2_12policy_hub_t12policy_500_tEmN6thrust24THRUST_300001_SM_1000_NS8cuda_cub6__fill7functorINS7_6detail15normal_iteratorINS7_10device_ptrIiEEEEiEEEEvT0_T1_
        .type           _ZN3cub18CUB_300001_SM_10006detail8for_each13static_kernelINS2_12policy_hub_t12policy_500_tEmN6thrust24THRUST_300001_SM_1000_NS8cuda_cub6__fill7functorINS7_6detail15normal_iteratorINS7_10device_ptrIiEEEEiEEEEvT0_T1_,@function
        .size           _ZN3cub18CUB_300001_SM_10006detail8for_each13static_kernelINS2_12policy_hub_t12policy_500_tEmN6thrust24THRUST_300001_SM_1000_NS8cuda_cub6__fill7functorINS7_6detail15normal_iteratorINS7_10device_ptrIiEEEEiEEEEvT0_T1_,(.L_x_493 - _ZN3cub18CUB_300001_SM_10006detail8for_each13static_kernelINS2_12policy_hub_t12policy_500_tEmN6thrust24THRUST_300001_SM_1000_NS8cuda_cub6__fill7functorINS7_6detail15normal_iteratorINS7_10device_ptrIiEEEEiEEEEvT0_T1_)
        .other          _ZN3cub18CUB_300001_SM_10006detail8for_each13static_kernelINS2_12policy_hub_t12policy_500_tEmN6thrust24THRUST_300001_SM_1000_NS8cuda_cub6__fill7functorINS7_6detail15normal_iteratorINS7_10device_ptrIiEEEEiEEEEvT0_T1_,@"STO_CUDA_ENTRY STV_DEFAULT"
_ZN3cub18CUB_300001_SM_10006detail8for_each13static_kernelINS2_12policy_hub_t12policy_500_tEmN6thrust24THRUST_300001_SM_1000_NS8cuda_cub6__fill7functorINS7_6detail15normal_iteratorINS7_10device_ptrIiEEEEiEEEEvT0_T1_:
.text._ZN3cub18CUB_300001_SM_10006detail8for_each13static_kernelINS2_12policy_hub_t12policy_500_tEmN6thrust24THRUST_300001_SM_1000_NS8cuda_cub6__fill7functorINS7_6detail15normal_iteratorINS7_10device_ptrIiEEEEiEEEEvT0_T1_:
        /* <DEDUP_REMOVED lines=8> */
[----:B------:R-:W-:-:S09]  /*0080*/  UISETP.GE.U32.AND.EX UP0, UPT, UR7, URZ, UPT, UP0 ;  /* 0x000000ff0700728c */ /* 0x000fd2000bf06100 */
        /* <DEDUP_REMOVED lines=11> */
.L_x_476:
[----:B------:R-:W0:Y:S01]  /*0140*/  S2R R0, SR_TID.X ;  /* 0x0000000000007919 */ /* 0x000e220000002100 */
[----:B------:R-:W-:Y:S01]  /*0150*/  IMAD.U32 R2, RZ, RZ, UR7 ;  /* 0x00000007ff027e24 */ /* 0x000fe2000f8e00ff */
[----:B------:R-:W1:Y:S01]  /*0160*/  LDCU.64 UR10, c[0x0][0x388] ;  /* 0x00007100ff0a77ac */ /* 0x000e620008000a00 */
[----:B------:R-:W-:Y:S01]  /*0170*/  IMAD.U32 R4, RZ, RZ, UR7 ;  /* 0x00000007ff047e24 */ /* 0x000fe2000f8e00ff */
[----:B0-----:R-:W-:-:S04]  /*0180*/  ISETP.LT.U32.AND P0, PT, R0, UR6, PT ;  /* 0x0000000600007c0c */ /* 0x001fc8000bf01070 */
[----:B------:R-:W-:Y:S01]  /*0190*/  ISETP.GT.U32.AND.EX P0, PT, R2, RZ, PT, P0 ;  /* 0x000000ff0200720c */ /* 0x000fe20003f04100 */
[C---:B------:R-:W-:Y:S01]  /*01a0*/  VIADD R2, R0.reuse, 0x100 ;  /* 0x0000010000027836 */ /* 0x040fe20000000000 */
[----:B------:R-:W-:-:S04]  /*01b0*/  IADD3 R0, P2, PT, R0, UR4, RZ ;  /* 0x0000000400007c10 */ /* 0x000fc8000ff5e0ff */
[----:B------:R-:W-:Y:S01]  /*01c0*/  ISETP.LT.U32.AND P1, PT, R2, UR6, PT ;  /* 0x0000000602007c0c */ /* 0x000fe2000bf21070 */
[----:B------:R-:W-:Y:S01]  /*01d0*/  IMAD.X R3, RZ, RZ, UR5, P2 ;  /* 0x00000005ff037e24 */ /* 0x000fe200090e06ff */
[----:B-1----:R-:W-:Y:S02]  /*01e0*/  LEA R2, P2, R0, UR10, 0x2 ;  /* 0x0000000a00027c11 */ /* 0x002fe4000f8410ff */
[----:B------:R-:W-:Y:S02]  /*01f0*/  ISETP.GT.U32.AND.EX P1, PT, R4, RZ, PT, P1 ;  /* 0x000000ff0400720c */ /* 0x000fe40003f24110 */
[----:B------:R-:W-:Y:S01]  /*0200*/  LEA.HI.X R3, R0, UR11, R3, 0x2, P2 ;  /* 0x0000000b00037c11 */ /* 0x000fe200090f1403 */
[----:B------:R-:W0:Y:S04]  /*0210*/  @P0 LDC R5, c[0x0][0x390] ;  /* 0x0000e400ff050b82 */ /* 0x000e280000000800 */
[----:B0-----:R0:W-:Y:S06]  /*0220*/  @P0 STG.E desc[UR8][R2.64], R5 ;  /* 0x0000000502000986 */ /* 0x0011ec000c101908 */
[----:B------:R-:W-:Y:S05]  /*0230*/  @!P1 EXIT ;  /* 0x000000000000994d */ /* 0x000fea0003800000 */
[----:B0-----:R-:W0:Y:S02]  /*0240*/  LDC R5, c[0x0][0x390] ;  /* 0x0000e400ff057b82 */ /* 0x001e240000000800 */
[----:B0-----:R-:W-:Y:S01]  /*0250*/  STG.E desc[UR8][R2.64+0x400], R5 ;  /* 0x0004000502007986 */ /* 0x001fe2000c101908 */
[----:B------:R-:W-:Y:S05]  /*0260*/  EXIT ;  /* 0x000000000000794d */ /* 0x000fea0003800000 */
.L_x_477:
        /* <DEDUP_REMOVED lines=9> */
.L_x_493:


//--------------------- .text._ZN3cub18CUB_300001_SM_10006detail8for_each13static_kernelINS2_12policy_hub_t12policy_500_tEmN6thrust24THRUST_300001_SM_1000_NS8cuda_cub20__uninitialized_fill7functorINS7_10device_ptrIiEEiEEEEvT0_T1_ --------------------------
	.section	.text._ZN3cub18CUB_300001_SM_10006detail8for_each13static_kernelINS2_12policy_hub_t12policy_500_tEmN6thrust24THRUST_300001_SM_1000_NS8cuda_cub20__uninitialized_fill7functorINS7_10device_ptrIiEEiEEEEvT0_T1_,"ax",@progbits
	.align	128
        .global         _ZN3cub18CUB_300001_SM_10006detail8for_each13static_kernelINS2_12policy_hub_t12policy_500_tEmN6thrust24THRUST_300001_SM_1000_NS8cuda_cub20__uninitialized_fill7functorINS7_10device_ptrIiEEiEEEEvT0_T1_
        .type           _ZN3cub18CUB_300001_SM_10006detail8for_each13static_kernelINS2_12policy_hub_t12policy_500_tEmN6thrust24THRUST_300001_SM_1000_NS8cuda_cub20__uninitialized_fill7functorINS7_10device_ptrIiEEiEEEEvT0_T1_,@function
        .size           _ZN3cub18CUB_300001_SM_10006detail8for_each13static_kernelINS2_12policy_hub_t12policy_500_tEmN6thrust24THRUST_300001_SM_1000_NS8cuda_cub20__uninitialized_fill7functorINS7_10device_ptrIiEEiEEEEvT0_T1_,(.L_x_494 - _ZN3cub18CUB_300001_SM_10006detail8for_each13static_kernelINS2_12policy_hub_t12policy_500_tEmN6thrust24THRUST_300001_SM_1000_NS8cuda_cub20__uninitialized_fill7functorINS7_10device_ptrIiEEiEEEEvT0_T1_)
        .other          _ZN3cub18CUB_300001_SM_10006detail8for_each13static_kernelINS2_12policy_hub_t12policy_500_tEmN6thrust24THRUST_300001_SM_1000_NS8cuda_cub20__uninitialized_fill7functorINS7_10device_ptrIiEEiEEEEvT0_T1_,@"STO_CUDA_ENTRY STV_DEFAULT"
_ZN3cub18CUB_300001_SM_10006detail8for_each13static_kernelINS2_12policy_hub_t12policy_500_tEmN6thrust24THRUST_300001_SM_1000_NS8cuda_cub20__uninitialized_fill7functorINS7_10device_ptrIiEEiEEEEvT0_T1_:
.text._ZN3cub18CUB_300001_SM_10006detail8for_each13static_kernelINS2_12policy_hub_t12policy_500_tEmN6thrust24THRUST_300001_SM_1000_NS8cuda_cub20__uninitialized_fill7functorINS7_10device_ptrIiEEiEEEEvT0_T1_:
        /* <DEDUP_REMOVED lines=20> */
.L_x_478:
        /* <DEDUP_REMOVED lines=19> */
.L_x_479:
        /* <DEDUP_REMOVED lines=9> */
.L_x_494:


//--------------------- .text._ZN3cub18CUB_300001_SM_10006detail11EmptyKernelIvEEvv --------------------------
	.section	.text._ZN3cub18CUB_300001_SM_10006detail11EmptyKernelIvEEvv,"ax",@progbits
	.align	128
        .global         _ZN3cub18CUB_300001_SM_10006detail11EmptyKernelIvEEvv
        .type           _ZN3cub18CUB_300001_SM_10006detail11EmptyKernelIvEEvv,@function
        .size           _ZN3cub18CUB_300001_SM_10006detail11EmptyKernelIvEEvv,(.L_x_495 - _ZN3cub18CUB_300001_SM_10006detail11EmptyKernelIvEEvv)
        .other          _ZN3cub18CUB_300001_SM_10006detail11EmptyKernelIvEEvv,@"STO_CUDA_ENTRY STV_DEFAULT"
_ZN3cub18CUB_300001_SM_10006detail11EmptyKernelIvEEvv:
.text._ZN3cub18CUB_300001_SM_10006detail11EmptyKernelIvEEvv:
[----:B------:R-:W-:Y:S01]  /*0000*/  LDC R1, c[0x0][0x37c] ;  /* 0x0000df00ff017b82 */ /* 0x000fe20000000800 */
[----:B------:R-:W-:Y:S05]  /*0010*/  EXIT ;  /* 0x000000000000794d */ /* 0x000fea0003800000 */
.L_x_480:
        /* <DEDUP_REMOVED lines=14> */
.L_x_495:


//--------------------- .nv.shared._ZN3cub18CUB_300001_SM_10006detail4scan16DeviceScanKernelINS2_10policy_hubIiiim7lateralE10Policy1000EN6thrust24THRUST_300001_SM_1000_NS6detail15normal_iteratorINS9_10device_ptrIiEEEESE_NS0_13ScanTileStateIiLb1EEES5_NS0_8NullTypeEmiLb0ESH_EEvT0_T1_T2_iT3_T4_T5_ --------------------------
	.section	.nv.shared._ZN3cub18CUB_300001_SM_10006detail4scan16DeviceScanKernelINS2_10policy_hubIiiim7lateralE10Policy1000EN6thrust24THRUST_300001_SM_1000_NS6detail15normal_iteratorINS9_10device_ptrIiEEEESE_NS0_13ScanTileStateIiLb1EEES5_NS0_8NullTypeEmiLb0ESH_EEvT0_T1_T2_iT3_T4_T5_,"aw",@nobits
	.sectionflags	@""
	.align	16
.nv.shared._ZN3cub18CUB_300001_SM_10006detail4scan16DeviceScanKernelINS2_10policy_hubIiiim7lateralE10Policy1000EN6thrust24THRUST_300001_SM_1000_NS6detail15normal_iteratorINS9_10device_ptrIiEEEESE_NS0_13ScanTileStateIiLb1EEES5_NS0_8NullTypeEmiLb0ESH_EEvT0_T1_T2_iT3_T4_T5_:
	.zero		8720


//--------------------- .nv.shared.reserved.0     --------------------------
	.section	.nv.shared.reserved.0,"aw",@nobits
	.weak		__nv_reservedSMEM_offset_0_alias
	.size		__nv_reservedSMEM_offset_0_alias, 0, 64
	.other		__nv_reservedSMEM_offset_0_alias,@"STO_CUDA_RESERVED_SHARED STV_DEFAULT"
__nv_reservedSMEM_offset_0_alias:
	.zero		0
	.zero		64


//--------------------- .nv.global                --------------------------
	.section	.nv.global,"aw",@nobits
.nv.global:
	.type		_ZN34_INTERNAL_65662f39_4_k_cu_8c29fc4e6thrust24THRUST_300001_SM_1000_NS3seqE,@object
	.size		_ZN34_INTERNAL_65662f39_4_k_cu_8c29fc4e6thrust24THRUST_300001_SM_1000_NS3seqE,(_ZN34_INTERNAL_65662f39_4_k_cu_8c29fc4e4cuda3std3__48in_placeE - _ZN34_INTERNAL_65662f39_4_k_cu_8c29fc4e6thrust24THRUST_300001_SM_1000_NS3seqE)
_ZN34_INTERNAL_65662f39_4_k_cu_8c29fc4e6thrust24THRUST_300001_SM_1000_NS3seqE:
	.zero		1
	.type		_ZN34_INTERNAL_65662f39_4_k_cu_8c29fc4e4cuda3std3__48in_placeE,@object
	.size		_ZN34_INTERNAL_65662f39_4_k_cu_8c29fc4e4cuda3std3__48in_placeE,(_ZN34_INTERNAL_65662f39_4_k_cu_8c29fc4e4cuda3std6ranges3__45__cpo4sizeE - _ZN34_INTERNAL_65662f39_4_k_cu_8c29fc4e4cuda3std3__48in_placeE)
_ZN34_INTERNAL_65662f39_4_k_cu_8c29fc4e4cuda3std3__48in_placeE:
	.zero		1
	.type		_ZN34_INTERNAL_65662f39_4_k_cu_8c29fc4e4cuda3std6ranges3__45__cpo4sizeE,@object
	.size		_ZN34_INTERNAL_65662f39_4_k_cu_8c29fc4e4cuda3std6ranges3__45__cpo4sizeE,(_ZN34_INTERNAL_65662f39_4_k_cu_8c29fc4e6thrust24THRUST_300001_SM_1000_NS12placeholders2_3E - _ZN34_INTERNAL_65662f39_4_k_cu_8c29fc4e4cuda3std6ranges3__45__cpo4sizeE)
_ZN34_INTERNAL_65662f39_4_k_cu_8c29fc4e4cuda3std6ranges3__45__cpo4sizeE:
	.zero		1
	.type		_ZN34_INTERNAL_65662f39_4_k_cu_8c29fc4e6thrust24THRUST_300001_SM_1000_NS12placeholders2_3E,@object
	.size		_ZN34_INTERNAL_65662f39_4_k_cu_8c29fc4e6thrust24THRUST_300001_SM_1000_NS12placeholders2_3E,(_ZN34_INTERNAL_65662f39_4_k_cu_8c29fc4e4cuda3std3__45__cpo6cbeginE - _ZN34_INTERNAL_65662f39_4_k_cu_8c29fc4e6thrust24THRUST_300001_SM_1000_NS12placeholders2_3E)
_ZN34_INTERNAL_65662f39_4_k_cu_8c29fc4e6thrust24THRUST_300001_SM_1000_NS12placeholders2_3E:
	.zero		1
	.type		_ZN34_INTERNAL_65662f39_4_k_cu_8c29fc4e4cuda3std3__45__cpo6cbeginE,@object
	.size		_ZN34_INTERNAL_65662f39_4_k_cu_8c29fc4e4cuda3std3__45__cpo6cbeginE,(_ZN34_INTERNAL_65662f39_4_k_cu_8c29fc4e4cuda3std6ranges3__45__cpo6cbeginE - _ZN34_INTERNAL_65662f39_4_k_cu_8c29fc4e4cuda3std3__45__cpo6cbeginE)
_ZN34_INTERNAL_65662f39_4_k_cu_8c29fc4e4cuda3std3__45__cpo6cbeginE:
	.zero		1
	.type		_ZN34_INTERNAL_65662f39_4_k_cu_8c29fc4e4cuda3std6ranges3__45__cpo6cbeginE,@object
	.size		_ZN34_INTERNAL_65662f39_4_k_cu_8c29fc4e4cuda3std6ranges3__45__cpo6cbeginE,(_ZN34_INTERNAL_65662f39_4_k_cu_8c29fc4e6thrust24THRUST_300001_SM_1000_NS12placeholders2_7E - _ZN34_INTERNAL_65662f39_4_k_cu_8c29fc4e4cuda3std6ranges3__45__cpo6cbeginE)
_ZN34_INTERNAL_65662f39_4_k_cu_8c29fc4e4cuda3std6ranges3__45__cpo6cbeginE:
	.zero		1
	.type		_ZN34_INTERNAL_65662f39_4_k_cu_8c29fc4e6thrust24THRUST_300001_SM_1000_NS12placeholders2_7E,@object
	.size		_ZN34_INTERNAL_65662f39_4_k_cu_8c29fc4e6thrust24THRUST_300001_SM_1000_NS12placeholders2_7E,(_ZN34_INTERNAL_65662f39_4_k_cu_8c29fc4e4cuda3std3__45__cpo7crbeginE - _ZN34_INTERNAL_65662f39_4_k_cu_8c29fc4e6thrust24THRUST_300001_SM_1000_NS12placeholders2_7E)
_ZN34_INTERNAL_65662f39_4_k_cu_8c29fc4e6thrust24THRUST_300001_SM_1000_NS12placeholders2_7E:
	.zero		1
	.type		_ZN34_INTERNAL_65662f39_4_k_cu_8c29fc4e4cuda3std3__45__cpo7crbeginE,@object
	.size		_ZN34_INTERNAL_65662f39_4_k_cu_8c29fc4e4cuda3std3__45__cpo7crbeginE,(_ZN34_INTERNAL_65662f39_4_k_cu_8c29fc4e4cuda3std6ranges3__45__cpo4nextE - _ZN34_INTERNAL_65662f39_4_k_cu_8c29fc4e4cuda3std3__45__cpo7crbeginE)
_ZN34_INTERNAL_65662f39_4_k_cu_8c29fc4e4cuda3std3__45__cpo7crbeginE:
	.zero		1
	.type		_ZN34_INTERNAL_65662f39_4_k_cu_8c29fc4e4cuda3std6ranges3__45__cpo4nextE,@object
	.size		_ZN34_INTERNAL_65662f39_4_k_cu_8c29fc4e4cuda3std6ranges3__45__cpo4nextE,(_ZN34_INTERNAL_65662f39_4_k_cu_8c29fc4e4cuda3std6ranges3__45__cpo4swapE - _ZN34_INTERNAL_65662f39_4_k_cu_8c29fc4e4cuda3std6ranges3__45__cpo4nextE)
_ZN34_INTERNAL_65662f39_4_k_cu_8c29fc4e4cuda3std6ranges3__45__cpo4nextE:
	.zero		1
	.type		_ZN34_INTERNAL_65662f39_4_k_cu_8c29fc4e4cuda3std6ranges3__45__cpo4swapE,@object
	.size		_ZN34_INTERNAL_65662f39_4_k_cu_8c29fc4e4cuda3std6ranges3__45__cpo4swapE,(_ZN34_INTERNAL_65662f39_4_k_cu_8c29fc4e6thrust24THRUST_300001_SM_1000_NS8cuda_cub10par_nosyncE - _ZN34_INTERNAL_65662f39_4_k_cu_8c29fc4e4cuda3std6ranges3__45__cpo4swapE)
_ZN34_INTERNAL_65662f39_4_k_cu_8c29fc4e4cuda3std6ranges3__45__cpo4swapE:
	.zero		1
	.type		_ZN34_INTERNAL_65662f39_4_k_cu_8c29fc4e6thrust24THRUST_300001_SM_1000_NS8cuda_cub10par_nosyncE,@object
	.size		_ZN34_INTERNAL_65662f39_4_k_cu_8c29fc4e6thrust24THRUST_300001_SM_1000_NS8cuda_cub10par_nosyncE,(_ZN34_INTERNAL_65662f39_4_k_cu_8c29fc4e6thrust24THRUST_300001_SM_1000_NS12placeholders2_9E - _ZN34_INTERNAL_65662f39_4_k_cu_8c29fc4e6thrust24THRUST_300001_SM_1000_NS8cuda_cub10par_nosyncE)
_ZN34_INTERNAL_65662f39_4_k_cu_8c29fc4e6thrust24THRUST_300001_SM_1000_NS8cuda_cub10par_nosyncE:
	.zero		1
	.type		_ZN34_INTERNAL_65662f39_4_k_cu_8c29fc4e6thrust24THRUST_300001_SM_1000_NS12placeholders2_9E,@object
	.size		_ZN34_INTERNAL_65662f39_4_k_cu_8c29fc4e6thrust24THRUST_300001_SM_1000_NS12placeholders2_9E,(_ZN34_INTERNAL_65662f39_4_k_cu_8c29fc4e4cuda3std3__436_GLOBAL__N__65662f39_4_k_cu_8c29fc4e6ignoreE - _ZN34_INTERNAL_65662f39_4_k_cu_8c29fc4e6thrust24THRUST_300001_SM_1000_NS12placeholders2_9E)
_ZN34_INTERNAL_65662f39_4_k_cu_8c29fc4e6thrust24THRUST_300001_SM_1000_NS12placeholders2_9E:
	.zero		1
	.type		_ZN34_INTERNAL_65662f39_4_k_cu_8c29fc4e4cuda3std3__436_GLOBAL__N__65662f39_4_k_cu_8c29fc4e6ignoreE,@object
	.size		_ZN34_INTERNAL_65662f39_4_k_cu_8c29fc4e4cuda3std3__436_GLOBAL__N__65662f39_4_k_cu_8c29fc4e6ignoreE,(_ZN34_INTERNAL_65662f39_4_k_cu_8c29fc4e4cuda3std6ranges3__45__cpo4dataE - _ZN34_INTERNAL_65662f39_4_k_cu_8c29fc4e4cuda3std3__436_GLOBAL__N__65662f39_4_k_cu_8c29fc4e6ignoreE)
_ZN34_INTERNAL_65662f39_4_k_cu_8c29fc4e4cuda3std3__436_GLOBAL__N__65662f39_4_k_cu_8c29fc4e6ignoreE:
	.zero		1
	.type		_ZN34_INTERNAL_65662f39_4_k_cu_8c29fc4e4cuda3std6ranges3__45__cpo4dataE,@object
	.size		_ZN34_INTERNAL_65662f39_4_k_cu_8c29fc4e4cuda3std6ranges3__45__cpo4dataE,(_ZN34_INTERNAL_65662f39_4_k_cu_8c29fc4e6thrust24THRUST_300001_SM_1000_NS12placeholders2_1E - _ZN34_INTERNAL_65662f39_4_k_cu_8c29fc4e4cuda3std6ranges3__45__cpo4dataE)
_ZN34_INTERNAL_65662f39_4_k_cu_8c29fc4e4cuda3std6ranges3__45__cpo4dataE:
	.zero		1
	.type		_ZN34_INTERNAL_65662f39_4_k_cu_8c29fc4e6thrust24THRUST_300001_SM_1000_NS12placeholders2_1E,@object
	.size		_ZN34_INTERNAL_65662f39_4_k_cu_8c29fc4e6thrust24THRUST_300001_SM_1000_NS12placeholders2_1E,(_ZN34_INTERNAL_65662f39_4_k_cu_8c29fc4e4cuda3std3__45__cpo5beginE - _ZN34_INTERNAL_65662f39_4_k_cu_8c29fc4e6thrust24THRUST_300001_SM_1000_NS12placeholders2_1E)
_ZN34_INTERNAL_65662f39_4_k_cu_8c29fc4e6thrust24THRUST_300001_SM_1000_NS12placeholders2_1E:
	.zero		1
	.type		_ZN34_INTERNAL_65662f39_4_k_cu_8c29fc4e4cuda3std3__45__cpo5beginE,@object
	.size		_ZN34_INTERNAL_65662f39_4_k_cu_8c29fc4e4cuda3std3__45__cpo5beginE,(_ZN34_INTERNAL_65662f39_4_k_cu_8c29fc4e4cuda3std6ranges3__45__cpo5beginE - _ZN34_INTERNAL_65662f39_4_k_cu_8c29fc4e4cuda3std3__45__cpo5beginE)
_ZN34_INTERNAL_65662f39_4_k_cu_8c29fc4e4cuda3std3__45__cpo5beginE:
	.zero		1
	.type		_ZN34_INTERNAL_65662f39_4_k_cu_8c29fc4e4cuda3std6ranges3__45__cpo5beginE,@object
	.size		_ZN34_INTERNAL_65662f39_4_k_cu_8c29fc4e4cuda3std6ranges3__45__cpo5beginE,(_ZN34_INTERNAL_65662f39_4_k_cu_8c29fc4e6thrust24THRUST_300001_SM_1000_NS12placeholders2_5E - _ZN34_INTERNAL_65662f39_4_k_cu_8c29fc4e4cuda3std6ranges3__45__cpo5beginE)
_ZN34_INTERNAL_65662f39_4_k_cu_8c29fc4e4cuda3std6ranges3__45__cpo5beginE:
	.zero		1
	.type		_ZN34_INTERNAL_65662f39_4_k_cu_8c29fc4e6thrust24THRUST_300001_SM_1000_NS12placeholders2_5E,@object
	.size		_ZN34_INTERNAL_65662f39_4_k_cu_8c29fc4e6thrust24THRUST_300001_SM_1000_NS12placeholders2_5E,(_ZN34_INTERNAL_65662f39_4_k_cu_8c29fc4e4cuda3std3__45__cpo6rbeginE - _ZN34_INTERNAL_65662f39_4_k_cu_8c29fc4e6thrust24THRUST_300001_SM_1000_NS12placeholders2_5E)
_ZN34_INTERNAL_65662f39_4_k_cu_8c29fc4e6thrust24THRUST_300001_SM_1000_NS12placeholders2_5E:
	.zero		1
	.type		_ZN34_INTERNAL_65662f39_4_k_cu_8c29fc4e4cuda3std3__45__cpo6rbeginE,@object
	.size		_ZN34_INTERNAL_65662f39_4_k_cu_8c29fc4e4cuda3std3__45__cpo6rbeginE,(_ZN34_INTERNAL_65662f39_4_k_cu_8c29fc4e4cuda3std6ranges3__45__cpo7advanceE - _ZN34_INTERNAL_65662f39_4_k_cu_8c29fc4e4cuda3std3__45__cpo6rbeginE)
_ZN34_INTERNAL_65662f39_4_k_cu_8c29fc4e4cuda3std3__45__cpo6rbeginE:
	.zero		1
	.type		_ZN34_INTERNAL_65662f39_4_k_cu_8c29fc4e4cuda3std6ranges3__45__cpo7advanceE,@object
	.size		_ZN34_INTERNAL_65662f39_4_k_cu_8c29fc4e4cuda3std6ranges3__45__cpo7advanceE,(_ZN34_INTERNAL_65662f39_4_k_cu_8c29fc4e4cuda3std3__47nulloptE - _ZN34_INTERNAL_65662f39_4_k_cu_8c29fc4e4cuda3std6ranges3__45__cpo7advanceE)
_ZN34_INTERNAL_65662f39_4_k_cu_8c29fc4e4cuda3std6ranges3__45__cpo7advanceE:
	.zero		1
	.type		_ZN34_INTERNAL_65662f39_4_k_cu_8c29fc4e4cuda3std3__47nulloptE,@object
	.size		_ZN34_INTERNAL_65662f39_4_k_cu_8c29fc4e4cuda3std3__47nulloptE,(_ZN34_INTERNAL_65662f39_4_k_cu_8c29fc4e4cuda3std6ranges3__45__cpo8distanceE - _ZN34_INTERNAL_65662f39_4_k_cu_8c29fc4e4cuda3std3__47nulloptE)
_ZN34_INTERNAL_65662f39_4_k_cu_8c29fc4e4cuda3std3__47nulloptE:
	.zero		1
	.type		_ZN34_INTERNAL_65662f39_4_k_cu_8c29fc4e4cuda3std6ranges3__45__cpo8distanceE,@object
	.size		_ZN34_INTERNAL_65662f39_4_k_cu_8c29fc4e4cuda3std6ranges3__45__cpo8distanceE,(_ZN34_INTERNAL_65662f39_4_k_cu_8c29fc4e6thrust24THRUST_300001_SM_1000_NS12placeholders3_10E - _ZN34_INTERNAL_65662f39_4_k_cu_8c29fc4e4cuda3std6ranges3__45__cpo8distanceE)
_ZN34_INTERNAL_65662f39_4_k_cu_8c29fc4e4cuda3std6ranges3__45__cpo8distanceE:
	.zero		1
	.type		_ZN34_INTERNAL_65662f39_4_k_cu_8c29fc4e6thrust24THRUST_300001_SM_1000_NS12placeholders3_10E,@object
	.size		_ZN34_INTERNAL_65662f39_4_k_cu_8c29fc4e6thrust24THRUST_300001_SM_1000_NS12placeholders3_10E,(_ZN34_INTERNAL_65662f39_4_k_cu_8c29fc4e4cuda3std3__419piecewise_constructE - _ZN34_INTERNAL_65662f39_4_k_cu_8c29fc4e6thrust24THRUST_300001_SM_1000_NS12placeholders3_10E)
_ZN34_INTERNAL_65662f39_4_k_cu_8c29fc4e6thrust24THRUST_300001_SM_1000_NS12placeholders3_10E:
	.zero		1
	.type		_ZN34_INTERNAL_65662f39_4_k_cu_8c29fc4e4cuda3std3__419piecewise_constructE,@object
	.size		_ZN34_INTERNAL_65662f39_4_k_cu_8c29fc4e4cuda3std3__419piecewise_constructE,(_ZN34_INTERNAL_65662f39_4_k_cu_8c29fc4e4cuda3std6ranges3__45__cpo5cdataE - _ZN34_INTERNAL_65662f39_4_k_cu_8c29fc4e4cuda3std3__419piecewise_constructE)
_ZN34_INTERNAL_65662f39_4_k_cu_8c29fc4e4cuda3std3__419piecewise_constructE:
	.zero		1
	.type		_ZN34_INTERNAL_65662f39_4_k_cu_8c29fc4e4cuda3std6ranges3__45__cpo5cdataE,@object
	.size		_ZN34_INTERNAL_65662f39_4_k_cu_8c29fc4e4cuda3std6ranges3__45__cpo5cdataE,(_ZN34_INTERNAL_65662f39_4_k_cu_8c29fc4e6thrust24THRUST_300001_SM_1000_NS12placeholders2_2E - _ZN34_INTERNAL_65662f39_4_k_cu_8c29fc4e4cuda3std6ranges3__45__cpo5cdataE)
_ZN34_INTERNAL_65662f39_4_k_cu_8c29fc4e4cuda3std6ranges3__45__cpo5cdataE:
	.zero		1
	.type		_ZN34_INTERNAL_65662f39_4_k_cu_8c29fc4e6thrust24THRUST_300001_SM_1000_NS12placeholders2_2E,@object
	.size		_ZN34_INTERNAL_65662f39_4_k_cu_8c29fc4e6thrust24THRUST_300001_SM_1000_NS12placeholders2_2E,(_ZN34_INTERNAL_65662f39_4_k_cu_8c29fc4e4cuda3std3__45__cpo3endE - _ZN34_INTERNAL_65662f39_4_k_cu_8c29fc4e6thrust24THRUST_300001_SM_1000_NS12placeholders2_2E)
_ZN34_INTERNAL_65662f39_4_k_cu_8c29fc4e6thrust24THRUST_300001_SM_1000_NS12placeholders2_2E:
	.zero		1
	.type		_ZN34_INTERNAL_65662f39_4_k_cu_8c29fc4e4cuda3std3__45__cpo3endE,@object
	.size		_ZN34_INTERNAL_65662f39_4_k_cu_8c29fc4e4cuda3std3__45__cpo3endE,(_ZN34_INTERNAL_65662f39_4_k_cu_8c29fc4e4cuda3std6ranges3__45__cpo3endE - _ZN34_INTERNAL_65662f39_4_k_cu_8c29fc4e4cuda3std3__45__cpo3endE)
_ZN34_INTERNAL_65662f39_4_k_cu_8c29fc4e4cuda3std3__45__cpo3endE:
	.zero		1
	.type		_ZN34_INTERNAL_65662f39_4_k_cu_8c29fc4e4cuda3std6ranges3__45__cpo3endE,@object
	.size		_ZN34_INTERNAL_65662f39_4_k_cu_8c29fc4e4cuda3std6ranges3__45__cpo3endE,(_ZN34_INTERNAL_65662f39_4_k_cu_8c29fc4e6thrust24THRUST_300001_SM_1000_NS12placeholders2_6E - _ZN34_INTERNAL_65662f39_4_k_cu_8c29fc4e4cuda3std6ranges3__45__cpo3endE)
_ZN34_INTERNAL_65662f39_4_k_cu_8c29fc4e4cuda3std6ranges3__45__cpo3endE:
	.zero		1
	.type		_ZN34_INTERNAL_65662f39_4_k_cu_8c29fc4e6thrust24THRUST_300001_SM_1000_NS12placeholders2_6E,@object
	.size		_ZN34_INTERNAL_65662f39_4_k_cu_8c29fc4e6thrust24THRUST_300001_SM_1000_NS12placeholders2_6E,(_ZN34_INTERNAL_65662f39_4_k_cu_8c29fc4e4cuda3std3__45__cpo4rendE - _ZN34_INTERNAL_65662f39_4_k_cu_8c29fc4e6thrust24THRUST_300001_SM_1000_NS12placeholders2_6E)
_ZN34_INTERNAL_65662f39_4_k_cu_8c29fc4e6thrust24THRUST_300001_SM_1000_NS12placeholders2_6E:
	.zero		1
	.type		_ZN34_INTERNAL_65662f39_4_k_cu_8c29fc4e4cuda3std3__45__cpo4rendE,@object
	.size		_ZN34_INTERNAL_65662f39_4_k_cu_8c29fc4e4cuda3std3__45__cpo4rendE,(_ZN34_INTERNAL_65662f39_4_k_cu_8c29fc4e4cuda3std6ranges3__45__cpo9iter_swapE - _ZN34_INTERNAL_65662f39_4_k_cu_8c29fc4e4cuda3std3__45__cpo4rendE)
_ZN34_INTERNAL_65662f39_4_k_cu_8c29fc4e4cuda3std3__45__cpo4rendE:
	.zero		1
	.type		_ZN34_INTERNAL_65662f39_4_k_cu_8c29fc4e4cuda3std6ranges3__45__cpo9iter_swapE,@object
	.size		_ZN34_INTERNAL_65662f39_4_k_cu_8c29fc4e4cuda3std6ranges3__45__cpo9iter_swapE,(_ZN34_INTERNAL_65662f39_4_k_cu_8c29fc4e4cuda3std3__48unexpectE - _ZN34_INTERNAL_65662f39_4_k_cu_8c29fc4e4cuda3std6ranges3__45__cpo9iter_swapE)
_ZN34_INTERNAL_65662f39_4_k_cu_8c29fc4e4cuda3std6ranges3__45__cpo9iter_swapE:
	.zero		1
	.type		_ZN34_INTERNAL_65662f39_4_k_cu_8c29fc4e4cuda3std3__48unexpectE,@object
	.size		_ZN34_INTERNAL_65662f39_4_k_cu_8c29fc4e4cuda3std3__48unexpectE,(_ZN34_INTERNAL_65662f39_4_k_cu_8c29fc4e6thrust24THRUST_300001_SM_1000_NS8cuda_cub3parE - _ZN34_INTERNAL_65662f39_4_k_cu_8c29fc4e4cuda3std3__48unexpectE)
_ZN34_INTERNAL_65662f39_4_k_cu_8c29fc4e4cuda3std3__48unexpectE:
	.zero		1
	.type		_ZN34_INTERNAL_65662f39_4_k_cu_8c29fc4e6thrust24THRUST_300001_SM_1000_NS8cuda_cub3parE,@object
	.size		_ZN34_INTERNAL_65662f39_4_k_cu_8c29fc4e6thrust24THRUST_300001_SM_1000_NS8cuda_cub3parE,(_ZN34_INTERNAL_65662f39_4_k_cu_8c29fc4e6thrust24THRUST_300001_SM_1000_NS12placeholders2_4E - _ZN34_INTERNAL_65662f39_4_k_cu_8c29fc4e6thrust24THRUST_300001_SM_1000_NS8cuda_cub3parE)
_ZN34_INTERNAL_65662f39_4_k_cu_8c29fc4e6thrust24THRUST_300001_SM_1000_NS8cuda_cub3parE:
	.zero		1
	.type		_ZN34_INTERNAL_65662f39_4_k_cu_8c29fc4e6thrust24THRUST_300001_SM_1000_NS12placeholders2_4E,@object
	.size		_ZN34_INTERNAL_65662f39_4_k_cu_8c29fc4e6thrust24THRUST_300001_SM_1000_NS12placeholders2_4E,(_ZN34_INTERNAL_65662f39_4_k_cu_8c29fc4e4cuda3std3__45__cpo4cendE - _ZN34_INTERNAL_65662f39_4_k_cu_8c29fc4e6thrust24THRUST_300001_SM_1000_NS12placeholders2_4E)
_ZN34_INTERNAL_65662f39_4_k_cu_8c29fc4e6thrust24THRUST_300001_SM_1000_NS12placeholders2_4E:
	.zero		1
	.type		_ZN34_INTERNAL_65662f39_4_k_cu_8c29fc4e4cuda3std3__45__cpo4cendE,@object
	.size		_ZN34_INTERNAL_65662f39_4_k_cu_8c29fc4e4cuda3std3__45__cpo4cendE,(_ZN34_INTERNAL_65662f39_4_k_cu_8c29fc4e4cuda3std6ranges3__45__cpo4cendE - _ZN34_INTERNAL_65662f39_4_k_cu_8c29fc4e4cuda3std3__45__cpo4cendE)
_ZN34_INTERNAL_65662f39_4_k_cu_8c29fc4e4cuda3std3__45__cpo4cendE:
	.zero		1
	.type		_ZN34_INTERNAL_65662f39_4_k_cu_8c29fc4e4cuda3std6ranges3__45__cpo4cendE,@object
	.size		_ZN34_INTERNAL_65662f39_4_k_cu_8c29fc4e4cuda3std6ranges3__45__cpo4cendE,(_ZN34_INTERNAL_65662f39_4_k_cu_8c29fc4e4cuda3std3__420unreachable_sentinelE - _ZN34_INTERNAL_65662f39_4_k_cu_8c29fc4e4cuda3std6ranges3__45__cpo4cendE)
_ZN34_INTERNAL_65662f39_4_k_cu_8c29fc4e4cuda3std6ranges3__45__cpo4cendE:
	.zero		1
	.type		_ZN34_INTERNAL_65662f39_4_k_cu_8c29fc4e4cuda3std3__420unreachable_sentinelE,@object
	.size		_ZN34_INTERNAL_65662f39_4_k_cu_8c29fc4e4cuda3std3__420unreachable_sentinelE,(_ZN34_INTERNAL_65662f39_4_k_cu_8c29fc4e4cuda3std6ranges3__45__cpo5ssizeE - _ZN34_INTERNAL_65662f39_4_k_cu_8c29fc4e4cuda3std3__420unreachable_sentinelE)
_ZN34_INTERNAL_65662f39_4_k_cu_8c29fc4e4cuda3std3__420unreachable_sentinelE:
	.zero		1
	.type		_ZN34_INTERNAL_65662f39_4_k_cu_8c29fc4e4cuda3std6ranges3__45__cpo5ssizeE,@object
	.size		_ZN34_INTERNAL_65662f39_4_k_cu_8c29fc4e4cuda3std6ranges3__45__cpo5ssizeE,(_ZN34_INTERNAL_65662f39_4_k_cu_8c29fc4e6thrust24THRUST_300001_SM_1000_NS12placeholders2_8E - _ZN34_INTERNAL_65662f39_4_k_cu_8c29fc4e4cuda3std6ranges3__45__cpo5ssizeE)
_ZN34_INTERNAL_65662f39_4_k_cu_8c29fc4e4cuda3std6ranges3__45__cpo5ssizeE:
	.zero		1
	.type		_ZN34_INTERNAL_65662f39_4_k_cu_8c29fc4e6thrust24THRUST_300001_SM_1000_NS12placeholders2_8E,@object
	.size		_ZN34_INTERNAL_65662f39_4_k_cu_8c29fc4e6thrust24THRUST_300001_SM_1000_NS12placeholders2_8E,(_ZN34_INTERNAL_65662f39_4_k_cu_8c29fc4e4cuda3std3__45__cpo5crendE - _ZN34_INTERNAL_65662f39_4_k_cu_8c29fc4e6thrust24THRUST_300001_SM_1000_NS12placeholders2_8E)
_ZN34_INTERNAL_65662f39_4_k_cu_8c29fc4e6thrust24THRUST_300001_SM_1000_NS12placeholders2_8E:
	.zero		1
	.type		_ZN34_INTERNAL_65662f39_4_k_cu_8c29fc4e4cuda3std3__45__cpo5crendE,@object
	.size		_ZN34_INTERNAL_65662f39_4_k_cu_8c29fc4e4cuda3std3__45__cpo5crendE,(_ZN34_INTERNAL_65662f39_4_k_cu_8c29fc4e4cuda3std6ranges3__45__cpo4prevE - _ZN34_INTERNAL_65662f39_4_k_cu_8c29fc4e4cuda3std3__45__cpo5crendE)
_ZN34_INTERNAL_65662f39_4_k_cu_8c29fc4e4cuda3std3__45__cpo5crendE:
	.zero		1
	.type		_ZN34_INTERNAL_65662f39_4_k_cu_8c29fc4e4cuda3std6ranges3__45__cpo4prevE,@object
	.size		_ZN34_INTERNAL_65662f39_4_k_cu_8c29fc4e4cuda3std6ranges3__45__cpo4prevE,(_ZN34_INTERNAL_65662f39_4_k_cu_8c29fc4e4cuda3std6ranges3__45__cpo9iter_moveE - _ZN34_INTERNAL_65662f39_4_k_cu_8c29fc4e4cuda3std6ranges3__45__cpo4prevE)
_ZN34_INTERNAL_65662f39_4_k_cu_8c29fc4e4cuda3std6ranges3__45__cpo4prevE:
	.zero		1
	.type		_ZN34_INTERNAL_65662f39_4_k_cu_8c29fc4e4cuda3std6ranges3__45__cpo9iter_moveE,@object
	.size		_ZN34_INTERNAL_65662f39_4_k_cu_8c29fc4e4cuda3std6ranges3__45__cpo9iter_moveE,(_ZN34_INTERNAL_65662f39_4_k_cu_8c29fc4e6thrust24THRUST_300001_SM_1000_NS6system6detail10sequential3seqE - _ZN34_INTERNAL_65662f39_4_k_cu_8c29fc4e4cuda3std6ranges3__45__cpo9iter_moveE)
_ZN34_INTERNAL_65662f39_4_k_cu_8c29fc4e4cuda3std6ranges3__45__cpo9iter_moveE:
	.zero		1
	.type		_ZN34_INTERNAL_65662f39_4_k_cu_8c29fc4e6thrust24THRUST_300001_SM_1000_NS6system6detail10sequential3seqE,@object
	.size		_ZN34_INTERNAL_65662f39_4_k_cu_8c29fc4e6thrust24THRUST_300001_SM_1000_NS6system6detail10sequential3seqE,(.L_31 - _ZN34_INTERNAL_65662f39_4_k_cu_8c29fc4e6thrust24THRUST_300001_SM_1000_NS6system6detail10sequential3seqE)
_ZN34_INTERNAL_65662f39_4_k_cu_8c29fc4e6thrust24THRUST_300001_SM_1000_NS6system6detail10sequential3seqE:
	.zero		1
.L_31:


//--------------------- .nv.shared._ZN3cub18CUB_300001_SM_10006detail4scan16DeviceScanKernelINS2_10policy_hubIiiij7lateralE10Policy1000EN6thrust24THRUST_300001_SM_1000_NS6detail15normal_iteratorINS9_10device_ptrIiEEEESE_NS0_13ScanTileStateIiLb1EEES5_NS0_8NullTypeEjiLb0ESH_EEvT0_T1_T2_iT3_T4_T5_ --------------------------
	.section	.nv.shared._ZN3cub18CUB_300001_SM_10006detail4scan16DeviceScanKernelINS2_10policy_hubIiiij7lateralE10Policy1000EN6thrust24THRUST_300001_SM_1000_NS6detail15normal_iteratorINS9_10device_ptrIiEEEESE_NS0_13ScanTileStateIiLb1EEES5_NS0_8NullTypeEjiLb0ESH_EEvT0_T1_T2_iT3_T4_T5_,"aw",@nobits
	.sectionflags	@""
	.align	16
.nv.shared._ZN3cub18CUB_300001_SM_10006detail4scan16DeviceScanKernelINS2_10policy_hubIiiij7lateralE10Policy1000EN6thrust24THRUST_300001_SM_1000_NS6detail15normal_iteratorINS9_10device_ptrIiEEEESE_NS0_13ScanTileStateIiLb1EEES5_NS0_8NullTypeEjiLb0ESH_EEvT0_T1_T2_iT3_T4_T5_:
	.zero		8720


//--------------------- .nv.shared._ZN3cub18CUB_300001_SM_10006detail6reduce28DeviceReduceSingleTileKernelINS2_10policy_hubIiyN4cuda3__47maximumIiEEE10Policy1000EPiSB_iS8_iiNS5_3std3__410__identityEEEvT0_T1_T2_T3_T4_T6_ --------------------------
	.section	.nv.shared._ZN3cub18CUB_300001_SM_10006detail6reduce28DeviceReduceSingleTileKernelINS2_10policy_hubIiyN4cuda3__47maximumIiEEE10Policy1000EPiSB_iS8_iiNS5_3std3__410__identityEEEvT0_T1_T2_T3_T4_T6_,"aw",@nobits
	.sectionflags	@""
	.align	4
.nv.shared._ZN3cub18CUB_300001_SM_10006detail6reduce28DeviceReduceSingleTileKernelINS2_10policy_hubIiyN4cuda3__47maximumIiEEE10Policy1000EPiSB_iS8_iiNS5_3std3__410__identityEEEvT0_T1_T2_T3_T4_T6_:
	.zero		1068


//--------------------- .nv.shared._ZN3cub18CUB_300001_SM_10006detail6reduce18DeviceReduceKernelINS2_10policy_hubIiyN4cuda3__47maximumIiEEE10Policy1000EN6thrust24THRUST_300001_SM_1000_NS6detail15normal_iteratorINSC_10device_ptrIiEEEEyS8_iNS5_3std3__410__identityEEEvT0_PT3_T1_NS0_13GridEvenShareISO_EET2_T4_ --------------------------
	.section	.nv.shared._ZN3cub18CUB_300001_SM_10006detail6reduce18DeviceReduceKernelINS2_10policy_hubIiyN4cuda3__47maximumIiEEE10Policy1000EN6thrust24THRUST_300001_SM_1000_NS6detail15normal_iteratorINSC_10device_ptrIiEEEEyS8_iNS5_3std3__410__identityEEEvT0_PT3_T1_NS0_13GridEvenShareISO_EET2_T4_,"aw",@nobits
	.sectionflags	@""
	.align	4
.nv.shared._ZN3cub18CUB_300001_SM_10006detail6reduce18DeviceReduceKernelINS2_10policy_hubIiyN4cuda3__47maximumIiEEE10Policy1000EN6thrust24THRUST_300001_SM_1000_NS6detail15normal_iteratorINSC_10device_ptrIiEEEEyS8_iNS5_3std3__410__identityEEEvT0_PT3_T1_NS0_13GridEvenShareISO_EET2_T4_:
	.zero		1068


//--------------------- .nv.shared._ZN3cub18CUB_300001_SM_10006detail6reduce28DeviceReduceSingleTileKernelINS2_10policy_hubIiyN4cuda3__47maximumIiEEE10Policy1000EN6thrust24THRUST_300001_SM_1000_NS6detail15normal_iteratorINSC_10device_ptrIiEEEEPiyS8_iiNS5_3std3__410__identityEEEvT0_T1_T2_T3_T4_T6_ --------------------------
	.section	.nv.shared._ZN3cub18CUB_300001_SM_10006detail6reduce28DeviceReduceSingleTileKernelINS2_10policy_hubIiyN4cuda3__47maximumIiEEE10Policy1000EN6thrust24THRUST_300001_SM_1000_NS6detail15normal_iteratorINSC_10device_ptrIiEEEEPiyS8_iiNS5_3std3__410__identityEEEvT0_T1_T2_T3_T4_T6_,"aw",@nobits
	.sectionflags	@""
	.align	4
.nv.shared._ZN3cub18CUB_300001_SM_10006detail6reduce28DeviceReduceSingleTileKernelINS2_10policy_hubIiyN4cuda3__47maximumIiEEE10Policy1000EN6thrust24THRUST_300001_SM_1000_NS6detail15normal_iteratorINSC_10device_ptrIiEEEEPiyS8_iiNS5_3std3__410__identityEEEvT0_T1_T2_T3_T4_T6_:
	.zero		1068


//--------------------- .nv.shared._ZN3cub18CUB_300001_SM_10006detail6reduce28DeviceReduceSingleTileKernelINS2_10policy_hubIijN4cuda3__47maximumIiEEE10Policy1000EPiSB_iS8_iiNS5_3std3__410__identityEEEvT0_T1_T2_T3_T4_T6_ --------------------------
	.section	.nv.shared._ZN3cub18CUB_300001_SM_10006detail6reduce28DeviceReduceSingleTileKernelINS2_10policy_hubIijN4cuda3__47maximumIiEEE10Policy1000EPiSB_iS8_iiNS5_3std3__410__identityEEEvT0_T1_T2_T3_T4_T6_,"aw",@nobits
	.sectionflags	@""
	.align	4
.nv.shared._ZN3cub18CUB_300001_SM_10006detail6reduce28DeviceReduceSingleTileKernelINS2_10policy_hubIijN4cuda3__47maximumIiEEE10Policy1000EPiSB_iS8_iiNS5_3std3__410__identityEEEvT0_T1_T2_T3_T4_T6_:
	.zero		1068


//--------------------- .nv.shared._ZN3cub18CUB_300001_SM_10006detail6reduce18DeviceReduceKernelINS2_10policy_hubIijN4cuda3__47maximumIiEEE10Policy1000EN6thrust24THRUST_300001_SM_1000_NS6detail15normal_iteratorINSC_10device_ptrIiEEEEjS8_iNS5_3std3__410__identityEEEvT0_PT3_T1_NS0_13GridEvenShareISO_EET2_T4_ --------------------------
	.section	.nv.shared._ZN3cub18CUB_300001_SM_10006detail6reduce18DeviceReduceKernelINS2_10policy_hubIijN4cuda3__47maximumIiEEE10Policy1000EN6thrust24THRUST_300001_SM_1000_NS6detail15normal_iteratorINSC_10device_ptrIiEEEEjS8_iNS5_3std3__410__identityEEEvT0_PT3_T1_NS0_13GridEvenShareISO_EET2_T4_,"aw",@nobits
	.sectionflags	@""
	.align	4
.nv.shared._ZN3cub18CUB_300001_SM_10006detail6reduce18DeviceReduceKernelINS2_10policy_hubIijN4cuda3__47maximumIiEEE10Policy1000EN6thrust24THRUST_300001_SM_1000_NS6detail15normal_iteratorINSC_10device_ptrIiEEEEjS8_iNS5_3std3__410__identityEEEvT0_PT3_T1_NS0_13GridEvenShareISO_EET2_T4_:
	.zero		1068


//--------------------- .nv.shared._ZN3cub18CUB_300001_SM_10006detail6reduce28DeviceReduceSingleTileKernelINS2_10policy_hubIijN4cuda3__47maximumIiEEE10Policy1000EN6thrust24THRUST_300001_SM_1000_NS6detail15normal_iteratorINSC_10device_ptrIiEEEEPijS8_iiNS5_3std3__410__identityEEEvT0_T1_T2_T3_T4_T6_ --------------------------
	.section	.nv.shared._ZN3cub18CUB_300001_SM_10006detail6reduce28DeviceReduceSingleTileKernelINS2_10policy_hubIijN4cuda3__47maximumIiEEE10Policy1000EN6thrust24THRUST_300001_SM_1000_NS6detail15normal_iteratorINSC_10device_ptrIiEEEEPijS8_iiNS5_3std3__410__identityEEEvT0_T1_T2_T3_T4_T6_,"aw",@nobits
	.sectionflags	@""
	.align	4
.nv.shared._ZN3cub18CUB_300001_SM_10006detail6reduce28DeviceReduceSingleTileKernelINS2_10policy_hubIijN4cuda3__47maximumIiEEE10Policy1000EN6thrust24THRUST_300001_SM_1000_NS6detail15normal_iteratorINSC_10device_ptrIiEEEEPijS8_iiNS5_3std3__410__identityEEEvT0_T1_T2_T3_T4_T6_:
	.zero		1068


//--------------------- .nv.constant0._ZN3cub18CUB_300001_SM_10006detail4scan16DeviceScanKernelINS2_10policy_hubIiiim7lateralE10Policy1000EN6thrust24THRUST_300001_SM_1000_NS6detail15normal_iteratorINS9_10device_ptrIiEEEESE_NS0_13ScanTileStateIiLb1EEES5_NS0_8NullTypeEmiLb0ESH_EEvT0_T1_T2_iT3_T4_T5_ --------------------------
	.section	.nv.constant0._ZN3cub18CUB_300001_SM_10006detail4scan16DeviceScanKernelINS2_10policy_hubIiiim7lateralE10Policy1000EN6thrust24THRUST_300001_SM_1000_NS6detail15normal_iteratorINS9_10device_ptrIiEEEESE_NS0_13ScanTileStateIiLb1EEES5_NS0_8NullTypeEmiLb0ESH_EEvT0_T1_T2_iT3_T4_T5_,"a",@progbits
	.sectionflags	@""
	.align	4
.nv.constant0._ZN3cub18CUB_300001_SM_10006detail4scan16DeviceScanKernelINS2_10policy_hubIiiim7lateralE10Policy1000EN6thrust24THRUST_300001_SM_1000_NS6detail15normal_iteratorINS9_10device_ptrIiEEEESE_NS0_13ScanTileStateIiLb1EEES5_NS0_8NullTypeEmiLb0ESH_EEvT0_T1_T2_iT3_T4_T5_:
	.zero		936


//--------------------- .nv.constant0._ZN3cub18CUB_300001_SM_10006detail4scan16DeviceScanKernelINS2_10policy_hubIiiij7lateralE10Policy1000EN6thrust24THRUST_300001_SM_1000_NS6detail15normal_iteratorINS9_10device_ptrIiEEEESE_NS0_13ScanTileStateIiLb1EEES5_NS0_8NullTypeEjiLb0ESH_EEvT0_T1_T2_iT3_T4_T5_ --------------------------
	.section	.nv.constant0._ZN3cub18CUB_300001_SM_10006detail4scan16DeviceScanKernelINS2_10policy_hubIiiij7lateralE10Policy1000EN6thrust24THRUST_300001_SM_1000_NS6detail15normal_iteratorINS9_10device_ptrIiEEEESE_NS0_13ScanTileStateIiLb1EEES5_NS0_8NullTypeEjiLb0ESH_EEvT0_T1_T2_iT3_T4_T5_,"a",@progbits
	.sectionflags	@""
	.align	4
.nv.constant0._ZN3cub18CUB_300001_SM_10006detail4scan16DeviceScanKernelINS2_10policy_hubIiiij7lateralE10Policy1000EN6thrust24THRUST_300001_SM_1000_NS6detail15normal_iteratorINS9_10device_ptrIiEEEESE_NS0_13ScanTileStateIiLb1EEES5_NS0_8NullTypeEjiLb0ESH_EEvT0_T1_T2_iT3_T4_T5_:
	.zero		932


//--------------------- .nv.constant0._ZN3cub18CUB_300001_SM_10006detail4scan20DeviceScanInitKernelINS0_13ScanTileStateIiLb1EEEEEvT_i --------------------------
	.section	.nv.constant0._ZN3cub18CUB_300001_SM_10006detail4scan20DeviceScanInitKernelINS0_13ScanTileStateIiLb1EEEEEvT_i,"a",@progbits
	.sectionflags	@""
	.align	4
.nv.constant0._ZN3cub18CUB_300001_SM_10006detail4scan20DeviceScanInitKernelINS0_13ScanTileStateIiLb1EEEEEvT_i:
	.zero		908


//--------------------- .nv.constant0._ZN3cub18CUB_300001_SM_10006detail6reduce28DeviceReduceSingleTileKernelINS2_10policy_hubIiyN4cuda3__47maximumIiEEE10Policy1000EPiSB_iS8_iiNS5_3std3__410__identityEEEvT0_T1_T2_T3_T4_T6_ --------------------------
	.section	.nv.constant0._ZN3cub18CUB_300001_SM_10006detail6reduce28DeviceReduceSingleTileKernelINS2_10policy_hubIiyN4cuda3__47maximumIiEEE10Policy1000EPiSB_iS8_iiNS5_3std3__410__identityEEEvT0_T1_T2_T3_T4_T6_,"a",@progbits
	.sectionflags	@""
	.align	4
.nv.constant0._ZN3cub18CUB_300001_SM_10006detail6reduce28DeviceReduceSingleTileKernelINS2_10policy_hubIiyN4cuda3__47maximumIiEEE10Policy1000EPiSB_iS8_iiNS5_3std3__410__identityEEEvT0_T1_T2_T3_T4_T6_:
	.zero		925


//--------------------- .nv.constant0._ZN3cub18CUB_300001_SM_10006detail6reduce18DeviceReduceKernelINS2_10policy_hubIiyN4cuda3__47maximumIiEEE10Policy1000EN6thrust24THRUST_300001_SM_1000_NS6detail15normal_iteratorINSC_10device_ptrIiEEEEyS8_iNS5_3std3__410__identityEEEvT0_PT3_T1_NS0_13GridEvenShareISO_EET2_T4_ --------------------------
	.section	.nv.constant0._ZN3cub18CUB_300001_SM_10006detail6reduce18DeviceReduceKernelINS2_10policy_hubIiyN4cuda3__47maximumIiEEE10Policy1000EN6thrust24THRUST_300001_SM_1000_NS6detail15normal_iteratorINSC_10device_ptrIiEEEEyS8_iNS5_3std3__410__identityEEEvT0_PT3_T1_NS0_13GridEvenShareISO_EET2_T4_,"a",@progbits
	.sectionflags	@""
	.align	4
.nv.constant0._ZN3cub18CUB_300001_SM_10006detail6reduce18DeviceReduceKernelINS2_10policy_hubIiyN4cuda3__47maximumIiEEE10Policy1000EN6thrust24THRUST_300001_SM_1000_NS6detail15normal_iteratorINSC_10device_ptrIiEEEEyS8_iNS5_3std3__410__identityEEEvT0_PT3_T1_NS0_13GridEvenShareISO_EET2_T4_:
	.zero		994


//--------------------- .nv.constant0._ZN3cub18CUB_300001_SM_10006detail6reduce28DeviceReduceSingleTileKernelINS2_10policy_hubIiyN4cuda3__47maximumIiEEE10Policy1000EN6thrust24THRUST_300001_SM_1000_NS6detail15normal_iteratorINSC_10device_ptrIiEEEEPiyS8_iiNS5_3std3__410__identityEEEvT0_T1_T2_T3_T4_T6_ --------------------------
	.section	.nv.constant0._ZN3cub18CUB_300001_SM_10006detail6reduce28DeviceReduceSingleTileKernelINS2_10policy_hubIiyN4cuda3__47maximumIiEEE10Policy1000EN6thrust24THRUST_300001_SM_1000_NS6detail15normal_iteratorINSC_10device_ptrIiEEEEPiyS8_iiNS5_3std3__410__identityEEEvT0_T1_T2_T3_T4_T6_,"a",@progbits
	.sectionflags	@""
	.align	4
.nv.constant0._ZN3cub18CUB_300001_SM_10006detail6reduce28DeviceReduceSingleTileKernelINS2_10policy_hubIiyN4cuda3__47maximumIiEEE10Policy1000EN6thrust24THRUST_300001_SM_1000_NS6detail15normal_iteratorINSC_10device_ptrIiEEEEPiyS8_iiNS5_3std3__410__identityEEEvT0_T1_T2_T3_T4_T6_:
	.zero		929


//--------------------- .nv.constant0._ZN3cub18CUB_300001_SM_10006detail6reduce28DeviceReduceSingleTileKernelINS2_10policy_hubIijN4cuda3__47maximumIiEEE10Policy1000EPiSB_iS8_iiNS5_3std3__410__identityEEEvT0_T1_T2_T3_T4_T6_ --------------------------
	.section	.nv.constant0._ZN3cub18CUB_300001_SM_10006detail6reduce28DeviceReduceSingleTileKernelINS2_10policy_hubIijN4cuda3__47maximumIiEEE10Policy1000EPiSB_iS8_iiNS5_3std3__410__identityEEEvT0_T1_T2_T3_T4_T6_,"a",@progbits
	.sectionflags	@""
	.align	4
.nv.constant0._ZN3cub18CUB_300001_SM_10006detail6reduce28DeviceReduceSingleTileKernelINS2_10policy_hubIijN4cuda3__47maximumIiEEE10Policy1000EPiSB_iS8_iiNS5_3std3__410__identityEEEvT0_T1_T2_T3_T4_T6_:
	.zero		925


//--------------------- .nv.constant0._ZN3cub18CUB_300001_SM_10006detail6reduce18DeviceReduceKernelINS2_10policy_hubIijN4cuda3__47maximumIiEEE10Policy1000EN6thrust24THRUST_300001_SM_1000_NS6detail15normal_iteratorINSC_10device_ptrIiEEEEjS8_iNS5_3std3__410__identityEEEvT0_PT3_T1_NS0_13GridEvenShareISO_EET2_T4_ --------------------------
	.section	.nv.constant0._ZN3cub18CUB_300001_SM_10006detail6reduce18DeviceReduceKernelINS2_10policy_hubIijN4cuda3__47maximumIiEEE10Policy1000EN6thrust24THRUST_300001_SM_1000_NS6detail15normal_iteratorINSC_10device_ptrIiEEEEjS8_iNS5_3std3__410__identityEEEvT0_PT3_T1_NS0_13GridEvenShareISO_EET2_T4_,"a",@progbits
	.sectionflags	@""
	.align	4
.nv.constant0._ZN3cub18CUB_300001_SM_10006detail6reduce18DeviceReduceKernelINS2_10policy_hubIijN4cuda3__47maximumIiEEE10Policy1000EN6thrust24THRUST_300001_SM_1000_NS6detail15normal_iteratorINSC_10device_ptrIiEEEEjS8_iNS5_3std3__410__identityEEEvT0_PT3_T1_NS0_13GridEvenShareISO_EET2_T4_:
	.zero		958


//--------------------- .nv.constant0._ZN3cub18CUB_300001_SM_10006detail6reduce28DeviceReduceSingleTileKernelINS2_10policy_hubIijN4cuda3__47maximumIiEEE10Policy1000EN6thrust24THRUST_300001_SM_1000_NS6detail15normal_iteratorINSC_10device_ptrIiEEEEPijS8_iiNS5_3std3__410__identityEEEvT0_T1_T2_T3_T4_T6_ --------------------------
	.section	.nv.constant0._ZN3cub18CUB_300001_SM_10006detail6reduce28DeviceReduceSingleTileKernelINS2_10policy_hubIijN4cuda3__47maximumIiEEE10Policy1000EN6thrust24THRUST_300001_SM_1000_NS6detail15normal_iteratorINSC_10device_ptrIiEEEEPijS8_iiNS5_3std3__410__identityEEEvT0_T1_T2_T3_T4_T6_,"a",@progbits
	.sectionflags	@""
	.align	4
.nv.constant0._ZN3cub18CUB_300001_SM_10006detail6reduce28DeviceReduceSingleTileKernelINS2_10policy_hubIijN4cuda3__47maximumIiEEE10Policy1000EN6thrust24THRUST_300001_SM_1000_NS6detail15normal_iteratorINSC_10device_ptrIiEEEEPijS8_iiNS5_3std3__410__identityEEEvT0_T1_T2_T3_T4_T6_:
	.zero		925


//--------------------- .nv.constant0._ZN3cub18CUB_300001_SM_10006detail9transform16transform_kernelINS2_10policy_hubILb1EN4cuda3std3__45tupleIJN6thrust24THRUST_300001_SM_1000_NS17counting_iteratorIiNSA_11use_defaultESC_SC_EEEEEE10policy1000El4tempNSA_6detail15normal_iteratorINSA_10device_ptrIiEEEEJSD_EEEvT0_iT1_T2_DpNS2_10kernel_argIT3_EE --------------------------
	.section	.nv.constant0._ZN3cub18CUB_300001_SM_10006detail9transform16transform_kernelINS2_10policy_hubILb1EN4cuda3std3__45tupleIJN6thrust24THRUST_300001_SM_1000_NS17counting_iteratorIiNSA_11use_defaultESC_SC_EEEEEE10policy1000El4tempNSA_6detail15normal_iteratorINSA_10device_ptrIiEEEEJSD_EEEvT0_iT1_T2_DpNS2_10kernel_argIT3_EE,"a",@progbits
	.sectionflags	@""
	.align	4
.nv.constant0._ZN3cub18CUB_300001_SM_10006detail9transform16transform_kernelINS2_10policy_hubILb1EN4cuda3std3__45tupleIJN6thrust24THRUST_300001_SM_1000_NS17counting_iteratorIiNSA_11use_defaultESC_SC_EEEEEE10policy1000El4tempNSA_6detail15normal_iteratorINSA_10device_ptrIiEEEEJSD_EEEvT0_iT1_T2_DpNS2_10kernel_argIT3_EE:
	.zero		960


//--------------------- .nv.constant0._ZN3cub18CUB_300001_SM_10006detail9transform16transform_kernelINS2_10policy_hubILb1EN4cuda3std3__45tupleIJN6thrust24THRUST_300001_SM_1000_NS17counting_iteratorIiNSA_11use_defaultESC_SC_EEEEEE10policy1000Ei4tempNSA_6detail15normal_iteratorINSA_10device_ptrIiEEEEJSD_EEEvT0_iT1_T2_DpNS2_10kernel_argIT3_EE --------------------------
	.section	.nv.constant0._ZN3cub18CUB_300001_SM_10006detail9transform16transform_kernelINS2_10policy_hubILb1EN4cuda3std3__45tupleIJN6thrust24THRUST_300001_SM_1000_NS17counting_iteratorIiNSA_11use_defaultESC_SC_EEEEEE10policy1000Ei4tempNSA_6detail15normal_iteratorINSA_10device_ptrIiEEEEJSD_EEEvT0_iT1_T2_DpNS2_10kernel_argIT3_EE,"a",@progbits
	.sectionflags	@""
	.align	4
.nv.constant0._ZN3cub18CUB_300001_SM_10006detail9transform16transform_kernelINS2_10policy_hubILb1EN4cuda3std3__45tupleIJN6thrust24THRUST_300001_SM_1000_NS17counting_iteratorIiNSA_11use_defaultESC_SC_EEEEEE10policy1000Ei4tempNSA_6detail15normal_iteratorINSA_10device_ptrIiEEEEJSD_EEEvT0_iT1_T2_DpNS2_10kernel_argIT3_EE:
	.zero		952


//--------------------- .nv.constant0._ZN3cub18CUB_300001_SM_10006detail8for_each13static_kernelINS2_12policy_hub_t12policy_500_tElN6thrust24THRUST_300001_SM_1000_NS8cuda_cub6__fill7functorINS7_6detail15normal_iteratorINS7_10device_ptrIiEEEEiEEEEvT0_T1_ --------------------------
	.section	.nv.constant0._ZN3cub18CUB_300001_SM_10006detail8for_each13static_kernelINS2_12policy_hub_t12policy_500_tElN6thrust24THRUST_300001_SM_1000_NS8cuda_cub6__fill7functorINS7_6detail15normal_iteratorINS7_10device_ptrIiEEEEiEEEEvT0_T1_,"a",@progbits
	.sectionflags	@""
	.align	4
.nv.constant0._ZN3cub18CUB_300001_SM_10006detail8for_each13static_kernelINS2_12policy_hub_t12policy_500_tElN6thrust24THRUST_300001_SM_1000_NS8cuda_cub6__fill7functorINS7_6detail15normal_iteratorINS7_10device_ptrIiEEEEiEEEEvT0_T1_:
	.zero		920


//--------------------- .nv.constant0._ZN3cub18CUB_300001_SM_10006detail8for_each13static_kernelINS2_12policy_hub_t12policy_500_tEmN6thrust24THRUST_300001_SM_1000_NS8cuda_cub6__fill7functorINS7_6detail15normal_iteratorINS7_10device_ptrIiEEEEiEEEEvT0_T1_ --------------------------
	.section	.nv.constant0._ZN3cub18CUB_300001_SM_10006detail8for_each13static_kernelINS2_12policy_hub_t12policy_500_tEmN6thrust24THRUST_300001_SM_1000_NS8cuda_cub6__fill7functorINS7_6detail15normal_iteratorINS7_10device_ptrIiEEEEiEEEEvT0_T1_,"a",@progbits
	.sectionflags	@""
	.align	4
.nv.constant0._ZN3cub18CUB_300001_SM_10006detail8for_each13static_kernelINS2_12policy_hub_t12policy_500_tEmN6thrust24THRUST_300001_SM_1000_NS8cuda_cub6__fill7functorINS7_6detail15normal_iteratorINS7_10device_ptrIiEEEEiEEEEvT0_T1_:
	.zero		920


//--------------------- .nv.constant0._ZN3cub18CUB_300001_SM_10006detail8for_each13static_kernelINS2_12policy_hub_t12policy_500_tEmN6thrust24THRUST_300001_SM_1000_NS8cuda_cub20__uninitialized_fill7functorINS7_10device_ptrIiEEiEEEEvT0_T1_ --------------------------
	.section	.nv.constant0._ZN3cub18CUB_300001_SM_10006detail8for_each13static_kernelINS2_12policy_hub_t12policy_500_tEmN6thrust24THRUST_300001_SM_1000_NS8cuda_cub20__uninitialized_fill7functorINS7_10device_ptrIiEEiEEEEvT0_T1_,"a",@progbits
	.sectionflags	@""
	.align	4
.nv.constant0._ZN3cub18CUB_300001_SM_10006detail8for_each13static_kernelINS2_12policy_hub_t12policy_500_tEmN6thrust24THRUST_300001_SM_1000_NS8cuda_cub20__uninitialized_fill7functorINS7_10device_ptrIiEEiEEEEvT0_T1_:
	.zero		920


//--------------------- .nv.constant0._ZN3cub18CUB_300001_SM_10006detail11EmptyKernelIvEEvv --------------------------
	.section	.nv.constant0._ZN3cub18CUB_300001_SM_10006detail11EmptyKernelIvEEvv,"a",@progbits
	.sectionflags	@""
	.align	4
.nv.constant0._ZN3cub18CUB_300001_SM_10006detail11EmptyKernelIvEEvv:
	.zero		896


//--------------------- SYMBOLS --------------------------

	.type		.nv.reservedSmem.offset0,@object
	.size		.nv.reservedSmem.offset0,0x4
	.type		.nv.reservedSmem.cap,@object
	.size		.nv.reservedSmem.cap,0x4
